def matmul_kernel(
    a_ptr,
    b_ptr,
    c_ptr,
    M,
    N,
    K,
    stride_am,
    stride_ak,
    stride_bk,
    stride_bn,
    stride_cm,
    stride_cn,
    BLOCK_M: tl.constexpr,
    BLOCK_N: tl.constexpr,
    BLOCK_K: tl.constexpr,
    GROUP_M: tl.constexpr,
):
    pid = tl.program_id(axis=0)
    num_pid_m = tl.cdiv(M, BLOCK_M)
    num_pid_n = tl.cdiv(N, BLOCK_N)
    num_pid_in_group = GROUP_M * num_pid_n
    group_id = pid // num_pid_in_group
    first_pid_m = group_id * GROUP_M
    group_size_m = min(num_pid_m - first_pid_m, GROUP_M)
    pid_m = first_pid_m + ((pid % num_pid_in_group) % group_size_m)
    pid_n = (pid % num_pid_in_group) // group_size_m

    offs_am = (pid_m * BLOCK_M + tl.arange(0, BLOCK_M)) % M
    offs_bn = (pid_n * BLOCK_N + tl.arange(0, BLOCK_N)) % N
    offs_k = tl.arange(0, BLOCK_K)
    a_ptrs = a_ptr + offs_am[:, None] * stride_am + offs_k[None, :] * stride_ak
    b_ptrs = b_ptr + offs_k[:, None] * stride_bk + offs_bn[None, :] * stride_bn

    acc = tl.zeros((BLOCK_M, BLOCK_N), dtype=tl.float32)
    for kk in range(0, tl.cdiv(K, BLOCK_K)):
        a = tl.load(a_ptrs, mask=offs_k[None, :] < K - kk * BLOCK_K, other=0.0)
        b = tl.load(b_ptrs, mask=offs_k[:, None] < K - kk * BLOCK_K, other=0.0)
        acc = tl.dot(a, b, acc)
        a_ptrs += BLOCK_K * stride_ak
        b_ptrs += BLOCK_K * stride_bk

    c = acc.to(c_ptr.dtype.element_ty)
    offs_cm = pid_m * BLOCK_M + tl.arange(0, BLOCK_M)
    offs_cn = pid_n * BLOCK_N + tl.arange(0, BLOCK_N)
    c_ptrs = c_ptr + offs_cm[:, None] * stride_cm + offs_cn[None, :] * stride_cn
    mask = (offs_cm[:, None] < M) & (offs_cn[None, :] < N)
    tl.store(c_ptrs, c, mask=mask)

# config = {"BLOCK_K": 64, "BLOCK_M": 64, "BLOCK_N": 512, "GROUP_M": 4, "arch": "sm_100", "dtype": "fp8e5m2", "num_ctas": 1, "num_stages": 3, "num_warps": 4}
# arch = sm_100


// ===== COMPILED SASS (sm_100a) =====

	.target	sm_100a

	.elftype	@"ET_EXEC"


//--------------------- .note.nv.tkinfo           --------------------------
	.section	.note.nv.tkinfo,"",@"SHT_NOTE"
	.sectionflags	@"SHF_NOTE_NV_TKINFO"
	.tkinfo
        /*0018*/ 	.word	0x00000081
        /*0030*/ 	.string	""
        /*0030*/ 	.string	"ptxas-blackwell"
        /*0030*/ 	.string	"Cuda compilation tools, release 12.9, V12.9.86"
        /*0030*/ 	.string	"Build cuda_12.9.r12.9/compiler.36037853_0"
        /*0030*/ 	.string	"-v  -suppress-debug-info  -lineinfo  -arch sm_100a "



//--------------------- .note.nv.cuver            --------------------------
	.section	.note.nv.cuver,"",@"SHT_NOTE"
	.sectionflags	@"SHF_NOTE_NV_CUVER"
        /*0018*/ 	.short	0x0001
        /*001a*/ 	.short	0x0064
        /*001c*/ 	.short	0x0001
        /*001e*/ 	.short	0x0000
        /*0020*/ 	.short	0x0001
        /*0022*/ 	.short	0x0000


//--------------------- .nv.info                  --------------------------
	.section	.nv.info,"",@"SHT_CUDA_INFO"
	.align	4


	//----- nvinfo : EIATTR_REGCOUNT
	.align		4
        /*0000*/ 	.byte	0x04, 0x2f
        /*0002*/ 	.short	(.L_4 - .L_3)
	.align		4
.L_3:
        /*0004*/ 	.word	index@(matmul_kernel)
        /*0008*/ 	.word	0x00000060


	//----- nvinfo : EIATTR_FRAME_SIZE
	.align		4
.L_4:
        /*000c*/ 	.byte	0x04, 0x11
        /*000e*/ 	.short	(.L_6 - .L_5)
	.align		4
.L_5:
        /*0010*/ 	.word	index@($__internal_2_$__cuda_sm10x_tcgen05_guardrail_trap_unallocated_columns_being_dealloced)
        /*0014*/ 	.word	0x00001030


	//----- nvinfo : EIATTR_FRAME_SIZE
	.align		4
.L_6:
        /*0018*/ 	.byte	0x04, 0x11
        /*001a*/ 	.short	(.L_8 - .L_7)
	.align		4
.L_7:
        /*001c*/ 	.word	index@($__internal_1_$__cuda_sm10x_tcgen05_guardrail_trap_phase_invalid_during_alloc)
        /*0020*/ 	.word	0x00001030


	//----- nvinfo : EIATTR_FRAME_SIZE
	.align		4
.L_8:
        /*0024*/ 	.byte	0x04, 0x11
        /*0026*/ 	.short	(.L_10 - .L_9)
	.align		4
.L_9:
        /*0028*/ 	.word	index@($__internal_0_$__cuda_sm10x_tcgen05_guardrail_trap_col_being_dealloced_not_returned_by_alloc)
        /*002c*/ 	.word	0x00001030


	//----- nvinfo : EIATTR_FRAME_SIZE
	.align		4
.L_10:
        /*0030*/ 	.byte	0x04, 0x11
        /*0032*/ 	.short	(.L_12 - .L_11)
	.align		4
.L_11:
        /*0034*/ 	.word	index@(matmul_kernel)
        /*0038*/ 	.word	0x00001030


	//----- nvinfo : EIATTR_MIN_STACK_SIZE
	.align		4
.L_12:
        /*003c*/ 	.byte	0x04, 0x12
        /*003e*/ 	.short	(.L_14 - .L_13)
	.align		4
.L_13:
        /*0040*/ 	.word	index@(matmul_kernel)
        /*0044*/ 	.word	0x00001030
.L_14:


//--------------------- .nv.info.matmul_kernel    --------------------------
	.section	.nv.info.matmul_kernel,"",@"SHT_CUDA_INFO"
	.sectionflags	@""
	.align	4


	//----- nvinfo : EIATTR_CUDA_API_VERSION
	.align		4
        /*0000*/ 	.byte	0x04, 0x37
        /*0002*/ 	.short	(.L_16 - .L_15)
.L_15:
        /*0004*/ 	.word	0x00000081


	//----- nvinfo : EIATTR_KPARAM_INFO
	.align		4
.L_16:
        /*0008*/ 	.byte	0x04, 0x17
        /*000a*/ 	.short	(.L_18 - .L_17)
.L_17:
        /*000c*/ 	.word	0x00000000
        /*0010*/ 	.short	0x000d
        /*0012*/ 	.short	0x0048
        /*0014*/ 	.byte	0x00, 0xf4, 0x21, 0x00


	//----- nvinfo : EIATTR_KPARAM_INFO
	.align		4
.L_18:
        /*0018*/ 	.byte	0x04, 0x17
        /*001a*/ 	.short	(.L_20 - .L_19)
.L_19:
        /*001c*/ 	.word	0x00000000
        /*0020*/ 	.short	0x000c
        /*0022*/ 	.short	0x0040
        /*0024*/ 	.byte	0x00, 0xf4, 0x21, 0x00


	//----- nvinfo : EIATTR_KPARAM_INFO
	.align		4
.L_20:
        /*0028*/ 	.byte	0x04, 0x17
        /*002a*/ 	.short	(.L_22 - .L_21)
.L_21:
        /*002c*/ 	.word	0x00000000
        /*0030*/ 	.short	0x000b
        /*0032*/ 	.short	0x0038
        /*0034*/ 	.byte	0x00, 0xf0, 0x11, 0x00


	//----- nvinfo : EIATTR_KPARAM_INFO
	.align		4
.L_22:
        /*0038*/ 	.byte	0x04, 0x17
        /*003a*/ 	.short	(.L_24 - .L_23)
.L_23:
        /*003c*/ 	.word	0x00000000
        /*0040*/ 	.short	0x000a
        /*0042*/ 	.short	0x0034
        /*0044*/ 	.byte	0x00, 0xf0, 0x11, 0x00


	//----- nvinfo : EIATTR_KPARAM_INFO
	.align		4
.L_24:
        /*0048*/ 	.byte	0x04, 0x17
        /*004a*/ 	.short	(.L_26 - .L_25)
.L_25:
        /*004c*/ 	.word	0x00000000
        /*0050*/ 	.short	0x0009
        /*0052*/ 	.short	0x0030
        /*0054*/ 	.byte	0x00, 0xf0, 0x11, 0x00


	//----- nvinfo : EIATTR_KPARAM_INFO
	.align		4
.L_26:
        /*0058*/ 	.byte	0x04, 0x17
        /*005a*/ 	.short	(.L_28 - .L_27)
.L_27:
        /*005c*/ 	.word	0x00000000
        /*0060*/ 	.short	0x0008
        /*0062*/ 	.short	0x002c
        /*0064*/ 	.byte	0x00, 0xf0, 0x11, 0x00


	//----- nvinfo : EIATTR_KPARAM_INFO
	.align		4
.L_28:
        /*0068*/ 	.byte	0x04, 0x17
        /*006a*/ 	.short	(.L_30 - .L_29)
.L_29:
        /*006c*/ 	.word	0x00000000
        /*0070*/ 	.short	0x0007
        /*0072*/ 	.short	0x0028
        /*0074*/ 	.byte	0x00, 0xf0, 0x11, 0x00


	//----- nvinfo : EIATTR_KPARAM_INFO
	.align		4
.L_30:
        /*0078*/ 	.byte	0x04, 0x17
        /*007a*/ 	.short	(.L_32 - .L_31)
.L_31:
        /*007c*/ 	.word	0x00000000
        /*0080*/ 	.short	0x0006
        /*0082*/ 	.short	0x0024
        /*0084*/ 	.byte	0x00, 0xf0, 0x11, 0x00


	//----- nvinfo : EIATTR_KPARAM_INFO
	.align		4
.L_32:
        /*0088*/ 	.byte	0x04, 0x17
        /*008a*/ 	.short	(.L_34 - .L_33)
.L_33:
        /*008c*/ 	.word	0x00000000
        /*0090*/ 	.short	0x0005
        /*0092*/ 	.short	0x0020
        /*0094*/ 	.byte	0x00, 0xf0, 0x11, 0x00


	//----- nvinfo : EIATTR_KPARAM_INFO
	.align		4
.L_34:
        /*0098*/ 	.byte	0x04, 0x17
        /*009a*/ 	.short	(.L_36 - .L_35)
.L_35:
        /*009c*/ 	.word	0x00000000
        /*00a0*/ 	.short	0x0004
        /*00a2*/ 	.short	0x001c
        /*00a4*/ 	.byte	0x00, 0xf0, 0x11, 0x00


	//----- nvinfo : EIATTR_KPARAM_INFO
	.align		4
.L_36:
        /*00a8*/ 	.byte	0x04, 0x17
        /*00aa*/ 	.short	(.L_38 - .L_37)
.L_37:
        /*00ac*/ 	.word	0x00000000
        /*00b0*/ 	.short	0x0003
        /*00b2*/ 	.short	0x0018
        /*00b4*/ 	.byte	0x00, 0xf0, 0x11, 0x00


	//----- nvinfo : EIATTR_KPARAM_INFO
	.align		4
.L_38:
        /*00b8*/ 	.byte	0x04, 0x17
        /*00ba*/ 	.short	(.L_40 - .L_39)
.L_39:
        /*00bc*/ 	.word	0x00000000
        /*00c0*/ 	.short	0x0002
        /*00c2*/ 	.short	0x0010
        /*00c4*/ 	.byte	0x00, 0xf4, 0x21, 0x00


	//----- nvinfo : EIATTR_KPARAM_INFO
	.align		4
.L_40:
        /*00c8*/ 	.byte	0x04, 0x17
        /*00ca*/ 	.short	(.L_42 - .L_41)
.L_41:
        /*00cc*/ 	.word	0x00000000
        /*00d0*/ 	.short	0x0001
        /*00d2*/ 	.short	0x0008
        /*00d4*/ 	.byte	0x00, 0xf4, 0x21, 0x00


	//----- nvinfo : EIATTR_KPARAM_INFO
	.align		4
.L_42:
        /*00d8*/ 	.byte	0x04, 0x17
        /*00da*/ 	.short	(.L_44 - .L_43)
.L_43:
        /*00dc*/ 	.word	0x00000000
        /*00e0*/ 	.short	0x0000
        /*00e2*/ 	.short	0x0000
        /*00e4*/ 	.byte	0x00, 0xf4, 0x21, 0x00


	//----- nvinfo : EIATTR_AT_ENTRY_FRAGMENTS
	.align		4
.L_44:
        /*00e8*/ 	.byte	0x04, 0x4f
        /*00ea*/ 	.short	(.L_46 - .L_45)


	//   ....[0]....
.L_45:
        /*00ec*/ 	.word	0x00000004


	//----- nvinfo : EIATTR_RESERVED_SMEM_USED
	.align		4
.L_46:
        /*00f0*/ 	.byte	0x01, 0x41
	.zero		2


	//----- nvinfo : EIATTR_SPARSE_MMA_MASK
	.align		4
        /*00f4*/ 	.byte	0x03, 0x50
        /*00f6*/ 	.short	0x0000


	//----- nvinfo : EIATTR_TCGEN05_1CTA_USED
	.align		4
        /*00f8*/ 	.byte	0x01, 0x51
	.zero		2


	//----- nvinfo : EIATTR_MAXREG_COUNT
	.align		4
        /*00fc*/ 	.byte	0x03, 0x1b
        /*00fe*/ 	.short	0x00ff


	//----- nvinfo : EIATTR_NUM_BARRIERS
	.align		4
        /*0100*/ 	.byte	0x02, 0x4c
        /*0102*/ 	.byte	0x01
	.zero		1


	//----- nvinfo : EIATTR_ANNOTATIONS
	.align		4
        /*0104*/ 	.byte	0x04, 0x55
        /*0106*/ 	.short	(.L_48 - .L_47)


	//   ....[0]....
.L_47:
        /*0108*/ 	.word	0x00000001
        /*010c*/ 	.byte	0x00, 0x0b, 0x00, 0x00, 0x01, 0x00, 0x00, 0x00, 0x50, 0x0b, 0x00, 0x00, 0x01, 0x00, 0x00, 0x00
        /* <DEDUP_REMOVED lines=2144> */
        /*871c*/ 	.byte	0xd0, 0xa9, 0x03, 0x00


	//----- nvinfo : EIATTR_INT_WARP_WIDE_INSTR_OFFSETS
	.align		4
.L_48:
        /*8720*/ 	.byte	0x04, 0x31
        /*8722*/ 	.short	(.L_50 - .L_49)


	//   ....[0]....
.L_49:
        /*8724*/ 	.word	0x000094d0


	//   ....[1]....
        /*8728*/ 	.word	0x00009510


	//   ....[2]....
        /*872c*/ 	.word	0x00016780


	//   ....[3]....
        /*8730*/ 	.word	0x0003afa0


	//   ....[4]....
        /*8734*/ 	.word	0x0003aff0


	//----- nvinfo : EIATTR_COOP_GROUP_MASK_REGIDS
	.align		4
.L_50:
        /*8738*/ 	.byte	0x04, 0x29
        /*873a*/ 	.short	(.L_52 - .L_51)


	//   ....[0]....
.L_51:
        /*873c*/ 	.word	0xffffffff


	//   ....[1]....
        /*8740*/ 	.word	0xffffffff


	//   ....[2]....
        /*8744*/ 	.word	0xffffffff


	//   ....[3]....
        /*8748*/ 	.word	0xffffffff


	//----- nvinfo : EIATTR_COOP_GROUP_INSTR_OFFSETS
	.align		4
.L_52:
        /*874c*/ 	.byte	0x04, 0x28
        /*874e*/ 	.short	(.L_54 - .L_53)


	//   ....[0]....
.L_53:
        /*8750*/ 	.word	0x00000070


	//   ....[1]....
        /*8754*/ 	.word	0x00000330


	//   ....[2]....
        /*8758*/ 	.word	0x0003ae30


	//   ....[3]....
        /*875c*/ 	.word	0x0003b0a0


	//----- nvinfo : EIATTR_VRC_CTA_INIT_COUNT
	.align		4
.L_54:
        /*8760*/ 	.byte	0x02, 0x4a
        /*8762*/ 	.byte	0x80
	.zero		1


	//----- nvinfo : EIATTR_MBARRIER_INSTR_OFFSETS
	.align		4
        /*8764*/ 	.byte	0x04, 0x39
        /*8766*/ 	.short	(.L_56 - .L_55)


	//   ....[0]....
.L_55:
        /*8768*/ 	.word	0x00009bd0
        /*876c*/ 	.word	0x000000ff
        /*8770*/ 	.word	0x00000000
        /*8774*/ 	.short	0x0100
        /*8776*/ 	.byte	0x08
	.zero		1


	//   ....[1]....
        /*8778*/ 	.word	0x00016810
        /*877c*/ 	.word	0x000000ff
        /*8780*/ 	.word	0x00012008
        /*8784*/ 	.short	0x0100
        /*8786*/ 	.byte	0x0b
	.zero		1


	//   ....[2]....
        /*8788*/ 	.word	0x00025df0
        /*878c*/ 	.word	0x000000ff
        /*8790*/ 	.word	0x00000000
        /*8794*/ 	.short	0x010a
        /*8796*/ 	.byte	0x08
	.zero		1


	//   ....[3]....
        /*8798*/ 	.word	0x0002f990
        /*879c*/ 	.word	0x000000ff
        /*87a0*/ 	.word	0x00000000
        /*87a4*/ 	.short	0x010a
        /*87a6*/ 	.byte	0x08
	.zero		1


	//   ....[4]....
        /*87a8*/ 	.word	0x0002fa40
        /*87ac*/ 	.word	0x000000ff
        /*87b0*/ 	.word	0x00012000
        /*87b4*/ 	.short	0x0108
        /*87b6*/ 	.byte	0x0b
	.zero		1


	//   ....[5]....
        /*87b8*/ 	.word	0x0002fa70
        /*87bc*/ 	.word	0x000000ff
        /*87c0*/ 	.word	0x00012008
        /*87c4*/ 	.short	0x0108
        /*87c6*/ 	.byte	0x0b
	.zero		1


	//   ....[6]....
        /*87c8*/ 	.word	0x0003b0c0
        /*87cc*/ 	.word	0x000000ff
        /*87d0*/ 	.word	0x00000000
        /*87d4*/ 	.short	0x010a
        /*87d6*/ 	.byte	0x08
	.zero		1


	//   ....[7]....
        /*87d8*/ 	.word	0x0003b0f0
        /*87dc*/ 	.word	0x000000ff
        /*87e0*/ 	.word	0x00000000
        /*87e4*/ 	.short	0x010a
        /*87e6*/ 	.byte	0x08
	.zero		1


	//----- nvinfo : EIATTR_NUM_MBARRIERS
	.align		4
.L_56:
        /*87e8*/ 	.byte	0x03, 0x38
        /*87ea*/ 	.short	0x0002


	//----- nvinfo : EIATTR_EXIT_INSTR_OFFSETS
	.align		4
        /*87ec*/ 	.byte	0x04, 0x1c
        /*87ee*/ 	.short	(.L_58 - .L_57)


	//   ....[0]....
.L_57:
        /*87f0*/ 	.word	0x0003b0b0


	//----- nvinfo : EIATTR_REQNTID
	.align		4
.L_58:
        /*87f4*/ 	.byte	0x04, 0x10
        /*87f6*/ 	.short	(.L_60 - .L_59)
.L_59:
        /*87f8*/ 	.word	0x00000080
        /*87fc*/ 	.word	0x00000001
        /*8800*/ 	.word	0x00000001


	//----- nvinfo : EIATTR_CRS_STACK_SIZE
	.align		4
.L_60:
        /*8804*/ 	.byte	0x04, 0x1e
        /*8806*/ 	.short	(.L_62 - .L_61)
.L_61:
        /*8808*/ 	.word	0x00000000


	//----- nvinfo : EIATTR_CBANK_PARAM_SIZE
	.align		4
.L_62:
        /*880c*/ 	.byte	0x03, 0x19
        /*880e*/ 	.short	0x0050


	//----- nvinfo : EIATTR_PARAM_CBANK
	.align		4
        /*8810*/ 	.byte	0x04, 0x0a
        /*8812*/ 	.short	(.L_64 - .L_63)
	.align		4
.L_63:
        /*8814*/ 	.word	index@(.nv.constant0.matmul_kernel)
        /*8818*/ 	.short	0x0380
        /*881a*/ 	.short	0x0050


	//----- nvinfo : EIATTR_SW_WAR
	.align		4
.L_64:
        /*881c*/ 	.byte	0x04, 0x36
        /*881e*/ 	.short	(.L_66 - .L_65)
.L_65:
        /*8820*/ 	.word	0x00000008
.L_66:


//--------------------- .nv.compat                --------------------------
	.section	.nv.compat,"",@"SHT_CUDA_COMPAT_INFO"
	.align	4
        /*0000*/ 	.byte	0x02, 0x02, 0x02, 0x00, 0x02, 0x05, 0x05, 0x00, 0x02, 0x03, 0x00, 0x00, 0x02, 0x06, 0x01, 0x00


//--------------------- .nv.callgraph             --------------------------
	.section	.nv.callgraph,"",@"SHT_CUDA_CALLGRAPH"
	.align	4
	.sectionentsize	8
	.align		4
        /*0000*/ 	.word	0x00000000
	.align		4
        /*0004*/ 	.word	0xffffffff
	.align		4
        /*0008*/ 	.word	0x00000000
	.align		4
        /*000c*/ 	.word	0xfffffffe
	.align		4
        /*0010*/ 	.word	0x00000000
	.align		4
        /*0014*/ 	.word	0xfffffffd
	.align		4
        /*0018*/ 	.word	0x00000000
	.align		4
        /*001c*/ 	.word	0xfffffffc


//--------------------- .text.matmul_kernel       --------------------------
	.section	.text.matmul_kernel,"ax",@progbits
	.align	128
        .global         matmul_kernel
        .type           matmul_kernel,@function
        .size           matmul_kernel,(.L_x_20 - matmul_kernel)
        .other          matmul_kernel,@"STO_CUDA_ENTRY STV_DEFAULT"
matmul_kernel:
.text.matmul_kernel:
[----:B------:R-:W0:Y:S01]  /*0000*/  LDC R1, c[0x0][0x37c] ;  /* 0x0000df00ff017b82 */ /* 0x000e220000000800 */
[----:B------:R-:W1:Y:S01]  /*0010*/  S2R R0, SR_TID.X ;  /* 0x0000000000007919 */ /* 0x000e620000002100 */
[----:B0-----:R-:W-:Y:S01]  /*0020*/  VIADD R1, R1, 0xffffefd0 ;  /* 0xffffefd001017836 */ /* 0x001fe20000000000 */
[----:B-1----:R-:W-:-:S13]  /*0030*/  ISETP.GE.U32.AND P0, PT, R0, 0x20, PT ;  /* 0x000000200000780c */ /* 0x002fda0003f06070 */
[----:B------:R-:W-:Y:S02]  /*0040*/  VOTEU.ANY UP0, P0 ;  /* 0x0000000000ff7886 */ /* 0x000fe40000000100 */
[----:B------:R-:W-:Y:S05]  /*0050*/  BRA.U UP0, `(.L_x_0) ;  /* 0x0000000100b87547 */ /* 0x000fea000b800000 */
[----:B------:R-:W0:Y:S01]  /*0060*/  S2UR UR6, SR_CgaCtaId ;  /* 0x00000000000679c3 */ /* 0x000e220000008800 */
[----:B------:R-:W-:Y:S01]  /*0070*/  NOP ;  /* 0x0000000000007918 */ /* 0x000fe20000000000 */
[----:B------:R-:W-:Y:S02]  /*0080*/  UMOV UR4, 0x40 ;  /* 0x0000004000047882 */ /* 0x000fe40000000000 */
[----:B0-----:R-:W-:-:S09]  /*0090*/  ULEA UR4, UR6, UR4, 0x18 ;  /* 0x0000000406047291 */ /* 0x001fd2000f8ec0ff */
[----:B------:R-:W0:Y:S01]  /*00a0*/  LDS.U8 R0, [UR4] ;  /* 0x00000004ff007984 */ /* 0x000e220008000000 */
[----:B------:R-:W-:Y:S02]  /*00b0*/  UMOV UR4, 0x400 ;  /* 0x0000040000047882 */ /* 0x000fe40000000000 */
[----:B------:R-:W-:Y:S01]  /*00c0*/  ULEA UR4, UR6, UR4, 0x18 ;  /* 0x0000000406047291 */ /* 0x000fe2000f8ec0ff */
[----:B0-----:R-:W-:-:S13]  /*00d0*/  ISETP.NE.AND P0, PT, R0, RZ, PT ;  /* 0x000000ff0000720c */ /* 0x001fda0003f05270 */
[----:B------:R-:W-:Y:S05]  /*00e0*/  @P0 BRA `(.L_x_1) ;  /* 0x00000000007c0947 */ /* 0x000fea0003800000 */
[----:B------:R-:W-:-:S13]  /*00f0*/  ELECT P0, URZ, PT ;  /* 0x0000000000ff782f */ /* 0x000fda0003800000 */
[----:B------:R-:W-:Y:S05]  /*0100*/  @!P0 BRA `(.L_x_2) ;  /* 0x0000000000848947 */ /* 0x000fea0003800000 */
[----:B------:R-:W-:Y:S01]  /*0110*/  UMOV UR5, 0x8 ;  /* 0x0000000800057882 */ /* 0x000fe20000000000 */
[----:B------:R-:W-:Y:S02]  /*0120*/  IMAD.MOV.U32 R4, RZ, RZ, 0x1 ;  /* 0x00000001ff047424 */ /* 0x000fe400078e00ff */
[----:B------:R-:W-:Y:S02]  /*0130*/  IMAD.MOV.U32 R5, RZ, RZ, 0xff ;  /* 0x000000ffff057424 */ /* 0x000fe400078e00ff */
[----:B------:R-:W-:Y:S04]  /*0140*/  DEPBAR.LE SB0, 0x36 ;  /* 0x00008d800000791a */ /* 0x000fe80000000000 */
[----:B------:R-:W0:Y:S02]  /*0150*/  UTCATOMSWS.FIND_AND_SET.ALIGN UP1, UR5, UR5 ;  /* 0x00000005000575e3 */ /* 0x000e240008020800 */
[----:B0-----:R-:W-:-:S04]  /*0160*/  PLOP3.LUT P0, PT, PT, PT, UP1, 0x80, 0x8 ;  /* 0x000000000008781c */ /* 0x001fc80003f0f018 */
[----:B------:R-:W-:-:S04]  /*0170*/  SEL R0, RZ, 0xffffffff, !P0 ;  /* 0xffffffffff007807 */ /* 0x000fc80004000000 */
[----:B------:R-:W-:Y:S01]  /*0180*/  ISETP.NE.AND P0, PT, R0, RZ, PT ;  /* 0x000000ff0000720c */ /* 0x000fe20003f05270 */
[----:B------:R-:W-:-:S12]  /*0190*/  IMAD.U32 R0, RZ, RZ, UR5 ;  /* 0x00000005ff007e24 */ /* 0x000fd8000f8e00ff */
[----:B------:R-:W-:Y:S05]  /*01a0*/  @P0 BRA `(.L_x_3) ;  /* 0x0000000000240947 */ /* 0x000fea0003800000 */
.L_x_4:
[----:B------:R-:W-:Y:S05]  /*01b0*/  NANOSLEEP 0x64 ;  /* 0x000000640000795d */ /* 0x000fea0003800000 */
[----:B------:R-:W-:-:S05]  /*01c0*/  UMOV UR5, 0x8 ;  /* 0x0000000800057882 */ /* 0x000fca0000000000 */
[----:B------:R-:W-:Y:S04]  /*01d0*/  DEPBAR.LE SB0, 0x36 ;  /* 0x00008d800000791a */ /* 0x000fe80000000000 */
[----:B------:R-:W0:Y:S02]  /*01e0*/  UTCATOMSWS.FIND_AND_SET.ALIGN UP1, UR5, UR5 ;  /* 0x00000005000575e3 */ /* 0x000e240008020800 */
[----:B0-----:R-:W-:-:S04]  /*01f0*/  PLOP3.LUT P0, PT, PT, PT, UP1, 0x80, 0x8 ;  /* 0x000000000008781c */ /* 0x001fc80003f0f018 */
[----:B------:R-:W-:-:S04]  /*0200*/  SEL R0, RZ, 0xffffffff, !P0 ;  /* 0xffffffffff007807 */ /* 0x000fc80004000000 */
[----:B------:R-:W-:Y:S01]  /*0210*/  ISETP.NE.AND P0, PT, R0, RZ, PT ;  /* 0x000000ff0000720c */ /* 0x000fe20003f05270 */
[----:B------:R-:W-:-:S12]  /*0220*/  IMAD.U32 R0, RZ, RZ, UR5 ;  /* 0x00000005ff007e24 */ /* 0x000fd8000f8e00ff */
[----:B------:R-:W-:Y:S05]  /*0230*/  @!P0 BRA `(.L_x_4) ;  /* 0xfffffffc00dc8947 */ /* 0x000fea000383ffff */
.L_x_3:
[C---:B------:R-:W-:Y:S01]  /*0240*/  VIADD R3, R0.reuse, 0x10 ;  /* 0x0000001000037836 */ /* 0x040fe20000000000 */
[----:B------:R-:W-:Y:S01]  /*0250*/  UMOV UR5, 0x50 ;  /* 0x0000005000057882 */ /* 0x000fe20000000000 */
[----:B------:R-:W-:Y:S01]  /*0260*/  SHF.L.U32 R2, R5, R0, RZ ;  /* 0x0000000005027219 */ /* 0x000fe200000006ff */
[----:B------:R-:W-:Y:S01]  /*0270*/  ULEA UR5, UR6, UR5, 0x18 ;  /* 0x0000000506057291 */ /* 0x000fe2000f8ec0ff */
[----:B------:R-:W-:Y:S01]  /*0280*/  IMAD.SHL.U32 R0, R0, 0x20, RZ ;  /* 0x0000002000007824 */ /* 0x000fe200078e00ff */
[----:B------:R-:W-:-:S04]  /*0290*/  SHF.L.U32 R3, R4, R3, RZ ;  /* 0x0000000304037219 */ /* 0x000fc800000006ff */
[----:B------:R-:W-:-:S05]  /*02a0*/  LOP3.LUT R2, R3, R2, RZ, 0xfc, !PT ;  /* 0x0000000203027212 */ /* 0x000fca00078efcff */
[----:B------:R0:W-:Y:S04]  /*02b0*/  ATOMS.OR RZ, [UR5], R2 ;  /* 0x00000002ffff798c */ /* 0x0001e8000b000005 */
[----:B------:R0:W-:Y:S01]  /*02c0*/  STS [UR4], R0 ;  /* 0x00000000ff007988 */ /* 0x0001e20008000804 */
[----:B------:R-:W-:Y:S05]  /*02d0*/  BRA `(.L_x_2) ;  /* 0x0000000000107947 */ /* 0x000fea0003800000 */
.L_x_1:
[----:B------:R-:W-:Y:S01]  /*02e0*/  IMAD.MOV.U32 R0, RZ, RZ, -0x1 ;  /* 0xffffffffff007424 */ /* 0x000fe200078e00ff */
[----:B------:R-:W-:-:S04]  /*02f0*/  MOV R2, 0x320 ;  /* 0x0000032000027802 */ /* 0x000fc80000000f00 */
[----:B------:R0:W-:Y:S03]  /*0300*/  STS [UR4], R0 ;  /* 0x00000000ff007988 */ /* 0x0001e60008000804 */
[----:B0-----:R-:W-:Y:S05]  /*0310*/  CALL.REL.NOINC `($__internal_1_$__cuda_sm10x_tcgen05_guardrail_trap_phase_invalid_during_alloc) ;  /* 0x000003ac008c7944 */ /* 0x001fea0003c00000 */
.L_x_2:
[----:B------:R-:W-:Y:S05]  /*0320*/  WARPSYNC.ALL ;  /* 0x0000000000007948 */ /* 0x000fea0003800000 */
[----:B------:R-:W-:Y:S01]  /*0330*/  NOP ;  /* 0x0000000000007918 */ /* 0x000fe20000000000 */
.L_x_0:
[----:B0-----:R-:W0:Y:S01]  /*0340*/  LDC.64 R2, c[0x0][0x398] ;  /* 0x0000e600ff027b82 */ /* 0x001e220000000a00 */
[----:B------:R-:W1:Y:S01]  /*0350*/  S2R R7, SR_CTAID.X ;  /* 0x0000000000077919 */ /* 0x000e620000002500 */
[----:B------:R-:W2:Y:S01]  /*0360*/  LDCU UR13, c[0x0][0x3a0] ;  /* 0x00007400ff0d77ac */ /* 0x000ea20008000800 */
[----:B------:R-:W3:Y:S01]  /*0370*/  S2R R15, SR_TID.X ;  /* 0x00000000000f7919 */ /* 0x000ee20000002100 */
[----:B------:R-:W-:Y:S01]  /*0380*/  UMOV UR11, 0x400 ;  /* 0x00000400000b7882 */ /* 0x000fe20000000000 */
[----:B------:R-:W4:Y:S03]  /*0390*/  LDCU.64 UR14, c[0x0][0x3a8] ;  /* 0x00007500ff0e77ac */ /* 0x000f260008000a00 */
[----:B------:R-:W0:Y:S01]  /*03a0*/  S2UR UR5, SR_CgaCtaId ;  /* 0x00000000000579c3 */ /* 0x000e220000008800 */
[----:B------:R-:W0:Y:S01]  /*03b0*/  LDCU.128 UR16, c[0x0][0x380] ;  /* 0x00007000ff1077ac */ /* 0x000e220008000c00 */
[----:B------:R-:W0:Y:S01]  /*03c0*/  LDCU UR4, c[0x0][0x3a4] ;  /* 0x00007480ff0477ac */ /* 0x000e220008000800 */
[----:B------:R-:W0:Y:S01]  /*03d0*/  LDCU UR9, c[0x0][0x3b0] ;  /* 0x00007600ff0977ac */ /* 0x000e220008000800 */
[----:B--2---:R-:W-:Y:S01]  /*03e0*/  UIADD3 UR27, UPT, UPT, UR13, 0x3f, URZ ;  /* 0x0000003f0d1b7890 */ /* 0x004fe2000fffe0ff */
[----:B0-----:R-:W-:Y:S01]  /*03f0*/  VIADD R0, R3, 0x1ff ;  /* 0x000001ff03007836 */ /* 0x001fe20000000000 */
[----:B------:R-:W-:Y:S01]  /*0400*/  IABS R13, R3 ;  /* 0x00000003000d7213 */ /* 0x000fe20000000000 */
[----:B----4-:R-:W-:Y:S01]  /*0410*/  IMAD.U32 R87, RZ, RZ, UR14 ;  /* 0x0000000eff577e24 */ /* 0x010fe2000f8e00ff */
[----:B------:R-:W-:Y:S01]  /*0420*/  IABS R74, R2 ;  /* 0x00000002004a7213 */ /* 0x000fe20000000000 */
[----:B------:R-:W-:Y:S01]  /*0430*/  UISETP.GT.AND UP1, UPT, UR27, 0x3f, UPT ;  /* 0x0000003f1b00788c */ /* 0x000fe2000bf24270 */
[----:B------:R-:W-:Y:S01]  /*0440*/  SHF.R.S32.HI R5, RZ, 0x1f, R0 ;  /* 0x0000001fff057819 */ /* 0x000fe20000011400 */
[----:B------:R-:W-:Y:S01]  /*0450*/  IMAD.U32 R86, RZ, RZ, UR14 ;  /* 0x0000000eff567e24 */ /* 0x000fe2000f8e00ff */
[----:B------:R-:W-:-:S02]  /*0460*/  ULEA UR11, UR5, UR11, 0x18 ;  /* 0x0000000b050b7291 */ /* 0x000fc4000f8ec0ff */
[----:B------:R-:W-:Y:S02]  /*0470*/  LEA.HI R5, R5, R0, RZ, 0x9 ;  /* 0x0000000005057211 */ /* 0x000fe400078f48ff */
[----:B-1----:R-:W-:Y:S02]  /*0480*/  IABS R10, R7 ;  /* 0x00000007000a7213 */ /* 0x002fe40000000000 */
[----:B------:R-:W-:Y:S01]  /*0490*/  SHF.R.S32.HI R5, RZ, 0x9, R5 ;  /* 0x00000009ff057819 */ /* 0x000fe20000011405 */
[----:B------:R-:W-:Y:S01]  /*04a0*/  BAR.SYNC.DEFER_BLOCKING 0x0 ;  /* 0x0000000000007b1d */ /* 0x000fe20000010000 */
[----:B------:R-:W-:-:S03]  /*04b0*/  PLOP3.LUT P4, PT, PT, PT, UP1, 0x80, 0x8 ;  /* 0x000000000008781c */ /* 0x000fc60003f8f018 */
[----:B------:R-:W-:-:S05]  /*04c0*/  IMAD.SHL.U32 R6, R5, 0x4, RZ ;  /* 0x0000000405067824 */ /* 0x000fca00078e00ff */
[-C--:B------:R-:W-:Y:S02]  /*04d0*/  IABS R9, R6.reuse ;  /* 0x0000000600097213 */ /* 0x080fe40000000000 */
[----:B------:R-:W-:Y:S02]  /*04e0*/  IABS R12, R6 ;  /* 0x00000006000c7213 */ /* 0x000fe40000000000 */
[----:B------:R-:W0:Y:S08]  /*04f0*/  I2F.RP R0, R9 ;  /* 0x0000000900007306 */ /* 0x000e300000209400 */
[----:B0-----:R-:W0:Y:S02]  /*0500*/  MUFU.RCP R0, R0 ;  /* 0x0000000000007308 */ /* 0x001e240000001000 */
[----:B0-----:R-:W-:-:S02]  /*0510*/  VIADD R4, R0, 0xffffffe ;  /* 0x0ffffffe00047836 */ /* 0x001fc40000000000 */
[----:B------:R-:W-:-:S04]  /*0520*/  IMAD.MOV R0, RZ, RZ, -R12 ;  /* 0x000000ffff007224 */ /* 0x000fc800078e0a0c */
[----:B------:R0:W1:Y:S02]  /*0530*/  F2I.FTZ.U32.TRUNC.NTZ R5, R4 ;  /* 0x0000000400057305 */ /* 0x000064000021f000 */
[----:B0-----:R-:W-:Y:S02]  /*0540*/  IMAD.MOV.U32 R4, RZ, RZ, RZ ;  /* 0x000000ffff047224 */ /* 0x001fe400078e00ff */
[----:B-1----:R-:W-:-:S04]  /*0550*/  IMAD.MOV R8, RZ, RZ, -R5 ;  /* 0x000000ffff087224 */ /* 0x002fc800078e0a05 */
[----:B------:R-:W-:Y:S02]  /*0560*/  IMAD R11, R8, R9, RZ ;  /* 0x00000009080b7224 */ /* 0x000fe400078e02ff */
[----:B------:R-:W-:Y:S02]  /*0570*/  IMAD.MOV.U32 R8, RZ, RZ, R10 ;  /* 0x000000ffff087224 */ /* 0x000fe400078e000a */
[----:B------:R-:W-:-:S06]  /*0580*/  IMAD.HI.U32 R5, R5, R11, R4 ;  /* 0x0000000b05057227 */ /* 0x000fcc00078e0004 */
[----:B------:R-:W-:-:S04]  /*0590*/  IMAD.HI.U32 R5, R5, R8, RZ ;  /* 0x0000000805057227 */ /* 0x000fc800078e00ff */
[----:B------:R-:W-:-:S05]  /*05a0*/  IMAD R0, R5, R0, R8 ;  /* 0x0000000005007224 */ /* 0x000fca00078e0208 */
[----:B------:R-:W-:-:S13]  /*05b0*/  ISETP.GT.U32.AND P1, PT, R9, R0, PT ;  /* 0x000000000900720c */ /* 0x000fda0003f24070 */
[----:B------:R-:W-:Y:S02]  /*05c0*/  @!P1 IMAD.IADD R0, R0, 0x1, -R9 ;  /* 0x0000000100009824 */ /* 0x000fe400078e0a09 */
[----:B------:R-:W-:Y:S01]  /*05d0*/  @!P1 VIADD R5, R5, 0x1 ;  /* 0x0000000105059836 */ /* 0x000fe20000000000 */
[----:B------:R-:W-:Y:S02]  /*05e0*/  ISETP.NE.AND P1, PT, R6, RZ, PT ;  /* 0x000000ff0600720c */ /* 0x000fe40003f25270 */
[----:B------:R-:W-:Y:S02]  /*05f0*/  ISETP.GE.U32.AND P0, PT, R0, R9, PT ;  /* 0x000000090000720c */ /* 0x000fe40003f06070 */
[----:B------:R-:W-:-:S04]  /*0600*/  LOP3.LUT R0, R7, R6, RZ, 0x3c, !PT ;  /* 0x0000000607007212 */ /* 0x000fc800078e3cff */
[----:B------:R-:W-:Y:S01]  /*0610*/  ISETP.GE.AND P2, PT, R0, RZ, PT ;  /* 0x000000ff0000720c */ /* 0x000fe20003f46270 */
[----:B------:R-:W-:-:S06]  /*0620*/  VIADD R0, R2, 0x3f ;  /* 0x0000003f02007836 */ /* 0x000fcc0000000000 */
[----:B------:R-:W-:-:S04]  /*0630*/  @P0 VIADD R5, R5, 0x1 ;  /* 0x0000000105050836 */ /* 0x000fc80000000000 */
[----:B------:R-:W-:Y:S01]  /*0640*/  IMAD.MOV.U32 R4, RZ, RZ, R5 ;  /* 0x000000ffff047224 */ /* 0x000fe200078e0005 */
[----:B------:R-:W-:-:S03]  /*0650*/  SHF.R.S32.HI R5, RZ, 0x1f, R0 ;  /* 0x0000001fff057819 */ /* 0x000fc60000011400 */
[----:B------:R-:W-:Y:S01]  /*0660*/  @!P2 IMAD.MOV R4, RZ, RZ, -R4 ;  /* 0x000000ffff04a224 */ /* 0x000fe200078e0a04 */
[----:B------:R-:W-:Y:S02]  /*0670*/  @!P1 LOP3.LUT R4, RZ, R6, RZ, 0x33, !PT ;  /* 0x00000006ff049212 */ /* 0x000fe400078e33ff */
[----:B------:R-:W-:-:S03]  /*0680*/  LEA.HI R5, R5, R0, RZ, 0x6 ;  /* 0x0000000005057211 */ /* 0x000fc600078f30ff */
[----:B------:R-:W-:Y:S02]  /*0690*/  IMAD.SHL.U32 R10, R4, 0x4, RZ ;  /* 0x00000004040a7824 */ /* 0x000fe400078e00ff */
[----:B------:R-:W-:-:S03]  /*06a0*/  IMAD.MOV R4, RZ, RZ, -R4 ;  /* 0x000000ffff047224 */ /* 0x000fc600078e0a04 */
[----:B------:R-:W-:Y:S01]  /*06b0*/  LEA.HI.SX32 R5, R5, -R10, 0x1a ;  /* 0x8000000a05057211 */ /* 0x000fe200078fd2ff */
[----:B------:R-:W-:Y:S02]  /*06c0*/  IMAD R12, R6, R4, R7 ;  /* 0x00000004060c7224 */ /* 0x000fe400078e0207 */
[----:B------:R-:W-:Y:S01]  /*06d0*/  IMAD.MOV.U32 R4, RZ, RZ, RZ ;  /* 0x000000ffff047224 */ /* 0x000fe200078e00ff */
[----:B------:R-:W-:Y:S02]  /*06e0*/  VIMNMX R11, PT, PT, R5, 0x4, PT ;  /* 0x00000004050b7848 */ /* 0x000fe40003fe0100 */
[----:B------:R-:W-:Y:S02]  /*06f0*/  IABS R6, R12 ;  /* 0x0000000c00067213 */ /* 0x000fe40000000000 */
[-C--:B------:R-:W-:Y:S02]  /*0700*/  IABS R9, R11.reuse ;  /* 0x0000000b00097213 */ /* 0x080fe40000000000 */
[----:B------:R-:W-:-:S02]  /*0710*/  IABS R7, R11 ;  /* 0x0000000b00077213 */ /* 0x000fc40000000000 */
[----:B------:R-:W0:Y:S08]  /*0720*/  I2F.RP R0, R9 ;  /* 0x0000000900007306 */ /* 0x000e300000209400 */
[----:B0-----:R-:W0:Y:S02]  /*0730*/  MUFU.RCP R0, R0 ;  /* 0x0000000000007308 */ /* 0x001e240000001000 */
[----:B0-----:R-:W-:-:S02]  /*0740*/  VIADD R5, R0, 0xffffffe ;  /* 0x0ffffffe00057836 */ /* 0x001fc40000000000 */
[----:B------:R-:W-:-:S04]  /*0750*/  IMAD.MOV R0, RZ, RZ, -R7 ;  /* 0x000000ffff007224 */ /* 0x000fc800078e0a07 */
[----:B------:R-:W0:Y:S02]  /*0760*/  F2I.FTZ.U32.TRUNC.NTZ R5, R5 ;  /* 0x0000000500057305 */ /* 0x000e24000021f000 */
[----:B0-----:R-:W-:-:S04]  /*0770*/  IMAD.MOV R8, RZ, RZ, -R5 ;  /* 0x000000ffff087224 */ /* 0x001fc800078e0a05 */
[----:B------:R-:W-:-:S04]  /*0780*/  IMAD R3, R8, R9, RZ ;  /* 0x0000000908037224 */ /* 0x000fc800078e02ff */
[----:B------:R-:W-:-:S04]  /*0790*/  IMAD.HI.U32 R4, R5, R3, R4 ;  /* 0x0000000305047227 */ /* 0x000fc800078e0004 */
[----:B------:R-:W-:Y:S02]  /*07a0*/  IMAD.MOV.U32 R5, RZ, RZ, R6 ;  /* 0x000000ffff057224 */ /* 0x000fe400078e0006 */
[----:B------:R-:W-:Y:S02]  /*07b0*/  IMAD.MOV.U32 R3, RZ, RZ, R13 ;  /* 0x000000ffff037224 */ /* 0x000fe400078e000d */
[----:B------:R-:W-:Y:S01]  /*07c0*/  IMAD.HI.U32 R4, R4, R5, RZ ;  /* 0x0000000504047227 */ /* 0x000fe200078e00ff */
[----:B------:R-:W0:Y:S01]  /*07d0*/  LDS R13, [UR11] ;  /* 0x0000000bff0d7984 */ /* 0x000e220008000800 */
[----:B------:R-:W1:Y:S02]  /*07e0*/  I2F.RP R6, R3 ;  /* 0x0000000300067306 */ /* 0x000e640000209400 */
[----:B------:R-:W-:Y:S01]  /*07f0*/  IMAD R0, R4, R0, R5 ;  /* 0x0000000004007224 */ /* 0x000fe200078e0205 */
[----:B------:R-:W-:Y:S04]  /*0800*/  BAR.SYNC.DEFER_BLOCKING 0x0 ;  /* 0x0000000000007b1d */ /* 0x000fe80000010000 */
[----:B------:R-:W-:-:S02]  /*0810*/  ISETP.GT.U32.AND P1, PT, R9, R0, PT ;  /* 0x000000000900720c */ /* 0x000fc40003f24070 */
[----:B------:R-:W2:Y:S08]  /*0820*/  I2F.RP R5, R74 ;  /* 0x0000004a00057306 */ /* 0x000eb00000209400 */
[----:B-1----:R-:W1:Y:S03]  /*0830*/  MUFU.RCP R6, R6 ;  /* 0x0000000600067308 */ /* 0x002e660000001000 */
[----:B------:R-:W-:-:S02]  /*0840*/  @!P1 IMAD.IADD R0, R0, 0x1, -R9 ;  /* 0x0000000100009824 */ /* 0x000fc400078e0a09 */
[----:B------:R-:W-:Y:S01]  /*0850*/  @!P1 VIADD R4, R4, 0x1 ;  /* 0x0000000104049836 */ /* 0x000fe20000000000 */
[----:B------:R-:W-:Y:S02]  /*0860*/  ISETP.NE.AND P1, PT, R11, RZ, PT ;  /* 0x000000ff0b00720c */ /* 0x000fe40003f25270 */
[----:B------:R-:W-:Y:S01]  /*0870*/  ISETP.GE.U32.AND P0, PT, R0, R9, PT ;  /* 0x000000090000720c */ /* 0x000fe20003f06070 */
[----:B--2---:R-:W2:Y:S01]  /*0880*/  MUFU.RCP R5, R5 ;  /* 0x0000000500057308 */ /* 0x004ea20000001000 */
[----:B------:R-:W-:-:S04]  /*0890*/  LOP3.LUT R0, R12, R11, RZ, 0x3c, !PT ;  /* 0x0000000b0c007212 */ /* 0x000fc800078e3cff */
[----:B------:R-:W-:Y:S02]  /*08a0*/  ISETP.GE.AND P2, PT, R0, RZ, PT ;  /* 0x000000ff0000720c */ /* 0x000fe40003f46270 */
[----:B---3--:R-:W-:Y:S01]  /*08b0*/  SHF.R.U32.HI R0, RZ, 0x6, R15 ;  /* 0x00000006ff007819 */ /* 0x008fe2000001160f */
[----:B-1----:R-:W-:-:S03]  /*08c0*/  VIADD R8, R6, 0xffffffe ;  /* 0x0ffffffe06087836 */ /* 0x002fc60000000000 */
[----:B------:R-:W-:Y:S01]  /*08d0*/  SGXT.U32 R85, R0, 0x1 ;  /* 0x000000010055781a */ /* 0x000fe20000000000 */
[----:B------:R-:W1:Y:S01]  /*08e0*/  F2I.FTZ.U32.TRUNC.NTZ R9, R8 ;  /* 0x0000000800097305 */ /* 0x000e62000021f000 */
[----:B------:R-:W-:Y:S01]  /*08f0*/  @P0 VIADD R4, R4, 0x1 ;  /* 0x0000000104040836 */ /* 0x000fe20000000000 */
[----:B0-----:R-:W-:Y:S02]  /*0900*/  R2UR UR10, R13 ;  /* 0x000000000d0a72ca */ /* 0x001fe400000e0000 */
[----:B------:R-:W-:Y:S02]  /*0910*/  IMAD R89, R85, UR14, RZ ;  /* 0x0000000e55597c24 */ /* 0x000fe4000f8e02ff */
[----:B------:R-:W-:Y:S02]  /*0920*/  IMAD.MOV.U32 R92, RZ, RZ, R4 ;  /* 0x000000ffff5c7224 */ /* 0x000fe400078e0004 */
[----:B--2---:R-:W-:Y:S02]  /*0930*/  VIADD R6, R5, 0xffffffe ;  /* 0x0ffffffe05067836 */ /* 0x004fe40000000000 */
[----:B------:R-:W-:Y:S01]  /*0940*/  @!P2 IMAD.MOV R92, RZ, RZ, -R92 ;  /* 0x000000ffff5ca224 */ /* 0x000fe200078e0a5c */
[----:B------:R-:W-:Y:S01]  /*0950*/  @!P1 LOP3.LUT R92, RZ, R11, RZ, 0x33, !PT ;  /* 0x0000000bff5c9212 */ /* 0x000fe200078e33ff */
[----:B------:R0:W2:Y:S01]  /*0960*/  F2I.FTZ.U32.TRUNC.NTZ R7, R6 ;  /* 0x0000000600077305 */ /* 0x0000a2000021f000 */
[----:B------:R-:W-:-:S02]  /*0970*/  IMAD R87, R87, 0x2, R89 ;  /* 0x0000000257577824 */ /* 0x000fc400078e0259 */
[----:B-1----:R-:W-:Y:S02]  /*0980*/  IMAD.MOV R8, RZ, RZ, -R9 ;  /* 0x000000ffff087224 */ /* 0x002fe400078e0a09 */
[----:B------:R-:W-:Y:S02]  /*0990*/  IMAD.SHL.U32 R4, R92, 0x200, RZ ;  /* 0x000002005c047824 */ /* 0x000fe400078e00ff */
[----:B------:R-:W-:Y:S02]  /*09a0*/  IMAD R5, R8, R3, RZ ;  /* 0x0000000308057224 */ /* 0x000fe400078e02ff */
[----:B------:R-:W-:Y:S01]  /*09b0*/  IMAD.MOV.U32 R8, RZ, RZ, RZ ;  /* 0x000000ffff087224 */ /* 0x000fe200078e00ff */
[----:B------:R-:W-:Y:S01]  /*09c0*/  LOP3.LUT R82, R4, R85, RZ, 0xfc, !PT ;  /* 0x0000005504527212 */ /* 0x000fe200078efcff */
[----:B------:R-:W-:Y:S01]  /*09d0*/  IMAD.MOV R92, RZ, RZ, -R92 ;  /* 0x000000ffff5c7224 */ /* 0x000fe200078e0a5c */
[----:B0-----:R-:W-:Y:S01]  /*09e0*/  SHF.R.U32.HI R6, RZ, 0x6, R15 ;  /* 0x00000006ff067819 */ /* 0x001fe2000001160f */
[----:B------:R-:W-:Y:S01]  /*09f0*/  IMAD.HI.U32 R5, R9, R5, R8 ;  /* 0x0000000509057227 */ /* 0x000fe200078e0008 */
[----:B------:R-:W-:-:S02]  /*0a00*/  IABS R8, R82 ;  /* 0x0000005200087213 */ /* 0x000fc40000000000 */
[----:B------:R-:W-:Y:S01]  /*0a10*/  SGXT.U32 R6, R6, 0x1 ;  /* 0x000000010606781a */ /* 0x000fe20000000000 */
[----:B------:R-:W-:Y:S01]  /*0a20*/  IMAD R92, R11, R92, R12 ;  /* 0x0000005c0b5c7224 */ /* 0x000fe200078e020c */
[C-C-:B------:R-:W-:Y:S01]  /*0a30*/  LOP3.LUT R17, R4.reuse, 0x4, R85.reuse, 0xfe, !PT ;  /* 0x0000000404117812 */ /* 0x140fe200078efe55 */
[----:B------:R-:W-:Y:S01]  /*0a40*/  IMAD.HI.U32 R0, R5, R8, RZ ;  /* 0x0000000805007227 */ /* 0x000fe200078e00ff */
[C-C-:B------:R-:W-:Y:S02]  /*0a50*/  LOP3.LUT R16, R4.reuse, 0x6, R85.reuse, 0xfe, !PT ;  /* 0x0000000604107812 */ /* 0x140fe400078efe55 */
[----:B------:R-:W-:Y:S01]  /*0a60*/  LOP3.LUT R18, R4, 0x2, R85, 0xfe, !PT ;  /* 0x0000000204127812 */ /* 0x000fe200078efe55 */
[----:B--2---:R-:W-:Y:S01]  /*0a70*/  IMAD.MOV R93, RZ, RZ, -R7 ;  /* 0x000000ffff5d7224 */ /* 0x004fe200078e0a07 */
[----:B------:R-:W-:Y:S01]  /*0a80*/  ISETP.LT.AND P4, PT, R6, UR13, P4 ;  /* 0x0000000d06007c0c */ /* 0x000fe2000a781270 */
[----:B------:R-:W-:Y:S01]  /*0a90*/  IMAD.MOV R0, RZ, RZ, -R0 ;  /* 0x000000ffff007224 */ /* 0x000fe200078e0a00 */
[--C-:B------:R-:W-:Y:S01]  /*0aa0*/  LOP3.LUT R14, R4, 0x8, R85.reuse, 0xfe, !PT ;  /* 0x00000008040e7812 */ /* 0x100fe200078efe55 */
[----:B------:R-:W-:Y:S01]  /*0ab0*/  IMAD.IADD R92, R10, 0x1, R92 ;  /* 0x000000010a5c7824 */ /* 0x000fe200078e025c */
[----:B------:R-:W-:Y:S01]  /*0ac0*/  IABS R10, R17 ;  /* 0x00000011000a7213 */ /* 0x000fe20000000000 */
[----:B------:R-:W-:Y:S01]  /*0ad0*/  IMAD R93, R93, R74, RZ ;  /* 0x0000004a5d5d7224 */ /* 0x000fe200078e02ff */
[----:B------:R-:W-:Y:S01]  /*0ae0*/  IABS R12, R16 ;  /* 0x00000010000c7213 */ /* 0x000fe20000000000 */
[----:B------:R-:W-:Y:S01]  /*0af0*/  IMAD.MOV.U32 R6, RZ, RZ, RZ ;  /* 0x000000ffff067224 */ /* 0x000fe200078e00ff */
[----:B------:R-:W-:Y:S01]  /*0b00*/  STL [R1+0xabc], R18 ;  /* 0x000abc1201007387 */ /* 0x000fe20000100800 */
[----:B------:R-:W-:Y:S01]  /*0b10*/  IMAD R73, R3, R0, R8 ;  /* 0x0000000003497224 */ /* 0x000fe200078e0208 */
[C---:B------:R-:W-:Y:S01]  /*0b20*/  LOP3.LUT R0, R4.reuse, 0xa, R85, 0xfe, !PT ;  /* 0x0000000a04007812 */ /* 0x040fe200078efe55 */
[----:B------:R-:W-:Y:S01]  /*0b30*/  IMAD.HI.U32 R93, R7, R93, R6 ;  /* 0x0000005d075d7227 */ /* 0x000fe200078e0006 */
[----:B------:R-:W-:Y:S01]  /*0b40*/  IABS R72, R18 ;  /* 0x0000001200487213 */ /* 0x000fe20000000000 */
[----:B------:R0:W-:Y:S01]  /*0b50*/  STL [R1+0xac0], R17 ;  /* 0x000ac01101007387 */ /* 0x0001e20000100800 */
[----:B------:R-:W-:Y:S01]  /*0b60*/  IABS R70, R14 ;  /* 0x0000000e00467213 */ /* 0x000fe20000000000 */
[C---:B------:R-:W-:Y:S01]  /*0b70*/  IMAD.HI.U32 R6, R5.reuse, R10, RZ ;  /* 0x0000000a05067227 */ /* 0x040fe200078e00ff */
[----:B------:R-:W-:Y:S01]  /*0b80*/  SHF.R.U32.HI R9, RZ, 0x5, R15 ;  /* 0x00000005ff097819 */ /* 0x000fe2000001160f */
[----:B------:R1:W-:Y:S01]  /*0b90*/  STL [R1+0xac4], R16 ;  /* 0x000ac41001007387 */ /* 0x0003e20000100800 */
[C-C-:B------:R-:W-:Y:S01]  /*0ba0*/  LOP3.LUT R13, R4.reuse, 0x1a, R85.reuse, 0xfe, !PT ;  /* 0x0000001a040d7812 */ /* 0x140fe200078efe55 */
[----:B------:R-:W-:Y:S01]  /*0bb0*/  IMAD.HI.U32 R7, R5, R12, RZ ;  /* 0x0000000c05077227 */ /* 0x000fe200078e00ff */
[----:B------:R-:W-:Y:S01]  /*0bc0*/  R2UR UR7, R9 ;  /* 0x00000000090772ca */ /* 0x000fe200000e0000 */
[----:B------:R2:W-:Y:S01]  /*0bd0*/  STL [R1+0xac8], R14 ;  /* 0x000ac80e01007387 */ /* 0x0005e20000100800 */
[C-C-:B------:R-:W-:Y:S01]  /*0be0*/  LOP3.LUT R11, R4.reuse, 0x1c, R85.reuse, 0xfe, !PT ;  /* 0x0000001c040b7812 */ /* 0x140fe200078efe55 */
[----:B------:R-:W-:Y:S01]  /*0bf0*/  IMAD.MOV R6, RZ, RZ, -R6 ;  /* 0x000000ffff067224 */ /* 0x000fe200078e0a06 */
[C---:B0-----:R-:W-:Y:S01]  /*0c00*/  LOP3.LUT R17, R4.reuse, 0x16, R85, 0xfe, !PT ;  /* 0x0000001604117812 */ /* 0x041fe200078efe55 */
[----:B------:R0:W-:Y:S01]  /*0c10*/  STL [R1+0xacc], R0 ;  /* 0x000acc0001007387 */ /* 0x0001e20000100800 */
[----:B------:R-:W-:Y:S01]  /*0c20*/  IMAD.MOV R7, RZ, RZ, -R7 ;  /* 0x000000ffff077224 */ /* 0x000fe200078e0a07 */
[----:B-1----:R-:W-:Y:S01]  /*0c30*/  LOP3.LUT R16, R4, 0x18, R85, 0xfe, !PT ;  /* 0x0000001804107812 */ /* 0x002fe200078efe55 */
[----:B------:R-:W-:Y:S01]  /*0c40*/  IMAD R71, R3, R6, R10 ;  /* 0x0000000603477224 */ /* 0x000fe200078e020a */
[----:B------:R-:W-:Y:S01]  /*0c50*/  LEA.HI R6, R15, 0xe, RZ, 0x1a ;  /* 0x0000000e0f067811 */ /* 0x000fe200078fd0ff */
[----:B------:R-:W-:Y:S01]  /*0c60*/  IMAD R7, R3, R7, R12 ;  /* 0x0000000703077224 */ /* 0x000fe200078e020c */
[----:B--2---:R-:W-:Y:S01]  /*0c70*/  IABS R14, R0 ;  /* 0x00000000000e7213 */ /* 0x004fe20000000000 */
[----:B------:R-:W-:Y:S01]  /*0c80*/  IMAD R86, R86, 0x2, R87 ;  /* 0x0000000256567824 */ /* 0x000fe200078e0257 */
[----:B------:R-:W-:Y:S01]  /*0c90*/  STL [R1+0xe6c], R71 ;  /* 0x000e6c4701007387 */ /* 0x000fe20000100800 */
[----:B------:R-:W-:Y:S01]  /*0ca0*/  LOP3.LUT R10, R4, 0xc, R85, 0xfe, !PT ;  /* 0x0000000c040a7812 */ /* 0x000fe200078efe55 */
[C---:B0-----:R-:W-:Y:S01]  /*0cb0*/  IMAD.HI.U32 R0, R5.reuse, R72, RZ ;  /* 0x0000004805007227 */ /* 0x041fe200078e00ff */
[----:B------:R-:W-:Y:S01]  /*0cc0*/  IABS R62, R11 ;  /* 0x0000000b003e7213 */ /* 0x000fe20000000000 */
[----:B------:R0:W-:Y:S01]  /*0cd0*/  STL [R1+0x380], R7 ;  /* 0x0003800701007387 */ /* 0x0001e20000100800 */
[----:B------:R-:W-:Y:S01]  /*0ce0*/  IABS R68, R10 ;  /* 0x0000000a00447213 */ /* 0x000fe20000000000 */
[----:B------:R-:W-:Y:S01]  /*0cf0*/  IMAD.MOV R9, RZ, RZ, -R0 ;  /* 0x000000ffff097224 */ /* 0x000fe200078e0a00 */
[----:B------:R-:W-:Y:S01]  /*0d00*/  IABS R64, R16 ;  /* 0x0000001000407213 */ /* 0x000fe20000000000 */
[----:B------:R-:W-:Y:S01]  /*0d10*/  IMAD.HI.U32 R0, R5, R70, RZ ;  /* 0x0000004605007227 */ /* 0x000fe200078e00ff */
[----:B------:R1:W-:Y:S01]  /*0d20*/  STL [R1+0xad0], R10 ;  /* 0x000ad00a01007387 */ /* 0x0003e20000100800 */
[----:B------:R-:W-:-:S02]  /*0d30*/  ISETP.GT.U32.AND P2, PT, R3, R73, PT ;  /* 0x000000490300720c */ /* 0x000fc40003f44070 */
[----:B------:R-:W-:Y:S02]  /*0d40*/  IMAD.MOV R0, RZ, RZ, -R0 ;  /* 0x000000ffff007224 */ /* 0x000fe400078e0a00 */
[----:B------:R-:W-:Y:S01]  /*0d50*/  IMAD.HI.U32 R8, R5, R14, RZ ;  /* 0x0000000e05087227 */ /* 0x000fe200078e00ff */
[----:B0-----:R-:W-:-:S03]  /*0d60*/  LOP3.LUT R7, R4, 0x10, R85, 0xfe, !PT ;  /* 0x0000001004077812 */ /* 0x001fc600078efe55 */
[C---:B------:R-:W-:Y:S01]  /*0d70*/  IMAD R72, R3.reuse, R9, R72 ;  /* 0x0000000903487224 */ /* 0x040fe200078e0248 */
[----:B------:R-:W-:Y:S01]  /*0d80*/  IABS R12, R7 ;  /* 0x00000007000c7213 */ /* 0x000fe20000000000 */
[C---:B------:R-:W-:Y:S01]  /*0d90*/  IMAD.IADD R9, R4.reuse, 0x1, R6 ;  /* 0x0000000104097824 */ /* 0x040fe200078e0206 */
[C-C-:B------:R-:W-:Y:S01]  /*0da0*/  LOP3.LUT R6, R4.reuse, 0x12, R85.reuse, 0xfe, !PT ;  /* 0x0000001204067812 */ /* 0x140fe200078efe55 */
[C---:B------:R-:W-:Y:S01]  /*0db0*/  IMAD R70, R3.reuse, R0, R70 ;  /* 0x0000000003467224 */ /* 0x040fe200078e0246 */
[----:B------:R-:W-:Y:S01]  /*0dc0*/  LOP3.LUT R0, R4, 0x14, R85, 0xfe, !PT ;  /* 0x0000001404007812 */ /* 0x000fe200078efe55 */
[----:B------:R-:W-:Y:S01]  /*0dd0*/  IMAD.MOV R8, RZ, RZ, -R8 ;  /* 0x000000ffff087224 */ /* 0x000fe200078e0a08 */
[----:B------:R0:W-:Y:S01]  /*0de0*/  STL [R1+0xad4], R9 ;  /* 0x000ad40901007387 */ /* 0x0001e20000100800 */
[----:B-1----:R-:W-:Y:S02]  /*0df0*/  IABS R10, R9 ;  /* 0x00000009000a7213 */ /* 0x002fe40000000000 */
[----:B------:R-:W-:Y:S01]  /*0e00*/  IMAD R69, R3, R8, R14 ;  /* 0x0000000803457224 */ /* 0x000fe200078e020e */
[----:B------:R1:W-:Y:S01]  /*0e10*/  STL [R1+0xad8], R7 ;  /* 0x000ad80701007387 */ /* 0x0003e20000100800 */
[----:B------:R-:W-:-:S02]  /*0e20*/  IABS R14, R0 ;  /* 0x00000000000e7213 */ /* 0x000fc40000000000 */
[----:B------:R-:W-:Y:S01]  /*0e30*/  IABS R66, R6 ;  /* 0x0000000600427213 */ /* 0x000fe20000000000 */
[----:B------:R2:W-:Y:S01]  /*0e40*/  STL [R1+0xadc], R6 ;  /* 0x000adc0601007387 */ /* 0x0005e20000100800 */
[----:B------:R-:W-:Y:S01]  /*0e50*/  ISETP.GT.U32.AND P3, PT, R3, R72, PT ;  /* 0x000000480300720c */ /* 0x000fe20003f64070 */
[C---:B0-----:R-:W-:Y:S02]  /*0e60*/  IMAD.HI.U32 R9, R5.reuse, R14, RZ ;  /* 0x0000000e05097227 */ /* 0x041fe400078e00ff */
[----:B------:R0:W-:Y:S02]  /*0e70*/  STL [R1+0xae0], R0 ;  /* 0x000ae00001007387 */ /* 0x0001e40000100800 */
[----:B------:R-:W-:Y:S02]  /*0e80*/  IMAD.MOV R9, RZ, RZ, -R9 ;  /* 0x000000ffff097224 */ /* 0x000fe400078e0a09 */
[----:B-1----:R-:W-:-:S04]  /*0e90*/  IMAD.HI.U32 R7, R5, R12, RZ ;  /* 0x0000000c05077227 */ /* 0x002fc800078e00ff */
[----:B--2---:R-:W-:-:S04]  /*0ea0*/  IMAD.HI.U32 R6, R5, R10, RZ ;  /* 0x0000000a05067227 */ /* 0x004fc800078e00ff */
[----:B0-----:R-:W-:-:S04]  /*0eb0*/  IMAD.HI.U32 R0, R5, R68, RZ ;  /* 0x0000004405007227 */ /* 0x001fc800078e00ff */
[----:B------:R-:W-:Y:S02]  /*0ec0*/  IMAD.MOV R0, RZ, RZ, -R0 ;  /* 0x000000ffff007224 */ /* 0x000fe400078e0a00 */
[----:B------:R-:W-:Y:S02]  /*0ed0*/  IMAD.MOV R6, RZ, RZ, -R6 ;  /* 0x000000ffff067224 */ /* 0x000fe400078e0a06 */
[C---:B------:R-:W-:Y:S02]  /*0ee0*/  IMAD R68, R3.reuse, R0, R68 ;  /* 0x0000000003447224 */ /* 0x040fe400078e0244 */
[----:B------:R-:W-:Y:S01]  /*0ef0*/  IMAD R0, R3, R6, R10 ;  /* 0x0000000603007224 */ /* 0x000fe200078e020a */
[----:B------:R-:W-:Y:S01]  /*0f00*/  IABS R10, R17 ;  /* 0x00000011000a7213 */ /* 0x000fe20000000000 */
[----:B------:R-:W-:-:S03]  /*0f10*/  IMAD.HI.U32 R8, R5, R66, RZ ;  /* 0x0000004205087227 */ /* 0x000fc600078e00ff */
[----:B------:R0:W-:Y:S01]  /*0f20*/  STL [R1+0x39c], R0 ;  /* 0x00039c0001007387 */ /* 0x0001e20000100800 */
[C---:B------:R-:W-:Y:S02]  /*0f30*/  IMAD R65, R3.reuse, R9, R14 ;  /* 0x0000000903417224 */ /* 0x040fe400078e020e */
[----:B------:R-:W-:Y:S01]  /*0f40*/  IMAD.MOV R7, RZ, RZ, -R7 ;  /* 0x000000ffff077224 */ /* 0x000fe200078e0a07 */
[----:B------:R-:W-:Y:S01]  /*0f50*/  STL [R1+0xae4], R17 ;  /* 0x000ae41101007387 */ /* 0x000fe20000100800 */
[----:B------:R-:W-:Y:S02]  /*0f60*/  IMAD.MOV R8, RZ, RZ, -R8 ;  /* 0x000000ffff087224 */ /* 0x000fe400078e0a08 */
[C---:B------:R-:W-:Y:S01]  /*0f70*/  IMAD R67, R3.reuse, R7, R12 ;  /* 0x0000000703437224 */ /* 0x040fe200078e020c */
[----:B------:R-:W-:Y:S01]  /*0f80*/  STL [R1+0xae8], R16 ;  /* 0x000ae81001007387 */ /* 0x000fe20000100800 */
[----:B------:R-:W-:Y:S01]  /*0f90*/  IMAD R66, R3, R8, R66 ;  /* 0x0000000803427224 */ /* 0x000fe200078e0242 */
[----:B0-----:R-:W-:Y:S01]  /*0fa0*/  LEA.HI R0, R15, 0x1e, RZ, 0x1a ;  /* 0x0000001e0f007811 */ /* 0x001fe200078fd0ff */
[----:B------:R-:W-:Y:S01]  /*0fb0*/  IMAD.HI.U32 R6, R5, R64, RZ ;  /* 0x0000004005067227 */ /* 0x000fe200078e00ff */
[----:B------:R0:W-:Y:S01]  /*0fc0*/  STL [R1+0xaf0], R13 ;  /* 0x000af00d01007387 */ /* 0x0001e20000100800 */
[----:B------:R-:W-:-:S02]  /*0fd0*/  IABS R12, R13 ;  /* 0x0000000d000c7213 */ /* 0x000fc40000000000 */
[C---:B------:R-:W-:Y:S01]  /*0fe0*/  IMAD.IADD R0, R4.reuse, 0x1, R0 ;  /* 0x0000000104007824 */ /* 0x040fe200078e0200 */
[----:B------:R1:W-:Y:S01]  /*0ff0*/  STL [R1+0xaf4], R11 ;  /* 0x000af40b01007387 */ /* 0x0003e20000100800 */
[----:B------:R-:W-:Y:S02]  /*1000*/  IMAD.MOV R6, RZ, RZ, -R6 ;  /* 0x000000ffff067224 */ /* 0x000fe400078e0a06 */
[----:B------:R-:W-:Y:S01]  /*1010*/  IMAD.HI.U32 R7, R5, R12, RZ ;  /* 0x0000000c05077227 */ /* 0x000fe200078e00ff */
[----:B------:R2:W-:Y:S01]  /*1020*/  STL [R1+0xaf8], R0 ;  /* 0x000af80001007387 */ /* 0x0005e20000100800 */
[----:B------:R-:W-:Y:S02]  /*1030*/  IABS R14, R0 ;  /* 0x00000000000e7213 */ /* 0x000fe40000000000 */
[----:B------:R-:W-:Y:S01]  /*1040*/  IMAD.MOV R7, RZ, RZ, -R7 ;  /* 0x000000ffff077224 */ /* 0x000fe200078e0a07 */
[C-C-:B0-----:R-:W-:Y:S01]  /*1050*/  LOP3.LUT R13, R4.reuse, 0x38, R85.reuse, 0xfe, !PT ;  /* 0x00000038040d7812 */ /* 0x141fe200078efe55 */
[----:B------:R-:W-:Y:S01]  /*1060*/  IMAD R64, R3, R6, R64 ;  /* 0x0000000603407224 */ /* 0x000fe200078e0240 */
[C-C-:B-1----:R-:W-:Y:S01]  /*1070*/  LOP3.LUT R11, R4.reuse, 0x20, R85.reuse, 0xfe, !PT ;  /* 0x00000020040b7812 */ /* 0x142fe200078efe55 */
[----:B------:R-:W-:Y:S01]  /*1080*/  IMAD.HI.U32 R8, R5, R14, RZ ;  /* 0x0000000e05087227 */ /* 0x000fe200078e00ff */
[----:B------:R-:W-:-:S02]  /*1090*/  LOP3.LUT R6, R4, 0x22, R85, 0xfe, !PT ;  /* 0x0000002204067812 */ /* 0x000fc400078efe55 */
[----:B------:R-:W-:Y:S01]  /*10a0*/  IABS R52, R13 ;  /* 0x0000000d00347213 */ /* 0x000fe20000000000 */
[----:B--2---:R-:W-:Y:S01]  /*10b0*/  IMAD.HI.U32 R0, R5, R10, RZ ;  /* 0x0000000a05007227 */ /* 0x004fe200078e00ff */
[----:B------:R-:W-:-:S03]  /*10c0*/  IABS R60, R6 ;  /* 0x00000006003c7213 */ /* 0x000fc60000000000 */
[----:B------:R-:W-:Y:S02]  /*10d0*/  IMAD.MOV R9, RZ, RZ, -R0 ;  /* 0x000000ffff097224 */ /* 0x000fe400078e0a00 */
[----:B------:R-:W-:-:S04]  /*10e0*/  IMAD.HI.U32 R0, R5, R62, RZ ;  /* 0x0000003e05007227 */ /* 0x000fc800078e00ff */
[----:B------:R-:W-:Y:S02]  /*10f0*/  IMAD.MOV R0, RZ, RZ, -R0 ;  /* 0x000000ffff007224 */ /* 0x000fe400078e0a00 */
[----:B------:R-:W-:Y:S02]  /*1100*/  IMAD.MOV R8, RZ, RZ, -R8 ;  /* 0x000000ffff087224 */ /* 0x000fe400078e0a08 */
[C---:B------:R-:W-:Y:S02]  /*1110*/  IMAD R9, R3.reuse, R9, R10 ;  /* 0x0000000903097224 */ /* 0x040fe400078e020a */
[C---:B------:R-:W-:Y:S02]  /*1120*/  IMAD R62, R3.reuse, R0, R62 ;  /* 0x00000000033e7224 */ /* 0x040fe400078e023e */
[C---:B------:R-:W-:Y:S01]  /*1130*/  IMAD R0, R3.reuse, R8, R14 ;  /* 0x0000000803007224 */ /* 0x040fe200078e020e */
[----:B------:R-:W-:Y:S01]  /*1140*/  STL [R1+0x3a0], R9 ;  /* 0x0003a00901007387 */ /* 0x000fe20000100800 */
[----:B------:R-:W-:Y:S01]  /*1150*/  IMAD R63, R3, R7, R12 ;  /* 0x00000007033f7224 */ /* 0x000fe200078e020c */
[----:B------:R-:W-:-:S02]  /*1160*/  LOP3.LUT R7, R4, 0x24, R85, 0xfe, !PT ;  /* 0x0000002404077812 */ /* 0x000fc400078efe55 */
[----:B------:R0:W-:Y:S01]  /*1170*/  STL [R1+0xafc], R11 ;  /* 0x000afc0b01007387 */ /* 0x0001e20000100800 */
[----:B------:R-:W-:Y:S02]  /*1180*/  IABS R8, R11 ;  /* 0x0000000b00087213 */ /* 0x000fe40000000000 */
[----:B------:R-:W-:Y:S01]  /*1190*/  IABS R10, R7 ;  /* 0x00000007000a7213 */ /* 0x000fe20000000000 */
[----:B------:R1:W-:Y:S01]  /*11a0*/  STL [R1+0x3b4], R0 ;  /* 0x0003b40001007387 */ /* 0x0003e20000100800 */
[----:B------:R-:W-:-:S03]  /*11b0*/  LOP3.LUT R14, R82, 0x68, RZ, 0xfc, !PT ;  /* 0x00000068520e7812 */ /* 0x000fc600078efcff */
[----:B------:R2:W-:Y:S01]  /*11c0*/  STL [R1+0xb00], R6 ;  /* 0x000b000601007387 */ /* 0x0005e20000100800 */
[----:B------:R-:W-:Y:S02]  /*11d0*/  IABS R34, R14 ;  /* 0x0000000e00227213 */ /* 0x000fe40000000000 */
[C-C-:B0-----:R-:W-:Y:S01]  /*11e0*/  LOP3.LUT R11, R4.reuse, 0x2a, R85.reuse, 0xfe, !PT ;  /* 0x0000002a040b7812 */ /* 0x141fe200078efe55 */
[----:B------:R0:W-:Y:S01]  /*11f0*/  STL [R1+0xb08], R7 ;  /* 0x000b080701007387 */ /* 0x0001e20000100800 */
[----:B-1----:R-:W-:-:S04]  /*1200*/  LOP3.LUT R0, R4, 0x26, R85, 0xfe, !PT ;  /* 0x0000002604007812 */ /* 0x002fc800078efe55 */
[----:B------:R-:W-:Y:S01]  /*1210*/  IABS R12, R0 ;  /* 0x00000000000c7213 */ /* 0x000fe20000000000 */
[----:B------:R1:W-:Y:S01]  /*1220*/  STL [R1+0xb0c], R0 ;  /* 0x000b0c0001007387 */ /* 0x0003e20000100800 */
[----:B--2---:R-:W-:-:S03]  /*1230*/  LOP3.LUT R6, R4, 0x28, R85, 0xfe, !PT ;  /* 0x0000002804067812 */ /* 0x004fc600078efe55 */
[C---:B0-----:R-:W-:Y:S01]  /*1240*/  IMAD.HI.U32 R7, R5.reuse, R12, RZ ;  /* 0x0000000c05077227 */ /* 0x041fe200078e00ff */
[----:B------:R-:W-:Y:S01]  /*1250*/  IABS R58, R6 ;  /* 0x00000006003a7213 */ /* 0x000fe20000000000 */
[----:B------:R0:W-:Y:S02]  /*1260*/  STL [R1+0xb10], R6 ;  /* 0x000b100601007387 */ /* 0x0001e40000100800 */
[----:B------:R-:W-:Y:S02]  /*1270*/  IMAD.MOV R7, RZ, RZ, -R7 ;  /* 0x000000ffff077224 */ /* 0x000fe400078e0a07 */
[----:B-1----:R-:W-:Y:S01]  /*1280*/  IMAD.HI.U32 R0, R5, R8, RZ ;  /* 0x0000000805007227 */ /* 0x002fe200078e00ff */
[----:B------:R-:W-:Y:S03]  /*1290*/  STL [R1+0xb18], R11 ;  /* 0x000b180b01007387 */ /* 0x000fe60000100800 */
[----:B------:R-:W-:-:S02]  /*12a0*/  IMAD.MOV R61, RZ, RZ, -R0 ;  /* 0x000000ffff3d7224 */ /* 0x000fc400078e0a00 */
[----:B------:R-:W-:-:S04]  /*12b0*/  IMAD.HI.U32 R0, R5, R10, RZ ;  /* 0x0000000a05007227 */ /* 0x000fc800078e00ff */
[----:B0-----:R-:W-:-:S04]  /*12c0*/  IMAD.HI.U32 R6, R5, R60, RZ ;  /* 0x0000003c05067227 */ /* 0x001fc800078e00ff */
[----:B------:R-:W-:Y:S02]  /*12d0*/  IMAD.MOV R0, RZ, RZ, -R0 ;  /* 0x000000ffff007224 */ /* 0x000fe400078e0a00 */
[----:B------:R-:W-:Y:S02]  /*12e0*/  IMAD.MOV R9, RZ, RZ, -R6 ;  /* 0x000000ffff097224 */ /* 0x000fe400078e0a06 */
[----:B------:R-:W-:Y:S01]  /*12f0*/  IMAD R59, R3, R0, R10 ;  /* 0x00000000033b7224 */ /* 0x000fe200078e020a */
[----:B------:R-:W-:Y:S01]  /*1300*/  LEA.HI R0, R15, 0x2e, RZ, 0x1a ;  /* 0x0000002e0f007811 */ /* 0x000fe200078fd0ff */
[----:B------:R-:W-:-:S04]  /*1310*/  IMAD.HI.U32 R6, R5, R58, RZ ;  /* 0x0000003a05067227 */ /* 0x000fc800078e00ff */
[C---:B------:R-:W-:Y:S01]  /*1320*/  IMAD R60, R3.reuse, R9, R60 ;  /* 0x00000009033c7224 */ /* 0x040fe200078e023c */
[C---:B------:R-:W-:Y:S01]  /*1330*/  LOP3.LUT R9, R4.reuse, 0x2c, R85, 0xfe, !PT ;  /* 0x0000002c04097812 */ /* 0x040fe200078efe55 */
[C---:B------:R-:W-:Y:S02]  /*1340*/  IMAD R7, R3.reuse, R7, R12 ;  /* 0x0000000703077224 */ /* 0x040fe400078e020c */
[C---:B------:R-:W-:Y:S01]  /*1350*/  IMAD R61, R3.reuse, R61, R8 ;  /* 0x0000003d033d7224 */ /* 0x040fe200078e0208 */
[----:B------:R-:W-:Y:S01]  /*1360*/  IABS R8, R11 ;  /* 0x0000000b00087213 */ /* 0x000fe20000000000 */
[----:B------:R-:W-:Y:S01]  /*1370*/  IMAD.IADD R0, R4, 0x1, R0 ;  /* 0x0000000104007824 */ /* 0x000fe200078e0200 */
[----:B------:R0:W-:Y:S01]  /*1380*/  STL [R1+0x3b8], R7 ;  /* 0x0003b80701007387 */ /* 0x0001e20000100800 */
[----:B------:R-:W-:Y:S01]  /*1390*/  IMAD.MOV R6, RZ, RZ, -R6 ;  /* 0x000000ffff067224 */ /* 0x000fe200078e0a06 */
[----:B------:R-:W-:Y:S02]  /*13a0*/  IABS R56, R9 ;  /* 0x0000000900387213 */ /* 0x000fe40000000000 */
[----:B------:R1:W-:Y:S01]  /*13b0*/  STL [R1+0xb1c], R9 ;  /* 0x000b1c0901007387 */ /* 0x0003e20000100800 */
[----:B------:R-:W-:Y:S01]  /*13c0*/  IMAD R58, R3, R6, R58 ;  /* 0x00000006033a7224 */ /* 0x000fe200078e023a */
[----:B------:R-:W-:-:S02]  /*13d0*/  IABS R10, R0 ;  /* 0x00000000000a7213 */ /* 0x000fc40000000000 */
[----:B------:R2:W-:Y:S01]  /*13e0*/  STL [R1+0xb24], R0 ;  /* 0x000b240001007387 */ /* 0x0005e20000100800 */
[C-C-:B------:R-:W-:Y:S02]  /*13f0*/  LOP3.LUT R6, R4.reuse, 0x32, R85.reuse, 0xfe, !PT ;  /* 0x0000003204067812 */ /* 0x140fe400078efe55 */
[C-C-:B0-----:R-:W-:Y:S02]  /*1400*/  LOP3.LUT R7, R4.reuse, 0x30, R85.reuse, 0xfe, !PT ;  /* 0x0000003004077812 */ /* 0x141fe400078efe55 */
[----:B------:R-:W-:Y:S02]  /*1410*/  IABS R54, R6 ;  /* 0x0000000600367213 */ /* 0x000fe40000000000 */
[C-C-:B-1----:R-:W-:Y:S01]  /*1420*/  LOP3.LUT R9, R4.reuse, 0x34, R85.reuse, 0xfe, !PT ;  /* 0x0000003404097812 */ /* 0x142fe200078efe55 */
[----:B------:R-:W-:Y:S01]  /*1430*/  STL [R1+0xb28], R7 ;  /* 0x000b280701007387 */ /* 0x000fe20000100800 */
[----:B------:R-:W-:Y:S01]  /*1440*/  IABS R12, R7 ;  /* 0x00000007000c7213 */ /* 0x000fe20000000000 */
[----:B--2---:R-:W-:Y:S01]  /*1450*/  IMAD.HI.U32 R0, R5, R8, RZ ;  /* 0x0000000805007227 */ /* 0x004fe200078e00ff */
[----:B------:R-:W-:Y:S01]  /*1460*/  LOP3.LUT R11, R4, 0x3a, R85, 0xfe, !PT ;  /* 0x0000003a040b7812 */ /* 0x000fe200078efe55 */
[----:B------:R0:W-:Y:S02]  /*1470*/  STL [R1+0xb2c], R6 ;  /* 0x000b2c0601007387 */ /* 0x0001e40000100800 */
[----:B------:R-:W-:-:S02]  /*1480*/  IMAD.MOV R57, RZ, RZ, -R0 ;  /* 0x000000ffff397224 */ /* 0x000fc400078e0a00 */
[C---:B------:R-:W-:Y:S01]  /*1490*/  IMAD.HI.U32 R0, R5.reuse, R56, RZ ;  /* 0x0000003805007227 */ /* 0x040fe200078e00ff */
[----:B------:R1:W-:Y:S03]  /*14a0*/  STL [R1+0xb30], R9 ;  /* 0x000b300901007387 */ /* 0x0003e60000100800 */
[----:B------:R-:W-:Y:S02]  /*14b0*/  IMAD.MOV R0, RZ, RZ, -R0 ;  /* 0x000000ffff007224 */ /* 0x000fe400078e0a00 */
[----:B0-----:R-:W-:-:S04]  /*14c0*/  IMAD.HI.U32 R6, R5, R10, RZ ;  /* 0x0000000a05067227 */ /* 0x001fc800078e00ff */
[----:B------:R-:W-:Y:S02]  /*14d0*/  IMAD.MOV R6, RZ, RZ, -R6 ;  /* 0x000000ffff067224 */ /* 0x000fe400078e0a06 */
[C---:B------:R-:W-:Y:S02]  /*14e0*/  IMAD R56, R3.reuse, R0, R56 ;  /* 0x0000000003387224 */ /* 0x040fe400078e0238 */
[----:B------:R-:W-:Y:S01]  /*14f0*/  IMAD R0, R3, R6, R10 ;  /* 0x0000000603007224 */ /* 0x000fe200078e020a */
[----:B------:R-:W-:Y:S01]  /*1500*/  IABS R6, R9 ;  /* 0x0000000900067213 */ /* 0x000fe20000000000 */
[----:B------:R-:W-:Y:S01]  /*1510*/  IMAD.HI.U32 R7, R5, R12, RZ ;  /* 0x0000000c05077227 */ /* 0x000fe200078e00ff */
[----:B-1----:R-:W-:Y:S02]  /*1520*/  LOP3.LUT R9, R4, 0x3c, R85, 0xfe, !PT ;  /* 0x0000003c04097812 */ /* 0x002fe400078efe55 */
[----:B------:R0:W-:Y:S01]  /*1530*/  STL [R1+0x3cc], R0 ;  /* 0x0003cc0001007387 */ /* 0x0001e20000100800 */
[----:B------:R-:W-:Y:S01]  /*1540*/  IMAD R57, R3, R57, R8 ;  /* 0x0000003903397224 */ /* 0x000fe200078e0208 */
[----:B------:R-:W-:Y:S01]  /*1550*/  IABS R50, R9 ;  /* 0x0000000900327213 */ /* 0x000fe20000000000 */
[----:B------:R-:W-:-:S04]  /*1560*/  IMAD.HI.U32 R8, R5, R54, RZ ;  /* 0x0000003605087227 */ /* 0x000fc800078e00ff */
[----:B------:R-:W-:Y:S02]  /*1570*/  IMAD.MOV R7, RZ, RZ, -R7 ;  /* 0x000000ffff077224 */ /* 0x000fe400078e0a07 */
[----:B------:R-:W-:Y:S01]  /*1580*/  IMAD.MOV R8, RZ, RZ, -R8 ;  /* 0x000000ffff087224 */ /* 0x000fe200078e0a08 */
[----:B0-----:R-:W-:Y:S01]  /*1590*/  LOP3.LUT R0, R4, 0x36, R85, 0xfe, !PT ;  /* 0x0000003604007812 */ /* 0x001fe200078efe55 */
[C---:B------:R-:W-:Y:S01]  /*15a0*/  IMAD R55, R3.reuse, R7, R12 ;  /* 0x0000000703377224 */ /* 0x040fe200078e020c */
[----:B------:R-:W-:Y:S01]  /*15b0*/  IABS R12, R11 ;  /* 0x0000000b000c7213 */ /* 0x000fe20000000000 */
[----:B------:R-:W-:Y:S01]  /*15c0*/  IMAD R54, R3, R8, R54 ;  /* 0x0000000803367224 */ /* 0x000fe200078e0236 */
[----:B------:R-:W-:Y:S01]  /*15d0*/  IABS R10, R0 ;  /* 0x00000000000a7213 */ /* 0x000fe20000000000 */
[----:B------:R0:W-:Y:S01]  /*15e0*/  STL [R1+0xb38], R0 ;  /* 0x000b380001007387 */ /* 0x0001e20000100800 */
[----:B------:R-:W-:-:S03]  /*15f0*/  IMAD.HI.U32 R8, R5, R50, RZ ;  /* 0x0000003205087227 */ /* 0x000fc600078e00ff */
[----:B------:R1:W-:Y:S01]  /*1600*/  STL [R1+0xb40], R13 ;  /* 0x000b400d01007387 */ /* 0x0003e20000100800 */
[----:B------:R-:W-:-:S03]  /*1610*/  IMAD.HI.U32 R7, R5, R12, RZ ;  /* 0x0000000c05077227 */ /* 0x000fc600078e00ff */
[----:B------:R-:W-:Y:S01]  /*1620*/  STL [R1+0xb44], R11 ;  /* 0x000b440b01007387 */ /* 0x000fe20000100800 */
[----:B------:R-:W-:Y:S02]  /*1630*/  IMAD.MOV R8, RZ, RZ, -R8 ;  /* 0x000000ffff087224 */ /* 0x000fe400078e0a08 */
[C---:B0-----:R-:W-:Y:S01]  /*1640*/  IMAD.HI.U32 R0, R5.reuse, R6, RZ ;  /* 0x0000000605007227 */ /* 0x041fe200078e00ff */
[----:B------:R0:W-:Y:S01]  /*1650*/  STL [R1+0xb48], R9 ;  /* 0x000b480901007387 */ /* 0x0001e20000100800 */
[----:B-1----:R-:W-:Y:S02]  /*1660*/  LOP3.LUT R13, R82, 0x5c, RZ, 0xfc, !PT ;  /* 0x0000005c520d7812 */ /* 0x002fe400078efcff */
[----:B------:R-:W-:Y:S02]  /*1670*/  IMAD.MOV R53, RZ, RZ, -R0 ;  /* 0x000000ffff357224 */ /* 0x000fe400078e0a00 */
[----:B------:R-:W-:Y:S01]  /*1680*/  IMAD.HI.U32 R0, R5, R10, RZ ;  /* 0x0000000a05007227 */ /* 0x000fe200078e00ff */
[----:B------:R-:W-:-:S03]  /*1690*/  IABS R38, R13 ;  /* 0x0000000d00267213 */ /* 0x000fc60000000000 */
[----:B------:R-:W-:Y:S01]  /*16a0*/  IMAD R53, R3, R53, R6 ;  /* 0x0000003503357224 */ /* 0x000fe200078e0206 */
[----:B0-----:R-:W-:Y:S01]  /*16b0*/  LEA.HI R9, R15, 0x3e, RZ, 0x1a ;  /* 0x0000003e0f097811 */ /* 0x001fe200078fd0ff */
[----:B------:R-:W-:-:S04]  /*16c0*/  IMAD.HI.U32 R6, R5, R52, RZ ;  /* 0x0000003405067227 */ /* 0x000fc800078e00ff */
[----:B------:R-:W-:Y:S02]  /*16d0*/  IMAD.MOV R0, RZ, RZ, -R0 ;  /* 0x000000ffff007224 */ /* 0x000fe400078e0a00 */
[----:B------:R-:W-:Y:S02]  /*16e0*/  IMAD.MOV R7, RZ, RZ, -R7 ;  /* 0x000000ffff077224 */ /* 0x000fe400078e0a07 */
[----:B------:R-:W-:Y:S02]  /*16f0*/  IMAD.MOV R6, RZ, RZ, -R6 ;  /* 0x000000ffff067224 */ /* 0x000fe400078e0a06 */
[----:B------:R-:W-:Y:S02]  /*1700*/  IMAD R0, R3, R0, R10 ;  /* 0x0000000003007224 */ /* 0x000fe400078e020a */
[----:B------:R-:W-:Y:S01]  /*1710*/  IMAD.IADD R9, R4, 0x1, R9 ;  /* 0x0000000104097824 */ /* 0x000fe200078e0209 */
[----:B------:R-:W-:Y:S01]  /*1720*/  LEA.HI R4, R15, R4, RZ, 0x1a ;  /* 0x000000040f047211 */ /* 0x000fe200078fd0ff */
[C---:B------:R-:W-:Y:S01]  /*1730*/  IMAD R50, R3.reuse, R8, R50 ;  /* 0x0000000803327224 */ /* 0x040fe200078e0232 */
[C---:B------:R-:W-:Y:S01]  /*1740*/  LOP3.LUT R8, R82.reuse, 0x40, RZ, 0xfc, !PT ;  /* 0x0000004052087812 */ /* 0x040fe200078efcff */
[C---:B------:R-:W-:Y:S01]  /*1750*/  IMAD R51, R3.reuse, R7, R12 ;  /* 0x0000000703337224 */ /* 0x040fe200078e020c */
[C---:B------:R-:W-:Y:S01]  /*1760*/  LOP3.LUT R7, R82.reuse, 0x42, RZ, 0xfc, !PT ;  /* 0x0000004252077812 */ /* 0x040fe200078efcff */
[----:B------:R-:W-:Y:S01]  /*1770*/  IMAD R52, R3, R6, R52 ;  /* 0x0000000603347224 */ /* 0x000fe200078e0234 */
[----:B------:R0:W-:Y:S01]  /*1780*/  STL [R1+0x3d0], R0 ;  /* 0x0003d00001007387 */ /* 0x0001e20000100800 */
[C---:B------:R-:W-:Y:S01]  /*1790*/  LOP3.LUT R6, R82.reuse, 0x44, RZ, 0xfc, !PT ;  /* 0x0000004452067812 */ /* 0x040fe200078efcff */
[----:B------:R-:W-:Y:S01]  /*17a0*/  IMAD.U32 R85, RZ, RZ, UR14 ;  /* 0x0000000eff557e24 */ /* 0x000fe2000f8e00ff */
[----:B------:R-:W-:Y:S01]  /*17b0*/  IABS R10, R9 ;  /* 0x00000009000a7213 */ /* 0x000fe20000000000 */
[----:B------:R1:W-:Y:S01]  /*17c0*/  STL [R1+0xb4c], R9 ;  /* 0x000b4c0901007387 */ /* 0x0003e20000100800 */
[----:B------:R-:W-:Y:S01]  /*17d0*/  IABS R48, R7 ;  /* 0x0000000700307213 */ /* 0x000fe20000000000 */
[----:B------:R-:W-:Y:S01]  /*17e0*/  IMAD R85, R85, 0x2, R86 ;  /* 0x0000000255557824 */ /* 0x000fe200078e0256 */
[C---:B------:R-:W-:Y:S01]  /*17f0*/  LOP3.LUT R12, R82.reuse, 0x52, RZ, 0xfc, !PT ;  /* 0x00000052520c7812 */ /* 0x040fe200078efcff */
[----:B------:R2:W-:Y:S01]  /*1800*/  STL [R1+0xb50], R8 ;  /* 0x000b500801007387 */ /* 0x0005e20000100800 */
[----:B0-----:R-:W-:Y:S01]  /*1810*/  LOP3.LUT R0, R82, 0x46, RZ, 0xfc, !PT ;  /* 0x0000004652007812 */ /* 0x001fe200078efcff */
[----:B------:R-:W-:-:S02]  /*1820*/  IMAD.HI.U32 R11, R5, R48, RZ ;  /* 0x00000030050b7227 */ /* 0x000fc400078e00ff */
[----:B------:R-:W-:Y:S01]  /*1830*/  STL [R1+0xab8], R7 ;  /* 0x000ab80701007387 */ /* 0x000fe20000100800 */
[----:B------:R-:W-:Y:S01]  /*1840*/  IABS R42, R12 ;  /* 0x0000000c002a7213 */ /* 0x000fe20000000000 */
[C---:B-1----:R-:W-:Y:S02]  /*1850*/  IMAD.HI.U32 R9, R5.reuse, R10, RZ ;  /* 0x0000000a05097227 */ /* 0x042fe400078e00ff */
[----:B------:R0:W-:Y:S01]  /*1860*/  STL [R1+0xab4], R6 ;  /* 0x000ab40601007387 */ /* 0x0001e20000100800 */
[----:B--2---:R-:W-:Y:S01]  /*1870*/  IABS R8, R8 ;  /* 0x0000000800087213 */ /* 0x004fe20000000000 */
[----:B------:R-:W-:Y:S02]  /*1880*/  IMAD.MOV R9, RZ, RZ, -R9 ;  /* 0x000000ffff097224 */ /* 0x000fe400078e0a09 */
[----:B------:R1:W-:Y:S01]  /*1890*/  STL [R1+0xbd8], R0 ;  /* 0x000bd80001007387 */ /* 0x0003e20000100800 */
[----:B------:R-:W-:Y:S02]  /*18a0*/  IMAD.MOV R11, RZ, RZ, -R11 ;  /* 0x000000ffff0b7224 */ /* 0x000fe400078e0a0b */
[----:B------:R-:W-:Y:S01]  /*18b0*/  IMAD.HI.U32 R49, R5, R8, RZ ;  /* 0x0000000805317227 */ /* 0x000fe200078e00ff */
[----:B0-----:R-:W-:-:S03]  /*18c0*/  IABS R6, R6 ;  /* 0x0000000600067213 */ /* 0x001fc60000000000 */
[----:B------:R-:W-:Y:S02]  /*18d0*/  IMAD R9, R3, R9, R10 ;  /* 0x0000000903097224 */ /* 0x000fe400078e020a */
[----:B------:R-:W-:Y:S01]  /*18e0*/  IMAD.MOV R49, RZ, RZ, -R49 ;  /* 0x000000ffff317224 */ /* 0x000fe200078e0a31 */
[----:B-1----:R-:W-:Y:S01]  /*18f0*/  IABS R0, R0 ;  /* 0x0000000000007213 */ /* 0x002fe20000000000 */
[C---:B------:R-:W-:Y:S01]  /*1900*/  IMAD.HI.U32 R47, R5.reuse, R6, RZ ;  /* 0x00000006052f7227 */ /* 0x040fe200078e00ff */
[----:B------:R0:W-:Y:S03]  /*1910*/  STL [R1+0x3ec], R9 ;  /* 0x0003ec0901007387 */ /* 0x0001e60000100800 */
[----:B------:R-:W-:-:S04]  /*1920*/  IMAD.HI.U32 R7, R5, R0, RZ ;  /* 0x0000000005077227 */ /* 0x000fc800078e00ff */
[----:B------:R-:W-:Y:S02]  /*1930*/  IMAD.MOV R7, RZ, RZ, -R7 ;  /* 0x000000ffff077224 */ /* 0x000fe400078e0a07 */
[----:B------:R-:W-:Y:S01]  /*1940*/  IMAD.MOV R47, RZ, RZ, -R47 ;  /* 0x000000ffff2f7224 */ /* 0x000fe200078e0a2f */
[C---:B0-----:R-:W-:Y:S01]  /*1950*/  LOP3.LUT R9, R82.reuse, 0x48, RZ, 0xfc, !PT ;  /* 0x0000004852097812 */ /* 0x041fe200078efcff */
[C---:B------:R-:W-:Y:S01]  /*1960*/  IMAD R0, R3.reuse, R7, R0 ;  /* 0x0000000703007224 */ /* 0x040fe200078e0200 */
[C---:B------:R-:W-:Y:S01]  /*1970*/  LOP3.LUT R7, R82.reuse, 0x4c, RZ, 0xfc, !PT ;  /* 0x0000004c52077812 */ /* 0x040fe200078efcff */
[C---:B------:R-:W-:Y:S01]  /*1980*/  IMAD R49, R3.reuse, R49, R8 ;  /* 0x0000003103317224 */ /* 0x040fe200078e0208 */
[----:B------:R-:W-:Y:S01]  /*1990*/  LOP3.LUT R8, R82, 0x4a, RZ, 0xfc, !PT ;  /* 0x0000004a52087812 */ /* 0x000fe200078efcff */
[C---:B------:R-:W-:Y:S01]  /*19a0*/  IMAD R47, R3.reuse, R47, R6 ;  /* 0x0000002f032f7224 */ /* 0x040fe200078e0206 */
[----:B------:R0:W-:Y:S01]  /*19b0*/  STL [R1+0x3f0], R0 ;  /* 0x0003f00001007387 */ /* 0x0001e20000100800 */
[----:B------:R-:W-:Y:S01]  /*19c0*/  VIADD R6, R4, 0x4e ;  /* 0x0000004e04067836 */ /* 0x000fe20000000000 */
[----:B------:R-:W-:Y:S01]  /*19d0*/  IABS R46, R9 ;  /* 0x00000009002e7213 */ /* 0x000fe20000000000 */
[----:B------:R-:W-:Y:S01]  /*19e0*/  IMAD R48, R3, R11, R48 ;  /* 0x0000000b03307224 */ /* 0x000fe200078e0230 */
[----:B------:R1:W-:Y:S01]  /*19f0*/  STL [R1+0xbdc], R9 ;  /* 0x000bdc0901007387 */ /* 0x0003e20000100800 */
[----:B------:R-:W-:-:S02]  /*1a00*/  IABS R45, R8 ;  /* 0x00000008002d7213 */ /* 0x000fc40000000000 */
[----:B------:R-:W-:Y:S01]  /*1a10*/  IABS R44, R7 ;  /* 0x00000007002c7213 */ /* 0x000fe20000000000 */
[----:B------:R2:W-:Y:S01]  /*1a20*/  STL [R1+0xbe4], R8 ;  /* 0x000be40801007387 */ /* 0x0005e20000100800 */
[C---:B------:R-:W-:Y:S01]  /*1a30*/  IMAD.HI.U32 R10, R5.reuse, R46, RZ ;  /* 0x0000002e050a7227 */ /* 0x040fe200078e00ff */
[C---:B0-----:R-:W-:Y:S02]  /*1a40*/  LOP3.LUT R0, R82.reuse, 0x50, RZ, 0xfc, !PT ;  /* 0x0000005052007812 */ /* 0x041fe400078efcff */
[----:B------:R-:W-:Y:S01]  /*1a50*/  STL [R1+0xc44], R7 ;  /* 0x000c440701007387 */ /* 0x000fe20000100800 */
[----:B------:R-:W-:Y:S01]  /*1a60*/  IMAD.MOV R10, RZ, RZ, -R10 ;  /* 0x000000ffff0a7224 */ /* 0x000fe200078e0a0a */
[----:B------:R-:W-:Y:S01]  /*1a70*/  LOP3.LUT R11, R82, 0x54, RZ, 0xfc, !PT ;  /* 0x00000054520b7812 */ /* 0x000fe200078efcff */
[----:B-1----:R-:W-:Y:S01]  /*1a80*/  IMAD.HI.U32 R9, R5, R45, RZ ;  /* 0x0000002d05097227 */ /* 0x002fe200078e00ff */
[----:B------:R0:W-:Y:S01]  /*1a90*/  STL [R1+0xb5c], R6 ;  /* 0x000b5c0601007387 */ /* 0x0001e20000100800 */
[----:B------:R-:W-:-:S02]  /*1aa0*/  IABS R43, R0 ;  /* 0x00000000002b7213 */ /* 0x000fc40000000000 */
[----:B--2---:R-:W-:Y:S01]  /*1ab0*/  IMAD.HI.U32 R8, R5, R44, RZ ;  /* 0x0000002c05087227 */ /* 0x004fe200078e00ff */
[----:B------:R1:W-:Y:S01]  /*1ac0*/  STL [R1+0xcd4], R0 ;  /* 0x000cd40001007387 */ /* 0x0003e20000100800 */
[----:B------:R-:W-:Y:S02]  /*1ad0*/  IABS R41, R11 ;  /* 0x0000000b00297213 */ /* 0x000fe40000000000 */
[----:B------:R-:W-:Y:S02]  /*1ae0*/  IMAD.MOV R9, RZ, RZ, -R9 ;  /* 0x000000ffff097224 */ /* 0x000fe400078e0a09 */
[----:B------:R-:W-:Y:S01]  /*1af0*/  IMAD.MOV R8, RZ, RZ, -R8 ;  /* 0x000000ffff087224 */ /* 0x000fe200078e0a08 */
[----:B0-----:R-:W-:Y:S01]  /*1b00*/  IABS R6, R6 ;  /* 0x0000000600067213 */ /* 0x001fe20000000000 */
[C---:B------:R-:W-:Y:S01]  /*1b10*/  IMAD R46, R3.reuse, R10, R46 ;  /* 0x0000000a032e7224 */ /* 0x040fe200078e022e */
[C---:B------:R-:W-:Y:S01]  /*1b20*/  LOP3.LUT R10, R82.reuse, 0x56, RZ, 0xfc, !PT ;  /* 0x00000056520a7812 */ /* 0x040fe200078efcff */
[----:B------:R-:W-:Y:S01]  /*1b30*/  IMAD R45, R3, R9, R45 ;  /* 0x00000009032d7224 */ /* 0x000fe200078e022d */
[----:B------:R-:W-:Y:S01]  /*1b40*/  LOP3.LUT R9, R82, 0x58, RZ, 0xfc, !PT ;  /* 0x0000005852097812 */ /* 0x000fe200078efcff */
[----:B------:R-:W-:-:S03]  /*1b50*/  IMAD.HI.U32 R7, R5, R6, RZ ;  /* 0x0000000605077227 */ /* 0x000fc600078e00ff */
[----:B------:R-:W-:Y:S01]  /*1b60*/  IABS R40, R9 ;  /* 0x0000000900287213 */ /* 0x000fe20000000000 */
[----:B------:R-:W-:Y:S02]  /*1b70*/  IMAD.MOV R7, RZ, RZ, -R7 ;  /* 0x000000ffff077224 */ /* 0x000fe400078e0a07 */
[C---:B------:R-:W-:Y:S01]  /*1b80*/  IMAD R44, R3.reuse, R8, R44 ;  /* 0x00000008032c7224 */ /* 0x040fe200078e022c */
[----:B------:R-:W-:Y:S01]  /*1b90*/  LOP3.LUT R8, R82, 0x5a, RZ, 0xfc, !PT ;  /* 0x0000005a52087812 */ /* 0x000fe200078efcff */
[----:B------:R-:W-:Y:S01]  /*1ba0*/  IMAD R6, R3, R7, R6 ;  /* 0x0000000703067224 */ /* 0x000fe200078e0206 */
[----:B------:R-:W-:Y:S01]  /*1bb0*/  IABS R7, R10 ;  /* 0x0000000a00077213 */ /* 0x000fe20000000000 */
[----:B-1----:R-:W-:Y:S01]  /*1bc0*/  IMAD.HI.U32 R0, R5, R43, RZ ;  /* 0x0000002b05007227 */ /* 0x002fe200078e00ff */
[----:B------:R-:W-:Y:S02]  /*1bd0*/  IABS R39, R8 ;  /* 0x0000000800277213 */ /* 0x000fe40000000000 */
[----:B------:R0:W-:Y:S01]  /*1be0*/  STL [R1+0x40c], R6 ;  /* 0x00040c0601007387 */ /* 0x0001e20000100800 */
[----:B------:R-:W-:-:S03]  /*1bf0*/  IMAD.MOV R0, RZ, RZ, -R0 ;  /* 0x000000ffff007224 */ /* 0x000fc600078e0a00 */
[----:B------:R1:W-:Y:S01]  /*1c00*/  STL [R1+0xbf8], R12 ;  /* 0x000bf80c01007387 */ /* 0x0003e20000100800 */
[----:B------:R-:W-:Y:S02]  /*1c10*/  IMAD R43, R3, R0, R43 ;  /* 0x00000000032b7224 */ /* 0x000fe400078e022b */
[C---:B------:R-:W-:Y:S01]  /*1c20*/  IMAD.HI.U32 R0, R5.reuse, R39, RZ ;  /* 0x0000002705007227 */ /* 0x040fe200078e00ff */
[----:B------:R2:W-:Y:S03]  /*1c30*/  STL [R1+0xca0], R11 ;  /* 0x000ca00b01007387 */ /* 0x0005e60000100800 */
[----:B------:R-:W-:Y:S01]  /*1c40*/  IMAD.MOV R0, RZ, RZ, -R0 ;  /* 0x000000ffff007224 */ /* 0x000fe200078e0a00 */
[----:B------:R3:W-:Y:S01]  /*1c50*/  STL [R1+0xce8], R10 ;  /* 0x000ce80a01007387 */ /* 0x0007e20000100800 */
[----:B0-----:R-:W-:-:S03]  /*1c60*/  IMAD.HI.U32 R6, R5, R40, RZ ;  /* 0x0000002805067227 */ /* 0x001fc600078e00ff */
[----:B------:R0:W-:Y:S01]  /*1c70*/  STL [R1+0xd34], R9 ;  /* 0x000d340901007387 */ /* 0x0001e20000100800 */
[----:B-1----:R-:W-:Y:S01]  /*1c80*/  VIADD R12, R4, 0x5e ;  /* 0x0000005e040c7836 */ /* 0x002fe20000000000 */
[----:B--2---:R-:W-:Y:S01]  /*1c90*/  LOP3.LUT R11, R82, 0x60, RZ, 0xfc, !PT ;  /* 0x00000060520b7812 */ /* 0x004fe200078efcff */
[----:B------:R-:W-:Y:S01]  /*1ca0*/  IMAD R39, R3, R0, R39 ;  /* 0x0000000003277224 */ /* 0x000fe200078e0227 */
[----:B------:R1:W-:Y:S01]  /*1cb0*/  STL [R1+0xdb4], R8 ;  /* 0x000db40801007387 */ /* 0x0003e20000100800 */
[----:B------:R-:W-:Y:S01]  /*1cc0*/  IMAD.MOV R6, RZ, RZ, -R6 ;  /* 0x000000ffff067224 */ /* 0x000fe200078e0a06 */
[----:B------:R-:W-:Y:S01]  /*1cd0*/  IABS R37, R11 ;  /* 0x0000000b00257213 */ /* 0x000fe20000000000 */
[----:B---3--:R-:W-:-:S04]  /*1ce0*/  IMAD.HI.U32 R10, R5, R42, RZ ;  /* 0x0000002a050a7227 */ /* 0x008fc800078e00ff */
[----:B0-----:R-:W-:-:S04]  /*1cf0*/  IMAD.HI.U32 R9, R5, R41, RZ ;  /* 0x0000002905097227 */ /* 0x001fc800078e00ff */
[----:B-1----:R-:W-:-:S04]  /*1d00*/  IMAD.HI.U32 R8, R5, R7, RZ ;  /* 0x0000000705087227 */ /* 0x002fc800078e00ff */
[----:B------:R-:W-:Y:S02]  /*1d10*/  IMAD.MOV R8, RZ, RZ, -R8 ;  /* 0x000000ffff087224 */ /* 0x000fe400078e0a08 */
[----:B------:R-:W-:Y:S02]  /*1d20*/  IMAD.MOV R10, RZ, RZ, -R10 ;  /* 0x000000ffff0a7224 */ /* 0x000fe400078e0a0a */
[----:B------:R-:W-:Y:S02]  /*1d30*/  IMAD.MOV R9, RZ, RZ, -R9 ;  /* 0x000000ffff097224 */ /* 0x000fe400078e0a09 */
[C---:B------:R-:W-:Y:S01]  /*1d40*/  IMAD R7, R3.reuse, R8, R7 ;  /* 0x0000000803077224 */ /* 0x040fe200078e0207 */
[----:B------:R-:W-:Y:S01]  /*1d50*/  IABS R8, R12 ;  /* 0x0000000c00087213 */ /* 0x000fe20000000000 */
[C---:B------:R-:W-:Y:S01]  /*1d60*/  IMAD R42, R3.reuse, R10, R42 ;  /* 0x0000000a032a7224 */ /* 0x040fe200078e022a */
[C---:B------:R-:W-:Y:S01]  /*1d70*/  LOP3.LUT R10, R82.reuse, 0x62, RZ, 0xfc, !PT ;  /* 0x00000062520a7812 */ /* 0x040fe200078efcff */
[C---:B------:R-:W-:Y:S01]  /*1d80*/  IMAD R41, R3.reuse, R9, R41 ;  /* 0x0000000903297224 */ /* 0x040fe200078e0229 */
[----:B------:R-:W-:Y:S01]  /*1d90*/  STL [R1+0x410], R7 ;  /* 0x0004100701007387 */ /* 0x000fe20000100800 */
[----:B------:R-:W-:Y:S01]  /*1da0*/  LOP3.LUT R9, R82, 0x64, RZ, 0xfc, !PT ;  /* 0x0000006452097812 */ /* 0x000fe200078efcff */
[----:B------:R-:W-:Y:S01]  /*1db0*/  IMAD R40, R3, R6, R40 ;  /* 0x0000000603287224 */ /* 0x000fe200078e0228 */
[----:B------:R-:W-:Y:S01]  /*1dc0*/  IABS R36, R10 ;  /* 0x0000000a00247213 */ /* 0x000fe20000000000 */
[----:B------:R0:W-:Y:S01]  /*1dd0*/  STL [R1+0xc24], R13 ;  /* 0x000c240d01007387 */ /* 0x0001e20000100800 */
[----:B------:R-:W-:-:S03]  /*1de0*/  IABS R35, R9 ;  /* 0x0000000900237213 */ /* 0x000fc60000000000 */
[----:B------:R1:W-:Y:S01]  /*1df0*/  STL [R1+0xb68], R12 ;  /* 0x000b680c01007387 */ /* 0x0003e20000100800 */
[----:B------:R-:W-:-:S03]  /*1e00*/  IMAD.HI.U32 R6, R5, R36, RZ ;  /* 0x0000002405067227 */ /* 0x000fc600078e00ff */
[----:B------:R2:W-:Y:S01]  /*1e10*/  STL [R1+0xe04], R11 ;  /* 0x000e040b01007387 */ /* 0x0005e20000100800 */
[----:B------:R-:W-:Y:S01]  /*1e20*/  IMAD.HI.U32 R0, R5, R35, RZ ;  /* 0x0000002305007227 */ /* 0x000fe200078e00ff */
[C---:B0-----:R-:W-:Y:S02]  /*1e30*/  LOP3.LUT R13, R82.reuse, 0x6a, RZ, 0xfc, !PT ;  /* 0x0000006a520d7812 */ /* 0x041fe400078efcff */
[----:B------:R0:W-:Y:S01]  /*1e40*/  STL [R1+0xe08], R10 ;  /* 0x000e080a01007387 */ /* 0x0001e20000100800 */
[----:B------:R-:W-:Y:S01]  /*1e50*/  IMAD.MOV R0, RZ, RZ, -R0 ;  /* 0x000000ffff007224 */ /* 0x000fe200078e0a00 */
[----:B-1----:R-:W-:Y:S01]  /*1e60*/  LOP3.LUT R12, R82, 0x6c, RZ, 0xfc, !PT ;  /* 0x0000006c520c7812 */ /* 0x002fe200078efcff */
[----:B------:R-:W-:Y:S01]  /*1e70*/  IMAD.MOV R6, RZ, RZ, -R6 ;  /* 0x000000ffff067224 */ /* 0x000fe200078e0a06 */
[----:B------:R1:W-:Y:S01]  /*1e80*/  STL [R1+0xd88], R9 ;  /* 0x000d880901007387 */ /* 0x0003e20000100800 */
[C---:B------:R-:W-:Y:S01]  /*1e90*/  IMAD R35, R3.reuse, R0, R35 ;  /* 0x0000000003237224 */ /* 0x040fe200078e0223 */
[----:B------:R-:W-:Y:S01]  /*1ea0*/  IABS R32, R13 ;  /* 0x0000000d00207213 */ /* 0x000fe20000000000 */
[----:B--2---:R-:W-:Y:S01]  /*1eb0*/  VIADD R11, R4, 0x6e ;  /* 0x0000006e040b7836 */ /* 0x004fe20000000000 */
[----:B------:R-:W-:Y:S01]  /*1ec0*/  IABS R33, R12 ;  /* 0x0000000c00217213 */ /* 0x000fe20000000000 */
[----:B------:R-:W-:-:S02]  /*1ed0*/  IMAD R36, R3, R6, R36 ;  /* 0x0000000603247224 */ /* 0x000fc400078e0224 */
[----:B0-----:R-:W-:Y:S01]  /*1ee0*/  IMAD.HI.U32 R10, R5, R38, RZ ;  /* 0x00000026050a7227 */ /* 0x001fe200078e00ff */
[----:B------:R-:W-:-:S03]  /*1ef0*/  IABS R0, R11 ;  /* 0x0000000b00007213 */ /* 0x000fc60000000000 */
[----:B-1----:R-:W-:-:S04]  /*1f00*/  IMAD.HI.U32 R9, R5, R8, RZ ;  /* 0x0000000805097227 */ /* 0x002fc800078e00ff */
[----:B------:R-:W-:Y:S02]  /*1f10*/  IMAD.MOV R10, RZ, RZ, -R10 ;  /* 0x000000ffff0a7224 */ /* 0x000fe400078e0a0a */
[----:B------:R-:W-:Y:S02]  /*1f20*/  IMAD.MOV R9, RZ, RZ, -R9 ;  /* 0x000000ffff097224 */ /* 0x000fe400078e0a09 */
[C---:B------:R-:W-:Y:S01]  /*1f30*/  IMAD R38, R3.reuse, R10, R38 ;  /* 0x0000000a03267224 */ /* 0x040fe200078e0226 */
[----:B------:R-:W-:Y:S01]  /*1f40*/  LOP3.LUT R10, R82, 0x66, RZ, 0xfc, !PT ;  /* 0x00000066520a7812 */ /* 0x000fe200078efcff */
[----:B------:R-:W-:Y:S02]  /*1f50*/  IMAD R8, R3, R9, R8 ;  /* 0x0000000903087224 */ /* 0x000fe400078e0208 */
[----:B------:R-:W-:-:S03]  /*1f60*/  IMAD.HI.U32 R6, R5, R0, RZ ;  /* 0x0000000005067227 */ /* 0x000fc600078e00ff */
[----:B------:R0:W-:Y:S01]  /*1f70*/  STL [R1+0x44c], R8 ;  /* 0x00044c0801007387 */ /* 0x0001e20000100800 */
[----:B------:R-:W-:-:S03]  /*1f80*/  IMAD.HI.U32 R7, R5, R37, RZ ;  /* 0x0000002505077227 */ /* 0x000fc600078e00ff */
[----:B------:R1:W-:Y:S01]  /*1f90*/  STL [R1+0xc40], R10 ;  /* 0x000c400a01007387 */ /* 0x0003e20000100800 */
[----:B------:R-:W-:Y:S02]  /*1fa0*/  IMAD.MOV R6, RZ, RZ, -R6 ;  /* 0x000000ffff067224 */ /* 0x000fe400078e0a06 */
[----:B------:R-:W-:Y:S01]  /*1fb0*/  IMAD.MOV R7, RZ, RZ, -R7 ;  /* 0x000000ffff077224 */ /* 0x000fe200078e0a07 */
[----:B------:R-:W-:Y:S01]  /*1fc0*/  STL [R1+0xc88], R14 ;  /* 0x000c880e01007387 */ /* 0x000fe20000100800 */
[----:B------:R-:W-:-:S03]  /*1fd0*/  IMAD.HI.U32 R9, R5, R34, RZ ;  /* 0x0000002205097227 */ /* 0x000fc600078e00ff */
[----:B------:R-:W-:Y:S01]  /*1fe0*/  STL [R1+0xcd0], R13 ;  /* 0x000cd00d01007387 */ /* 0x000fe20000100800 */
[----:B0-----:R-:W-:Y:S01]  /*1ff0*/  IMAD.HI.U32 R8, R5, R32, RZ ;  /* 0x0000002005087227 */ /* 0x001fe200078e00ff */
[----:B-1----:R-:W-:Y:S02]  /*2000*/  IABS R10, R10 ;  /* 0x0000000a000a7213 */ /* 0x002fe40000000000 */
[----:B------:R-:W-:Y:S01]  /*2010*/  STL [R1+0xd64], R12 ;  /* 0x000d640c01007387 */ /* 0x000fe20000100800 */
[----:B------:R-:W-:Y:S02]  /*2020*/  IMAD.MOV R8, RZ, RZ, -R8 ;  /* 0x000000ffff087224 */ /* 0x000fe400078e0a08 */
[C---:B------:R-:W-:Y:S01]  /*2030*/  IMAD R0, R3.reuse, R6, R0 ;  /* 0x0000000603007224 */ /* 0x040fe200078e0200 */
[----:B------:R0:W-:Y:S01]  /*2040*/  STL [R1+0xb7c], R11 ;  /* 0x000b7c0b01007387 */ /* 0x0001e20000100800 */
[----:B------:R-:W-:Y:S02]  /*2050*/  IMAD R37, R3, R7, R37 ;  /* 0x0000000703257224 */ /* 0x000fe400078e0225 */
[----:B------:R-:W-:-:S04]  /*2060*/  IMAD.HI.U32 R7, R5, R33, RZ ;  /* 0x0000002105077227 */ /* 0x000fc800078e00ff */
[----:B------:R-:W-:Y:S02]  /*2070*/  IMAD.MOV R9, RZ, RZ, -R9 ;  /* 0x000000ffff097224 */ /* 0x000fe400078e0a09 */
[----:B------:R-:W-:Y:S01]  /*2080*/  IMAD R32, R3, R8, R32 ;  /* 0x0000000803207224 */ /* 0x000fe200078e0220 */
[----:B------:R-:W-:Y:S01]  /*2090*/  LOP3.LUT R8, R82, 0x74, RZ, 0xfc, !PT ;  /* 0x0000007452087812 */ /* 0x000fe200078efcff */
[----:B0-----:R-:W-:-:S04]  /*20a0*/  IMAD.HI.U32 R11, R5, R10, RZ ;  /* 0x0000000a050b7227 */ /* 0x001fc800078e00ff */
[----:B------:R-:W-:Y:S02]  /*20b0*/  IMAD.MOV R11, RZ, RZ, -R11 ;  /* 0x000000ffff0b7224 */ /* 0x000fe400078e0a0b */
[----:B------:R-:W-:Y:S02]  /*20c0*/  IMAD.MOV R7, RZ, RZ, -R7 ;  /* 0x000000ffff077224 */ /* 0x000fe400078e0a07 */
[C---:B------:R-:W-:Y:S01]  /*20d0*/  IMAD R10, R3.reuse, R11, R10 ;  /* 0x0000000b030a7224 */ /* 0x040fe200078e020a */
[C---:B------:R-:W-:Y:S01]  /*20e0*/  LOP3.LUT R11, R82.reuse, 0x70, RZ, 0xfc, !PT ;  /* 0x00000070520b7812 */ /* 0x040fe200078efcff */
[C---:B------:R-:W-:Y:S01]  /*20f0*/  IMAD R34, R3.reuse, R9, R34 ;  /* 0x0000000903227224 */ /* 0x040fe200078e0222 */
[C---:B------:R-:W-:Y:S01]  /*2100*/  LOP3.LUT R9, R82.reuse, 0x76, RZ, 0xfc, !PT ;  /* 0x0000007652097812 */ /* 0x040fe200078efcff */
[----:B------:R-:W-:Y:S01]  /*2110*/  IMAD R33, R3, R7, R33 ;  /* 0x0000000703217224 */ /* 0x000fe200078e0221 */
[----:B------:R0:W-:Y:S01]  /*2120*/  STL [R1+0x490], R10 ;  /* 0x0004900a01007387 */ /* 0x0001e20000100800 */
[----:B------:R-:W-:-:S02]  /*2130*/  LOP3.LUT R7, R82, 0x78, RZ, 0xfc, !PT ;  /* 0x0000007852077812 */ /* 0x000fc400078efcff */
[----:B------:R-:W-:Y:S01]  /*2140*/  IABS R30, R11 ;  /* 0x0000000b001e7213 */ /* 0x000fe20000000000 */
[----:B------:R1:W-:Y:S01]  /*2150*/  STL [R1+0x4cc], R0 ;  /* 0x0004cc0001007387 */ /* 0x0003e20000100800 */
[----:B------:R-:W-:Y:S02]  /*2160*/  IABS R6, R9 ;  /* 0x0000000900067213 */ /* 0x000fe40000000000 */
[----:B------:R-:W-:Y:S01]  /*2170*/  IABS R31, R7 ;  /* 0x00000007001f7213 */ /* 0x000fe20000000000 */
[----:B------:R-:W-:Y:S01]  /*2180*/  STL [R1+0xbf0], R11 ;  /* 0x000bf00b01007387 */ /* 0x000fe20000100800 */
[----:B------:R-:W-:Y:S01]  /*2190*/  IMAD.HI.U32 R12, R5, R30, RZ ;  /* 0x0000001e050c7227 */ /* 0x000fe200078e00ff */
[----:B0-----:R-:W-:-:S03]  /*21a0*/  LOP3.LUT R10, R82, 0x72, RZ, 0xfc, !PT ;  /* 0x00000072520a7812 */ /* 0x001fc600078efcff */
[----:B------:R-:W-:Y:S02]  /*21b0*/  IMAD.MOV R12, RZ, RZ, -R12 ;  /* 0x000000ffff0c7224 */ /* 0x000fe400078e0a0c */
[----:B------:R0:W-:Y:S01]  /*21c0*/  STL [R1+0xc14], R10 ;  /* 0x000c140a01007387 */ /* 0x0001e20000100800 */
[----:B-1----:R-:W-:-:S03]  /*21d0*/  IMAD.HI.U32 R0, R5, R31, RZ ;  /* 0x0000001f05007227 */ /* 0x002fc600078e00ff */
[----:B------:R1:W-:Y:S01]  /*21e0*/  STL [R1+0xce4], R8 ;  /* 0x000ce40801007387 */ /* 0x0003e20000100800 */
[C---:B------:R-:W-:Y:S01]  /*21f0*/  IMAD R30, R3.reuse, R12, R30 ;  /* 0x0000000c031e7224 */ /* 0x040fe200078e021e */
[----:B------:R-:W-:Y:S01]  /*2200*/  LOP3.LUT R12, R82, 0x7a, RZ, 0xfc, !PT ;  /* 0x0000007a520c7812 */ /* 0x000fe200078efcff */
[----:B------:R-:W-:Y:S01]  /*2210*/  IMAD.MOV R0, RZ, RZ, -R0 ;  /* 0x000000ffff007224 */ /* 0x000fe200078e0a00 */
[----:B------:R2:W-:Y:S01]  /*2220*/  STL [R1+0xd30], R9 ;  /* 0x000d300901007387 */ /* 0x0005e20000100800 */
[----:B0-----:R-:W-:Y:S02]  /*2230*/  IABS R10, R10 ;  /* 0x0000000a000a7213 */ /* 0x001fe40000000000 */
[----:B------:R-:W-:Y:S01]  /*2240*/  IMAD R31, R3, R0, R31 ;  /* 0x00000000031f7224 */ /* 0x000fe200078e021f */
[----:B------:R0:W-:Y:S01]  /*2250*/  STL [R1+0xdb0], R7 ;  /* 0x000db00701007387 */ /* 0x0001e20000100800 */
[----:B-1----:R-:W-:Y:S01]  /*2260*/  IABS R8, R8 ;  /* 0x0000000800087213 */ /* 0x002fe20000000000 */
[----:B------:R-:W-:-:S04]  /*2270*/  IMAD.HI.U32 R11, R5, R10, RZ ;  /* 0x0000000a050b7227 */ /* 0x000fc800078e00ff */
[----:B--2---:R-:W-:-:S04]  /*2280*/  IMAD.HI.U32 R9, R5, R8, RZ ;  /* 0x0000000805097227 */ /* 0x004fc800078e00ff */
[----:B0-----:R-:W-:-:S04]  /*2290*/  IMAD.HI.U32 R7, R5, R6, RZ ;  /* 0x0000000605077227 */ /* 0x001fc800078e00ff */
[----:B------:R-:W-:Y:S02]  /*22a0*/  IMAD.MOV R11, RZ, RZ, -R11 ;  /* 0x000000ffff0b7224 */ /* 0x000fe400078e0a0b */
[----:B------:R-:W-:Y:S02]  /*22b0*/  IMAD.MOV R9, RZ, RZ, -R9 ;  /* 0x000000ffff097224 */ /* 0x000fe400078e0a09 */
[----:B------:R-:W-:Y:S02]  /*22c0*/  IMAD.MOV R7, RZ, RZ, -R7 ;  /* 0x000000ffff077224 */ /* 0x000fe400078e0a07 */
[C---:B------:R-:W-:Y:S01]  /*22d0*/  IMAD R10, R3.reuse, R11, R10 ;  /* 0x0000000b030a7224 */ /* 0x040fe200078e020a */
[C---:B------:R-:W-:Y:S01]  /*22e0*/  LOP3.LUT R11, R82.reuse, 0x80, RZ, 0xfc, !PT ;  /* 0x00000080520b7812 */ /* 0x040fe200078efcff */
[C---:B------:R-:W-:Y:S01]  /*22f0*/  IMAD R8, R3.reuse, R9, R8 ;  /* 0x0000000903087224 */ /* 0x040fe200078e0208 */
[----:B------:R-:W-:Y:S01]  /*2300*/  LOP3.LUT R9, R82, 0x82, RZ, 0xfc, !PT ;  /* 0x0000008252097812 */ /* 0x000fe200078efcff */
[----:B------:R-:W-:Y:S01]  /*2310*/  IMAD R6, R3, R7, R6 ;  /* 0x0000000703067224 */ /* 0x000fe200078e0206 */
[----:B------:R0:W-:Y:S01]  /*2320*/  STL [R1+0x68], R10 ;  /* 0x0000680a01007387 */ /* 0x0001e20000100800 */
[----:B------:R-:W-:-:S02]  /*2330*/  IABS R28, R11 ;  /* 0x0000000b001c7213 */ /* 0x000fc40000000000 */
[----:B------:R-:W-:Y:S01]  /*2340*/  IABS R0, R9 ;  /* 0x0000000900007213 */ /* 0x000fe20000000000 */
[----:B------:R1:W-:Y:S02]  /*2350*/  STL [R1+0x7c], R8 ;  /* 0x00007c0801007387 */ /* 0x0003e40000100800 */
[----:B------:R-:W-:Y:S02]  /*2360*/  IMAD.HI.U32 R7, R5, R28, RZ ;  /* 0x0000001c05077227 */ /* 0x000fe400078e00ff */
[----:B------:R2:W-:Y:S01]  /*2370*/  STL [R1+0x4d0], R6 ;  /* 0x0004d00601007387 */ /* 0x0005e20000100800 */
[----:B0-----:R-:W-:Y:S01]  /*2380*/  LOP3.LUT R10, R82, 0x7c, RZ, 0xfc, !PT ;  /* 0x0000007c520a7812 */ /* 0x001fe200078efcff */
[----:B------:R-:W-:Y:S02]  /*2390*/  IMAD.MOV R7, RZ, RZ, -R7 ;  /* 0x000000ffff077224 */ /* 0x000fe400078e0a07 */
[----:B------:R0:W-:Y:S01]  /*23a0*/  STL [R1+0xc20], R12 ;  /* 0x000c200c01007387 */ /* 0x0001e20000100800 */
[----:B-1----:R-:W-:-:S03]  /*23b0*/  VIADD R8, R4, 0x7e ;  /* 0x0000007e04087836 */ /* 0x002fc60000000000 */
[----:B------:R1:W-:Y:S01]  /*23c0*/  STL [R1+0xc70], R10 ;  /* 0x000c700a01007387 */ /* 0x0003e20000100800 */
[----:B------:R-:W-:Y:S01]  /*23d0*/  IMAD R28, R3, R7, R28 ;  /* 0x00000007031c7224 */ /* 0x000fe200078e021c */
[----:B------:R-:W-:Y:S01]  /*23e0*/  LOP3.LUT R7, R82, 0x8a, RZ, 0xfc, !PT ;  /* 0x0000008a52077812 */ /* 0x000fe200078efcff */
[C---:B--2---:R-:W-:Y:S01]  /*23f0*/  IMAD.HI.U32 R6, R5.reuse, R0, RZ ;  /* 0x0000000005067227 */ /* 0x044fe200078e00ff */
[----:B------:R2:W-:Y:S01]  /*2400*/  STL [R1+0xb70], R8 ;  /* 0x000b700801007387 */ /* 0x0005e20000100800 */
[----:B0-----:R-:W-:Y:S02]  /*2410*/  IABS R12, R12 ;  /* 0x0000000c000c7213 */ /* 0x001fe40000000000 */
[----:B------:R-:W-:Y:S01]  /*2420*/  IMAD.MOV R6, RZ, RZ, -R6 ;  /* 0x000000ffff067224 */ /* 0x000fe200078e0a06 */
[----:B------:R0:W-:Y:S01]  /*2430*/  STL [R1+0xd04], R11 ;  /* 0x000d040b01007387 */ /* 0x0001e20000100800 */
[----:B-1----:R-:W-:Y:S01]  /*2440*/  IABS R10, R10 ;  /* 0x0000000a000a7213 */ /* 0x002fe20000000000 */
[----:B------:R-:W-:-:S02]  /*2450*/  IMAD.HI.U32 R13, R5, R12, RZ ;  /* 0x0000000c050d7227 */ /* 0x000fc400078e00ff */
[----:B------:R1:W-:Y:S01]  /*2460*/  STL [R1+0xd44], R9 ;  /* 0x000d440901007387 */ /* 0x0003e20000100800 */
[----:B--2---:R-:W-:Y:S01]  /*2470*/  IABS R8, R8 ;  /* 0x0000000800087213 */ /* 0x004fe20000000000 */
[----:B------:R-:W-:Y:S02]  /*2480*/  IMAD.MOV R13, RZ, RZ, -R13 ;  /* 0x000000ffff0d7224 */ /* 0x000fe400078e0a0d */
[----:B------:R-:W-:Y:S02]  /*2490*/  IMAD R0, R3, R6, R0 ;  /* 0x0000000603007224 */ /* 0x000fe400078e0200 */
[----:B0-----:R-:W-:-:S04]  /*24a0*/  IMAD.HI.U32 R11, R5, R10, RZ ;  /* 0x0000000a050b7227 */ /* 0x001fc800078e00ff */
[----:B-1----:R-:W-:-:S04]  /*24b0*/  IMAD.HI.U32 R9, R5, R8, RZ ;  /* 0x0000000805097227 */ /* 0x002fc800078e00ff */
[----:B------:R-:W-:Y:S02]  /*24c0*/  IMAD.MOV R11, RZ, RZ, -R11 ;  /* 0x000000ffff0b7224 */ /* 0x000fe400078e0a0b */
[----:B------:R-:W-:Y:S02]  /*24d0*/  IMAD.MOV R9, RZ, RZ, -R9 ;  /* 0x000000ffff097224 */ /* 0x000fe400078e0a09 */
[C---:B------:R-:W-:Y:S02]  /*24e0*/  IMAD R12, R3.reuse, R13, R12 ;  /* 0x0000000d030c7224 */ /* 0x040fe400078e020c */
[C---:B------:R-:W-:Y:S01]  /*24f0*/  IMAD R10, R3.reuse, R11, R10 ;  /* 0x0000000b030a7224 */ /* 0x040fe200078e020a */
[C---:B------:R-:W-:Y:S01]  /*2500*/  LOP3.LUT R11, R82.reuse, 0x84, RZ, 0xfc, !PT ;  /* 0x00000084520b7812 */ /* 0x040fe200078efcff */
[----:B------:R-:W-:Y:S01]  /*2510*/  IMAD R8, R3, R9, R8 ;  /* 0x0000000903087224 */ /* 0x000fe200078e0208 */
[----:B------:R0:W-:Y:S01]  /*2520*/  STL [R1+0x70], R12 ;  /* 0x0000700c01007387 */ /* 0x0001e20000100800 */
[----:B------:R-:W-:-:S03]  /*2530*/  LOP3.LUT R9, R82, 0x88, RZ, 0xfc, !PT ;  /* 0x0000008852097812 */ /* 0x000fc600078efcff */
[----:B------:R1:W-:Y:S01]  /*2540*/  STL [R1+0x24c], R10 ;  /* 0x00024c0a01007387 */ /* 0x0003e20000100800 */
[----:B------:R-:W-:-:S03]  /*2550*/  IABS R29, R9 ;  /* 0x00000009001d7213 */ /* 0x000fc60000000000 */
[----:B------:R2:W-:Y:S01]  /*2560*/  STL [R1+0x570], R8 ;  /* 0x0005700801007387 */ /* 0x0005e20000100800 */
[----:B0-----:R-:W-:-:S03]  /*2570*/  IABS R12, R11 ;  /* 0x0000000b000c7213 */ /* 0x001fc60000000000 */
[----:B------:R0:W-:Y:S01]  /*2580*/  STL [R1+0x80], R0 ;  /* 0x0000800001007387 */ /* 0x0001e20000100800 */
[C---:B-1----:R-:W-:Y:S01]  /*2590*/  LOP3.LUT R10, R82.reuse, 0x86, RZ, 0xfc, !PT ;  /* 0x00000086520a7812 */ /* 0x042fe200078efcff */
[----:B------:R-:W-:Y:S02]  /*25a0*/  IMAD.HI.U32 R13, R5, R12, RZ ;  /* 0x0000000c050d7227 */ /* 0x000fe400078e00ff */
[----:B------:R-:W-:Y:S01]  /*25b0*/  STL [R1+0xc3c], R11 ;  /* 0x000c3c0b01007387 */ /* 0x000fe20000100800 */
[----:B--2---:R-:W-:Y:S01]  /*25c0*/  LOP3.LUT R8, R82, 0x8c, RZ, 0xfc, !PT ;  /* 0x0000008c52087812 */ /* 0x004fe200078efcff */
[----:B------:R-:W-:Y:S02]  /*25d0*/  IMAD.MOV R13, RZ, RZ, -R13 ;  /* 0x000000ffff0d7224 */ /* 0x000fe400078e0a0d */
[----:B------:R1:W-:Y:S01]  /*25e0*/  STL [R1+0xc84], R10 ;  /* 0x000c840a01007387 */ /* 0x0003e20000100800 */
[----:B0-----:R-:W-:Y:S01]  /*25f0*/  IABS R0, R8 ;  /* 0x0000000800007213 */ /* 0x001fe20000000000 */
[----:B------:R-:W-:-:S02]  /*2600*/  IMAD R12, R3, R13, R12 ;  /* 0x0000000d030c7224 */ /* 0x000fc400078e020c */
[----:B------:R0:W-:Y:S02]  /*2610*/  STL [R1+0xccc], R9 ;  /* 0x000ccc0901007387 */ /* 0x0001e40000100800 */
[C---:B------:R-:W-:Y:S02]  /*2620*/  IMAD.HI.U32 R6, R5.reuse, R0, RZ ;  /* 0x0000000005067227 */ /* 0x040fe400078e00ff */
[----:B------:R2:W-:Y:S01]  /*2630*/  STL [R1+0xd60], R7 ;  /* 0x000d600701007387 */ /* 0x0005e20000100800 */
[----:B-1----:R-:W-:Y:S01]  /*2640*/  IABS R10, R10 ;  /* 0x0000000a000a7213 */ /* 0x002fe20000000000 */
[----:B------:R-:W-:Y:S02]  /*2650*/  IMAD.MOV R6, RZ, RZ, -R6 ;  /* 0x000000ffff067224 */ /* 0x000fe400078e0a06 */
[----:B------:R1:W-:Y:S01]  /*2660*/  STL [R1+0xd84], R8 ;  /* 0x000d840801007387 */ /* 0x0003e20000100800 */
[----:B0-----:R-:W-:-:S03]  /*2670*/  IMAD.HI.U32 R9, R5, R29, RZ ;  /* 0x0000001d05097227 */ /* 0x001fc600078e00ff */
[----:B------:R0:W-:Y:S01]  /*2680*/  STL [R1+0x260], R12 ;  /* 0x0002600c01007387 */ /* 0x0001e20000100800 */
[----:B--2---:R-:W-:Y:S01]  /*2690*/  IABS R7, R7 ;  /* 0x0000000700077213 */ /* 0x004fe20000000000 */
[----:B------:R-:W-:-:S04]  /*26a0*/  IMAD.HI.U32 R11, R5, R10, RZ ;  /* 0x0000000a050b7227 */ /* 0x000fc800078e00ff */
[----:B-1----:R-:W-:-:S04]  /*26b0*/  IMAD.HI.U32 R8, R5, R7, RZ ;  /* 0x0000000705087227 */ /* 0x002fc800078e00ff */
[----:B------:R-:W-:Y:S02]  /*26c0*/  IMAD.MOV R11, RZ, RZ, -R11 ;  /* 0x000000ffff0b7224 */ /* 0x000fe400078e0a0b */
[----:B------:R-:W-:Y:S02]  /*26d0*/  IMAD.MOV R8, RZ, RZ, -R8 ;  /* 0x000000ffff087224 */ /* 0x000fe400078e0a08 */
[C---:B------:R-:W-:Y:S02]  /*26e0*/  IMAD R10, R3.reuse, R11, R10 ;  /* 0x0000000b030a7224 */ /* 0x040fe400078e020a */
[----:B------:R-:W-:Y:S02]  /*26f0*/  IMAD.MOV R9, RZ, RZ, -R9 ;  /* 0x000000ffff097224 */ /* 0x000fe400078e0a09 */
[C---:B------:R-:W-:Y:S01]  /*2700*/  IMAD R7, R3.reuse, R8, R7 ;  /* 0x0000000803077224 */ /* 0x040fe200078e0207 */
[----:B------:R1:W-:Y:S01]  /*2710*/  STL [R1+0x5a8], R10 ;  /* 0x0005a80a01007387 */ /* 0x0003e20000100800 */
[C---:B------:R-:W-:Y:S01]  /*2720*/  IMAD R0, R3.reuse, R6, R0 ;  /* 0x0000000603007224 */ /* 0x040fe200078e0200 */
[----:B------:R-:W-:Y:S01]  /*2730*/  LOP3.LUT R8, R82, 0x96, RZ, 0xfc, !PT ;  /* 0x0000009652087812 */ /* 0x000fe200078efcff */
[----:B------:R-:W-:Y:S01]  /*2740*/  VIADD R11, R4, 0x8e ;  /* 0x0000008e040b7836 */ /* 0x000fe20000000000 */
[----:B------:R2:W-:Y:S01]  /*2750*/  STL [R1+0x84], R7 ;  /* 0x0000840701007387 */ /* 0x0005e20000100800 */
[----:B------:R-:W-:Y:S01]  /*2760*/  IMAD R29, R3, R9, R29 ;  /* 0x00000009031d7224 */ /* 0x000fe200078e021d */
[----:B------:R-:W-:-:S02]  /*2770*/  LOP3.LUT R9, R82, 0x92, RZ, 0xfc, !PT ;  /* 0x0000009252097812 */ /* 0x000fc400078efcff */
[----:B------:R3:W-:Y:S01]  /*2780*/  STL [R1+0x264], R0 ;  /* 0x0002640001007387 */ /* 0x0007e20000100800 */
[----:B0-----:R-:W-:Y:S02]  /*2790*/  IABS R12, R11 ;  /* 0x0000000b000c7213 */ /* 0x001fe40000000000 */
[C---:B-1----:R-:W-:Y:S01]  /*27a0*/  LOP3.LUT R10, R82.reuse, 0x90, RZ, 0xfc, !PT ;  /* 0x00000090520a7812 */ /* 0x042fe200078efcff */
[----:B------:R0:W-:Y:S01]  /*27b0*/  STL [R1+0xb64], R11 ;  /* 0x000b640b01007387 */ /* 0x0001e20000100800 */
[----:B--2---:R-:W-:Y:S01]  /*27c0*/  LOP3.LUT R7, R82, 0x94, RZ, 0xfc, !PT ;  /* 0x0000009452077812 */ /* 0x004fe200078efcff */
[----:B------:R-:W-:Y:S02]  /*27d0*/  IMAD.HI.U32 R13, R5, R12, RZ ;  /* 0x0000000c050d7227 */ /* 0x000fe400078e00ff */
[----:B------:R-:W-:Y:S01]  /*27e0*/  STL [R1+0xc10], R10 ;  /* 0x000c100a01007387 */ /* 0x000fe20000100800 */
[----:B------:R-:W-:Y:S02]  /*27f0*/  IABS R26, R10 ;  /* 0x0000000a001a7213 */ /* 0x000fe40000000000 */
[----:B---3--:R-:W-:Y:S01]  /*2800*/  IABS R0, R8 ;  /* 0x0000000800007213 */ /* 0x008fe20000000000 */
[----:B------:R1:W-:Y:S01]  /*2810*/  STL [R1+0xc80], R9 ;  /* 0x000c800901007387 */ /* 0x0003e20000100800 */
[----:B------:R-:W-:-:S02]  /*2820*/  IMAD.MOV R13, RZ, RZ, -R13 ;  /* 0x000000ffff0d7224 */ /* 0x000fc400078e0a0d */
[C---:B0-----:R-:W-:Y:S01]  /*2830*/  IMAD.HI.U32 R11, R5.reuse, R26, RZ ;  /* 0x0000001a050b7227 */ /* 0x041fe200078e00ff */
[----:B------:R0:W-:Y:S03]  /*2840*/  STL [R1+0xd4c], R7 ;  /* 0x000d4c0701007387 */ /* 0x0001e60000100800 */
[C---:B------:R-:W-:Y:S01]  /*2850*/  IMAD.HI.U32 R6, R5.reuse, R0, RZ ;  /* 0x0000000005067227 */ /* 0x040fe200078e00ff */
[----:B------:R2:W-:Y:S01]  /*2860*/  STL [R1+0xdac], R8 ;  /* 0x000dac0801007387 */ /* 0x0005e20000100800 */
[----:B-1----:R-:W-:Y:S02]  /*2870*/  IABS R9, R9 ;  /* 0x0000000900097213 */ /* 0x002fe40000000000 */
[----:B------:R-:W-:Y:S02]  /*2880*/  IMAD.MOV R11, RZ, RZ, -R11 ;  /* 0x000000ffff0b7224 */ /* 0x000fe400078e0a0b */
[----:B------:R-:W-:Y:S01]  /*2890*/  IMAD.MOV R6, RZ, RZ, -R6 ;  /* 0x000000ffff067224 */ /* 0x000fe200078e0a06 */
[----:B0-----:R-:W-:Y:S01]  /*28a0*/  IABS R7, R7 ;  /* 0x0000000700077213 */ /* 0x001fe20000000000 */
[----:B------:R-:W-:-:S04]  /*28b0*/  IMAD.HI.U32 R10, R5, R9, RZ ;  /* 0x00000009050a7227 */ /* 0x000fc800078e00ff */
[----:B--2---:R-:W-:-:S04]  /*28c0*/  IMAD.HI.U32 R8, R5, R7, RZ ;  /* 0x0000000705087227 */ /* 0x004fc800078e00ff */
[----:B------:R-:W-:Y:S02]  /*28d0*/  IMAD.MOV R10, RZ, RZ, -R10 ;  /* 0x000000ffff0a7224 */ /* 0x000fe400078e0a0a */
[----:B------:R-:W-:Y:S02]  /*28e0*/  IMAD.MOV R8, RZ, RZ, -R8 ;  /* 0x000000ffff087224 */ /* 0x000fe400078e0a08 */
[C---:B------:R-:W-:Y:S02]  /*28f0*/  IMAD R12, R3.reuse, R13, R12 ;  /* 0x0000000d030c7224 */ /* 0x040fe400078e020c */
[C---:B------:R-:W-:Y:S01]  /*2900*/  IMAD R9, R3.reuse, R10, R9 ;  /* 0x0000000a03097224 */ /* 0x040fe200078e0209 */
[C---:B------:R-:W-:Y:S01]  /*2910*/  LOP3.LUT R10, R82.reuse, 0x9a, RZ, 0xfc, !PT ;  /* 0x0000009a520a7812 */ /* 0x040fe200078efcff */
[C---:B------:R-:W-:Y:S01]  /*2920*/  IMAD R7, R3.reuse, R8, R7 ;  /* 0x0000000803077224 */ /* 0x040fe200078e0207 */
[----:B------:R0:W-:Y:S01]  /*2930*/  STL [R1+0x5b0], R12 ;  /* 0x0005b00c01007387 */ /* 0x0001e20000100800 */
[C---:B------:R-:W-:Y:S01]  /*2940*/  IMAD R26, R3.reuse, R11, R26 ;  /* 0x0000000b031a7224 */ /* 0x040fe200078e021a */
[C---:B------:R-:W-:Y:S01]  /*2950*/  LOP3.LUT R11, R82.reuse, 0x98, RZ, 0xfc, !PT ;  /* 0x00000098520b7812 */ /* 0x040fe200078efcff */
[----:B------:R-:W-:Y:S01]  /*2960*/  IMAD R0, R3, R6, R0 ;  /* 0x0000000603007224 */ /* 0x000fe200078e0200 */
[----:B------:R1:W-:Y:S01]  /*2970*/  STL [R1+0xe8], R9 ;  /* 0x0000e80901007387 */ /* 0x0003e20000100800 */
[----:B------:R-:W-:-:S02]  /*2980*/  LOP3.LUT R8, R82, 0x9c, RZ, 0xfc, !PT ;  /* 0x0000009c52087812 */ /* 0x000fc400078efcff */
[----:B------:R-:W-:Y:S01]  /*2990*/  IABS R27, R11 ;  /* 0x0000000b001b7213 */ /* 0x000fe20000000000 */
[----:B------:R2:W-:Y:S04]  /*29a0*/  STL [R1+0x26c], R7 ;  /* 0x00026c0701007387 */ /* 0x0005e80000100800 */
[----:B------:R-:W-:Y:S01]  /*29b0*/  STL [R1+0x5c8], R0 ;  /* 0x0005c80001007387 */ /* 0x000fe20000100800 */
[----:B0-----:R-:W-:-:S03]  /*29c0*/  IMAD.HI.U32 R12, R5, R27, RZ ;  /* 0x0000001b050c7227 */ /* 0x001fc600078e00ff */
[----:B------:R-:W-:Y:S01]  /*29d0*/  STL [R1+0xc0c], R11 ;  /* 0x000c0c0b01007387 */ /* 0x000fe20000100800 */
[----:B-1----:R-:W-:Y:S01]  /*29e0*/  VIADD R9, R4, 0x9e ;  /* 0x0000009e04097836 */ /* 0x002fe20000000000 */
[C---:B--2---:R-:W-:Y:S01]  /*29f0*/  LOP3.LUT R7, R82.reuse, 0xa0, RZ, 0xfc, !PT ;  /* 0x000000a052077812 */ /* 0x044fe200078efcff */
[----:B------:R-:W-:Y:S01]  /*2a00*/  IMAD.MOV R12, RZ, RZ, -R12 ;  /* 0x000000ffff0c7224 */ /* 0x000fe200078e0a0c */
[----:B------:R0:W-:Y:S02]  /*2a10*/  STL [R1+0xc6c], R10 ;  /* 0x000c6c0a01007387 */ /* 0x0001e40000100800 */
[----:B------:R-:W-:Y:S01]  /*2a20*/  IABS R6, R9 ;  /* 0x0000000900067213 */ /* 0x000fe20000000000 */
[----:B------:R-:W-:Y:S01]  /*2a30*/  IMAD R27, R3, R12, R27 ;  /* 0x0000000c031b7224 */ /* 0x000fe200078e021b */
[----:B------:R1:W-:Y:S01]  /*2a40*/  STL [R1+0xce0], R8 ;  /* 0x000ce00801007387 */ /* 0x0003e20000100800 */
[----:B------:R-:W-:Y:S02]  /*2a50*/  IABS R25, R7 ;  /* 0x0000000700197213 */ /* 0x000fe40000000000 */
[----:B------:R-:W-:Y:S01]  /*2a60*/  LOP3.LUT R12, R82, 0xa2, RZ, 0xfc, !PT ;  /* 0x000000a2520c7812 */ /* 0x000fe200078efcff */
[----:B------:R2:W-:Y:S01]  /*2a70*/  STL [R1+0xb74], R9 ;  /* 0x000b740901007387 */ /* 0x0005e20000100800 */
[----:B0-----:R-:W-:Y:S01]  /*2a80*/  IABS R10, R10 ;  /* 0x0000000a000a7213 */ /* 0x001fe20000000000 */
[----:B------:R-:W-:-:S02]  /*2a90*/  IMAD.HI.U32 R0, R5, R25, RZ ;  /* 0x0000001905007227 */ /* 0x000fc400078e00ff */
        /* <DEDUP_REMOVED lines=14> */
[----:B------:R-:W-:Y:S01]  /*2b80*/  IMAD.MOV R0, RZ, RZ, -R0 ;  /* 0x000000ffff007224 */ /* 0x000fe200078e0a00 */
[----:B------:R-:W-:-:S02]  /*2b90*/  IABS R7, R11 ;  /* 0x0000000b00077213 */ /* 0x000fc40000000000 */
[----:B------:R1:W-:Y:S01]  /*2ba0*/  STL [R1+0x280], R8 ;  /* 0x0002800801007387 */ /* 0x0003e20000100800 */
[----:B------:R-:W-:Y:S01]  /*2bb0*/  IMAD R25, R3, R0, R25 ;  /* 0x0000000003197224 */ /* 0x000fe200078e0219 */
[----:B------:R-:W-:Y:S02]  /*2bc0*/  IABS R24, R9 ;  /* 0x0000000900187213 */ /* 0x000fe40000000000 */
[----:B------:R-:W-:Y:S01]  /*2bd0*/  STL [R1+0x5ec], R6 ;  /* 0x0005ec0601007387 */ /* 0x000fe20000100800 */
[----:B0-----:R-:W-:-:S03]  /*2be0*/  LOP3.LUT R10, R82, 0xa4, RZ, 0xfc, !PT ;  /* 0x000000a4520a7812 */ /* 0x001fc600078efcff */
[----:B------:R0:W-:Y:S01]  /*2bf0*/  STL [R1+0xbf4], R12 ;  /* 0x000bf40c01007387 */ /* 0x0001e20000100800 */
[----:B-1----:R-:W-:-:S03]  /*2c00*/  LOP3.LUT R8, R82, 0xaa, RZ, 0xfc, !PT ;  /* 0x000000aa52087812 */ /* 0x002fc600078efcff */
[----:B------:R1:W-:Y:S01]  /*2c10*/  STL [R1+0xc68], R10 ;  /* 0x000c680a01007387 */ /* 0x0003e20000100800 */
[----:B------:R-:W-:-:S03]  /*2c20*/  IABS R0, R8 ;  /* 0x0000000800007213 */ /* 0x000fc60000000000 */
[----:B------:R2:W-:Y:S01]  /*2c30*/  STL [R1+0xd00], R11 ;  /* 0x000d000b01007387 */ /* 0x0005e20000100800 */
[----:B0-----:R-:W-:Y:S01]  /*2c40*/  IABS R12, R12 ;  /* 0x0000000c000c7213 */ /* 0x001fe20000000000 */
[C---:B------:R-:W-:Y:S02]  /*2c50*/  IMAD.HI.U32 R6, R5.reuse, R0, RZ ;  /* 0x0000000005067227 */ /* 0x040fe400078e00ff */
[----:B------:R0:W-:Y:S01]  /*2c60*/  STL [R1+0xd2c], R9 ;  /* 0x000d2c0901007387 */ /* 0x0001e20000100800 */
[----:B-1----:R-:W-:Y:S01]  /*2c70*/  IABS R10, R10 ;  /* 0x0000000a000a7213 */ /* 0x002fe20000000000 */
[C---:B------:R-:W-:Y:S02]  /*2c80*/  IMAD.HI.U32 R13, R5.reuse, R12, RZ ;  /* 0x0000000c050d7227 */ /* 0x040fe400078e00ff */
[----:B------:R1:W-:Y:S02]  /*2c90*/  STL [R1+0xd80], R8 ;  /* 0x000d800801007387 */ /* 0x0003e40000100800 */
[----:B--2---:R-:W-:-:S04]  /*2ca0*/  IMAD.HI.U32 R11, R5, R10, RZ ;  /* 0x0000000a050b7227 */ /* 0x004fc800078e00ff */
[----:B------:R-:W-:Y:S02]  /*2cb0*/  IMAD.MOV R13, RZ, RZ, -R13 ;  /* 0x000000ffff0d7224 */ /* 0x000fe400078e0a0d */
[----:B0-----:R-:W-:-:S04]  /*2cc0*/  IMAD.HI.U32 R9, R5, R24, RZ ;  /* 0x0000001805097227 */ /* 0x001fc800078e00ff */
[----:B-1----:R-:W-:-:S04]  /*2cd0*/  IMAD.HI.U32 R8, R5, R7, RZ ;  /* 0x0000000705087227 */ /* 0x002fc800078e00ff */
[----:B------:R-:W-:Y:S02]  /*2ce0*/  IMAD.MOV R11, RZ, RZ, -R11 ;  /* 0x000000ffff0b7224 */ /* 0x000fe400078e0a0b */
[----:B------:R-:W-:Y:S02]  /*2cf0*/  IMAD.MOV R8, RZ, RZ, -R8 ;  /* 0x000000ffff087224 */ /* 0x000fe400078e0a08 */
[----:B------:R-:W-:Y:S02]  /*2d00*/  IMAD.MOV R6, RZ, RZ, -R6 ;  /* 0x000000ffff067224 */ /* 0x000fe400078e0a06 */
[C---:B------:R-:W-:Y:S02]  /*2d10*/  IMAD R12, R3.reuse, R13, R12 ;  /* 0x0000000d030c7224 */ /* 0x040fe400078e020c */
[----:B------:R-:W-:Y:S02]  /*2d20*/  IMAD.MOV R9, RZ, RZ, -R9 ;  /* 0x000000ffff097224 */ /* 0x000fe400078e0a09 */
[C---:B------:R-:W-:Y:S01]  /*2d30*/  IMAD R10, R3.reuse, R11, R10 ;  /* 0x0000000b030a7224 */ /* 0x040fe200078e020a */
[----:B------:R0:W-:Y:S01]  /*2d40*/  STL [R1+0x12c], R12 ;  /* 0x00012c0c01007387 */ /* 0x0001e20000100800 */
[C---:B------:R-:W-:Y:S01]  /*2d50*/  IMAD R7, R3.reuse, R8, R7 ;  /* 0x0000000803077224 */ /* 0x040fe200078e0207 */
[C---:B------:R-:W-:Y:S01]  /*2d60*/  LOP3.LUT R11, R82.reuse, 0xac, RZ, 0xfc, !PT ;  /* 0x000000ac520b7812 */ /* 0x040fe200078efcff */
[C---:B------:R-:W-:Y:S01]  /*2d70*/  IMAD R0, R3.reuse, R6, R0 ;  /* 0x0000000603007224 */ /* 0x040fe200078e0200 */
[----:B------:R1:W-:Y:S01]  /*2d80*/  STL [R1+0x288], R10 ;  /* 0x0002880a01007387 */ /* 0x0003e20000100800 */
[----:B------:R-:W-:Y:S01]  /*2d90*/  IMAD R24, R3, R9, R24 ;  /* 0x0000000903187224 */ /* 0x000fe200078e0218 */
[----:B------:R-:W-:Y:S01]  /*2da0*/  LOP3.LUT R8, R82, 0xb4, RZ, 0xfc, !PT ;  /* 0x000000b452087812 */ /* 0x000fe200078efcff */
[----:B------:R-:W-:Y:S01]  /*2db0*/  VIADD R9, R4, 0xae ;  /* 0x000000ae04097836 */ /* 0x000fe20000000000 */
[----:B------:R2:W-:Y:S01]  /*2dc0*/  STL [R1+0x5f0], R7 ;  /* 0x0005f00701007387 */ /* 0x0005e20000100800 */
[----:B0-----:R-:W-:-:S03]  /*2dd0*/  IABS R12, R11 ;  /* 0x0000000b000c7213 */ /* 0x001fc60000000000 */
[----:B------:R0:W-:Y:S01]  /*2de0*/  STL [R1+0x16c], R0 ;  /* 0x00016c0001007387 */ /* 0x0001e20000100800 */
[C---:B-1----:R-:W-:Y:S01]  /*2df0*/  LOP3.LUT R10, R82.reuse, 0xb0, RZ, 0xfc, !PT ;  /* 0x000000b0520a7812 */ /* 0x042fe200078efcff */
[----:B------:R-:W-:Y:S02]  /*2e00*/  IMAD.HI.U32 R13, R5, R12, RZ ;  /* 0x0000000c050d7227 */ /* 0x000fe400078e00ff */
[----:B------:R1:W-:Y:S01]  /*2e10*/  STL [R1+0xc38], R11 ;  /* 0x000c380b01007387 */ /* 0x0003e20000100800 */
[----:B--2---:R-:W-:Y:S01]  /*2e20*/  LOP3.LUT R7, R82, 0xb2, RZ, 0xfc, !PT ;  /* 0x000000b252077812 */ /* 0x004fe200078efcff */
[----:B------:R-:W-:Y:S02]  /*2e30*/  IMAD.MOV R13, RZ, RZ, -R13 ;  /* 0x000000ffff0d7224 */ /* 0x000fe400078e0a0d */
[----:B------:R2:W-:Y:S01]  /*2e40*/  STL [R1+0xb6c], R9 ;  /* 0x000b6c0901007387 */ /* 0x0005e20000100800 */
[----:B------:R-:W-:Y:S02]  /*2e50*/  IABS R22, R10 ;  /* 0x0000000a00167213 */ /* 0x000fe40000000000 */
[----:B0-----:R-:W-:Y:S01]  /*2e60*/  IABS R0, R8 ;  /* 0x0000000800007213 */ /* 0x001fe20000000000 */
[----:B------:R0:W-:Y:S01]  /*2e70*/  STL [R1+0xc64], R10 ;  /* 0x000c640a01007387 */ /* 0x0001e20000100800 */
[----:B------:R-:W-:-:S02]  /*2e80*/  IMAD R12, R3, R13, R12 ;  /* 0x0000000d030c7224 */ /* 0x000fc400078e020c */
[C---:B-1----:R-:W-:Y:S01]  /*2e90*/  IMAD.HI.U32 R11, R5.reuse, R22, RZ ;  /* 0x00000016050b7227 */ /* 0x042fe200078e00ff */
[----:B------:R1:W-:Y:S01]  /*2ea0*/  STL [R1+0xcc8], R7 ;  /* 0x000cc80701007387 */ /* 0x0003e20000100800 */
[----:B--2---:R-:W-:Y:S02]  /*2eb0*/  IABS R9, R9 ;  /* 0x0000000900097213 */ /* 0x004fe40000000000 */
[C---:B------:R-:W-:Y:S01]  /*2ec0*/  IMAD.HI.U32 R6, R5.reuse, R0, RZ ;  /* 0x0000000005067227 */ /* 0x040fe200078e00ff */
[----:B------:R2:W-:Y:S03]  /*2ed0*/  STL [R1+0xd94], R8 ;  /* 0x000d940801007387 */ /* 0x0005e60000100800 */
[----:B0-----:R-:W-:Y:S01]  /*2ee0*/  IMAD.HI.U32 R10, R5, R9, RZ ;  /* 0x00000009050a7227 */ /* 0x001fe200078e00ff */
[----:B------:R-:W-:Y:S01]  /*2ef0*/  STL [R1+0x28c], R12 ;  /* 0x00028c0c01007387 */ /* 0x000fe20000100800 */
[----:B-1----:R-:W-:-:S02]  /*2f00*/  IABS R7, R7 ;  /* 0x0000000700077213 */ /* 0x002fc40000000000 */
[----:B------:R-:W-:Y:S02]  /*2f10*/  IMAD.MOV R10, RZ, RZ, -R10 ;  /* 0x000000ffff0a7224 */ /* 0x000fe400078e0a0a */
[----:B------:R-:W-:Y:S02]  /*2f20*/  IMAD.MOV R11, RZ, RZ, -R11 ;  /* 0x000000ffff0b7224 */ /* 0x000fe400078e0a0b */
[----:B--2---:R-:W-:-:S04]  /*2f30*/  IMAD.HI.U32 R8, R5, R7, RZ ;  /* 0x0000000705087227 */ /* 0x004fc800078e00ff */
[----:B------:R-:W-:Y:S02]  /*2f40*/  IMAD.MOV R8, RZ, RZ, -R8 ;  /* 0x000000ffff087224 */ /* 0x000fe400078e0a08 */
[----:B------:R-:W-:Y:S02]  /*2f50*/  IMAD.MOV R6, RZ, RZ, -R6 ;  /* 0x000000ffff067224 */ /* 0x000fe400078e0a06 */
[C---:B------:R-:W-:Y:S01]  /*2f60*/  IMAD R9, R3.reuse, R10, R9 ;  /* 0x0000000a03097224 */ /* 0x040fe200078e0209 */
[C---:B------:R-:W-:Y:S01]  /*2f70*/  LOP3.LUT R10, R82.reuse, 0xb8, RZ, 0xfc, !PT ;  /* 0x000000b8520a7812 */ /* 0x040fe200078efcff */
[C---:B------:R-:W-:Y:S02]  /*2f80*/  IMAD R7, R3.reuse, R8, R7 ;  /* 0x0000000803077224 */ /* 0x040fe400078e0207 */
[C---:B------:R-:W-:Y:S01]  /*2f90*/  IMAD R22, R3.reuse, R11, R22 ;  /* 0x0000000b03167224 */ /* 0x040fe200078e0216 */
[----:B------:R-:W-:Y:S01]  /*2fa0*/  LOP3.LUT R11, R82, 0xb6, RZ, 0xfc, !PT ;  /* 0x000000b6520b7812 */ /* 0x000fe200078efcff */
[----:B------:R-:W-:Y:S01]  /*2fb0*/  IMAD R0, R3, R6, R0 ;  /* 0x0000000603007224 */ /* 0x000fe200078e0200 */
[----:B------:R0:W-:Y:S01]  /*2fc0*/  STL [R1+0x5c4], R9 ;  /* 0x0005c40901007387 */ /* 0x0001e20000100800 */
[----:B------:R-:W-:Y:S01]  /*2fd0*/  VIADD R8, R4, 0xbe ;  /* 0x000000be04087836 */ /* 0x000fe20000000000 */
[----:B------:R-:W-:-:S02]  /*2fe0*/  IABS R23, R10 ;  /* 0x0000000a00177213 */ /* 0x000fc40000000000 */
[----:B------:R1:W-:Y:S03]  /*2ff0*/  STL [R1+0x188], R7 ;  /* 0x0001880701007387 */ /* 0x0003e60000100800 */
[----:B------:R-:W-:Y:S01]  /*3000*/  IMAD.HI.U32 R13, R5, R23, RZ ;  /* 0x00000017050d7227 */ /* 0x000fe200078e00ff */
[----:B------:R2:W-:Y:S01]  /*3010*/  STL [R1+0x2a8], R0 ;  /* 0x0002a80001007387 */ /* 0x0005e20000100800 */
[C---:B0-----:R-:W-:Y:S02]  /*3020*/  LOP3.LUT R9, R82.reuse, 0xba, RZ, 0xfc, !PT ;  /* 0x000000ba52097812 */ /* 0x041fe400078efcff */
[----:B------:R-:W-:Y:S01]  /*3030*/  IMAD.MOV R13, RZ, RZ, -R13 ;  /* 0x000000ffff0d7224 */ /* 0x000fe200078e0a0d */
[----:B------:R0:W-:Y:S01]  /*3040*/  STL [R1+0xc08], R11 ;  /* 0x000c080b01007387 */ /* 0x0001e20000100800 */
[----:B-1----:R-:W-:Y:S02]  /*3050*/  LOP3.LUT R7, R82, 0xbc, RZ, 0xfc, !PT ;  /* 0x000000bc52077812 */ /* 0x002fe400078efcff */
[----:B------:R-:W-:Y:S01]  /*3060*/  IMAD R23, R3, R13, R23 ;  /* 0x0000000d03177224 */ /* 0x000fe200078e0217 */
[----:B------:R-:W-:Y:S01]  /*3070*/  STL [R1+0xc9c], R10 ;  /* 0x000c9c0a01007387 */ /* 0x000fe20000100800 */
[----:B--2---:R-:W-:-:S03]  /*3080*/  IABS R0, R8 ;  /* 0x0000000800007213 */ /* 0x004fc60000000000 */
[----:B------:R1:W-:Y:S01]  /*3090*/  STL [R1+0xcc4], R9 ;  /* 0x000cc40901007387 */ /* 0x0003e20000100800 */
[----:B0-----:R-:W-:Y:S01]  /*30a0*/  IABS R11, R11 ;  /* 0x0000000b000b7213 */ /* 0x001fe20000000000 */
[C---:B------:R-:W-:Y:S02]  /*30b0*/  IMAD.HI.U32 R6, R5.reuse, R0, RZ ;  /* 0x0000000005067227 */ /* 0x040fe400078e00ff */
[----:B------:R0:W-:Y:S02]  /*30c0*/  STL [R1+0xd28], R7 ;  /* 0x000d280701007387 */ /* 0x0001e40000100800 */
[----:B------:R-:W-:Y:S02]  /*30d0*/  IMAD.HI.U32 R12, R5, R11, RZ ;  /* 0x0000000b050c7227 */ /* 0x000fe400078e00ff */
[----:B------:R2:W-:Y:S01]  /*30e0*/  STL [R1+0xb78], R8 ;  /* 0x000b780801007387 */ /* 0x0005e20000100800 */
[----:B-1----:R-:W-:Y:S01]  /*30f0*/  IABS R9, R9 ;  /* 0x0000000900097213 */ /* 0x002fe20000000000 */
[----:B------:R-:W-:-:S02]  /*3100*/  IMAD.MOV R12, RZ, RZ, -R12 ;  /* 0x000000ffff0c7224 */ /* 0x000fc400078e0a0c */
        /* <DEDUP_REMOVED lines=11> */
[----:B------:R-:W-:Y:S01]  /*31c0*/  IMAD R0, R3, R6, R0 ;  /* 0x0000000603007224 */ /* 0x000fe200078e0200 */
[----:B------:R-:W-:-:S02]  /*31d0*/  LOP3.LUT R8, R82, 0xc4, RZ, 0xfc, !PT ;  /* 0x000000c452087812 */ /* 0x000fc400078efcff */
[----:B------:R1:W-:Y:S04]  /*31e0*/  STL [R1+0x1c8], R9 ;  /* 0x0001c80901007387 */ /* 0x0003e80000100800 */
[----:B------:R2:W-:Y:S01]  /*31f0*/  STL [R1+0x2ac], R7 ;  /* 0x0002ac0701007387 */ /* 0x0005e20000100800 */
[----:B0-----:R-:W-:-:S03]  /*3200*/  LOP3.LUT R11, R82, 0xc0, RZ, 0xfc, !PT ;  /* 0x000000c0520b7812 */ /* 0x001fc600078efcff */
[----:B------:R0:W-:Y:S01]  /*3210*/  STL [R1+0x590], R0 ;  /* 0x0005900001007387 */ /* 0x0001e20000100800 */
[----:B-1----:R-:W-:-:S03]  /*3220*/  LOP3.LUT R9, R82, 0xc6, RZ, 0xfc, !PT ;  /* 0x000000c652097812 */ /* 0x002fc600078efcff */
[----:B------:R-:W-:Y:S01]  /*3230*/  STL [R1+0xc00], R11 ;  /* 0x000c000b01007387 */ /* 0x000fe20000100800 */
[----:B------:R-:W-:Y:S02]  /*3240*/  IABS R20, R11 ;  /* 0x0000000b00147213 */ /* 0x000fe40000000000 */
[----:B--2---:R-:W-:Y:S01]  /*3250*/  LOP3.LUT R7, R82, 0xc8, RZ, 0xfc, !PT ;  /* 0x000000c852077812 */ /* 0x004fe200078efcff */
[----:B------:R1:W-:Y:S01]  /*3260*/  STL [R1+0xc1c], R10 ;  /* 0x000c1c0a01007387 */ /* 0x0003e20000100800 */
[----:B0-----:R-:W-:Y:S01]  /*3270*/  IABS R0, R9 ;  /* 0x0000000900007213 */ /* 0x001fe20000000000 */
[C---:B------:R-:W-:Y:S02]  /*3280*/  IMAD.HI.U32 R12, R5.reuse, R20, RZ ;  /* 0x00000014050c7227 */ /* 0x040fe400078e00ff */
[----:B------:R0:W-:Y:S01]  /*3290*/  STL [R1+0xcfc], R8 ;  /* 0x000cfc0801007387 */ /* 0x0001e20000100800 */
[----:B------:R-:W-:Y:S01]  /*32a0*/  IABS R21, R7 ;  /* 0x0000000700157213 */ /* 0x000fe20000000000 */
[----:B------:R-:W-:-:S02]  /*32b0*/  IMAD.HI.U32 R6, R5, R0, RZ ;  /* 0x0000000005067227 */ /* 0x000fc400078e00ff */
[----:B------:R2:W-:Y:S01]  /*32c0*/  STL [R1+0xd24], R9 ;  /* 0x000d240901007387 */ /* 0x0005e20000100800 */
[----:B-1----:R-:W-:Y:S01]  /*32d0*/  IABS R10, R10 ;  /* 0x0000000a000a7213 */ /* 0x002fe20000000000 */
[----:B------:R-:W-:Y:S02]  /*32e0*/  IMAD.MOV R12, RZ, RZ, -R12 ;  /* 0x000000ffff0c7224 */ /* 0x000fe400078e0a0c */
[----:B------:R1:W-:Y:S01]  /*32f0*/  STL [R1+0xd7c], R7 ;  /* 0x000d7c0701007387 */ /* 0x0003e20000100800 */
        /* <DEDUP_REMOVED lines=12> */
[----:B------:R-:W-:Y:S01]  /*33c0*/  LOP3.LUT R12, R82, 0xca, RZ, 0xfc, !PT ;  /* 0x000000ca520c7812 */ /* 0x000fe200078efcff */
[----:B-1----:R-:W-:Y:S01]  /*33d0*/  IMAD.HI.U32 R7, R5, R21, RZ ;  /* 0x0000001505077227 */ /* 0x002fe200078e00ff */
[----:B------:R1:W-:Y:S01]  /*33e0*/  STL [R1+0x2c4], R8 ;  /* 0x0002c40801007387 */ /* 0x0003e20000100800 */
[----:B------:R-:W-:-:S02]  /*33f0*/  IABS R18, R9 ;  /* 0x0000000900127213 */ /* 0x000fc40000000000 */
[----:B------:R-:W-:Y:S01]  /*3400*/  IMAD.MOV R7, RZ, RZ, -R7 ;  /* 0x000000ffff077224 */ /* 0x000fe200078e0a07 */
[----:B------:R2:W-:Y:S01]  /*3410*/  STL [R1+0x54c], R0 ;  /* 0x00054c0001007387 */ /* 0x0005e20000100800 */
[----:B------:R-:W-:Y:S01]  /*3420*/  VIADD R11, R4, 0xce ;  /* 0x000000ce040b7836 */ /* 0x000fe20000000000 */
[C---:B0-----:R-:W-:Y:S01]  /*3430*/  LOP3.LUT R10, R82.reuse, 0xcc, RZ, 0xfc, !PT ;  /* 0x000000cc520a7812 */ /* 0x041fe200078efcff */
[----:B------:R-:W-:Y:S01]  /*3440*/  IMAD R21, R3, R7, R21 ;  /* 0x0000000703157224 */ /* 0x000fe200078e0215 */
[----:B------:R0:W-:Y:S01]  /*3450*/  STL [R1+0xc34], R12 ;  /* 0x000c340c01007387 */ /* 0x0001e20000100800 */
[----:B-1----:R-:W-:-:S03]  /*3460*/  LOP3.LUT R8, R82, 0xd2, RZ, 0xfc, !PT ;  /* 0x000000d252087812 */ /* 0x002fc600078efcff */
[----:B------:R1:W-:Y:S01]  /*3470*/  STL [R1+0xc60], R10 ;  /* 0x000c600a01007387 */ /* 0x0003e20000100800 */
[----:B------:R-:W-:Y:S02]  /*3480*/  IABS R7, R11 ;  /* 0x0000000b00077213 */ /* 0x000fe40000000000 */
[----:B--2---:R-:W-:Y:S01]  /*3490*/  IABS R0, R8 ;  /* 0x0000000800007213 */ /* 0x004fe20000000000 */
[----:B------:R2:W-:Y:S01]  /*34a0*/  STL [R1+0xb60], R11 ;  /* 0x000b600b01007387 */ /* 0x0005e20000100800 */
[----:B0-----:R-:W-:-:S03]  /*34b0*/  IABS R12, R12 ;  /* 0x0000000c000c7213 */ /* 0x001fc60000000000 */
[----:B------:R-:W-:Y:S01]  /*34c0*/  STL [R1+0xcc0], R9 ;  /* 0x000cc00901007387 */ /* 0x000fe20000100800 */
[C---:B------:R-:W-:Y:S01]  /*34d0*/  IMAD.HI.U32 R6, R5.reuse, R0, RZ ;  /* 0x0000000005067227 */ /* 0x040fe200078e00ff */
[----:B-1----:R-:W-:Y:S02]  /*34e0*/  IABS R10, R10 ;  /* 0x0000000a000a7213 */ /* 0x002fe40000000000 */
[----:B------:R0:W-:Y:S01]  /*34f0*/  STL [R1+0xd3c], R8 ;  /* 0x000d3c0801007387 */ /* 0x0001e20000100800 */
[----:B------:R-:W-:-:S04]  /*3500*/  IMAD.HI.U32 R13, R5, R12, RZ ;  /* 0x0000000c050d7227 */ /* 0x000fc800078e00ff */
[----:B--2---:R-:W-:-:S04]  /*3510*/  IMAD.HI.U32 R11, R5, R10, RZ ;  /* 0x0000000a050b7227 */ /* 0x004fc800078e00ff */
[----:B------:R-:W-:Y:S02]  /*3520*/  IMAD.MOV R13, RZ, RZ, -R13 ;  /* 0x000000ffff0d7224 */ /* 0x000fe400078e0a0d */
[----:B0-----:R-:W-:-:S04]  /*3530*/  IMAD.HI.U32 R8, R5, R7, RZ ;  /* 0x0000000705087227 */ /* 0x001fc800078e00ff */
[----:B------:R-:W-:Y:S02]  /*3540*/  IMAD.MOV R11, RZ, RZ, -R11 ;  /* 0x000000ffff0b7224 */ /* 0x000fe400078e0a0b */
[----:B------:R-:W-:-:S04]  /*3550*/  IMAD.HI.U32 R9, R5, R18, RZ ;  /* 0x0000001205097227 */ /* 0x000fc800078e00ff */
[----:B------:R-:W-:Y:S02]  /*3560*/  IMAD.MOV R8, RZ, RZ, -R8 ;  /* 0x000000ffff087224 */ /* 0x000fe400078e0a08 */
[C---:B------:R-:W-:Y:S02]  /*3570*/  IMAD R12, R3.reuse, R13, R12 ;  /* 0x0000000d030c7224 */ /* 0x040fe400078e020c */
[C---:B------:R-:W-:Y:S01]  /*3580*/  IMAD R10, R3.reuse, R11, R10 ;  /* 0x0000000b030a7224 */ /* 0x040fe200078e020a */
[C---:B------:R-:W-:Y:S01]  /*3590*/  LOP3.LUT R11, R82.reuse, 0xd8, RZ, 0xfc, !PT ;  /* 0x000000d8520b7812 */ /* 0x040fe200078efcff */
[----:B------:R-:W-:Y:S01]  /*35a0*/  IMAD.MOV R6, RZ, RZ, -R6 ;  /* 0x000000ffff067224 */ /* 0x000fe200078e0a06 */
[----:B------:R-:W-:Y:S01]  /*35b0*/  STL [R1+0x1e8], R12 ;  /* 0x0001e80c01007387 */ /* 0x000fe20000100800 */
[----:B------:R-:W-:Y:S01]  /*35c0*/  IMAD.MOV R9, RZ, RZ, -R9 ;  /* 0x000000ffff097224 */ /* 0x000fe200078e0a09 */
[----:B------:R-:W-:Y:S01]  /*35d0*/  IABS R19, R11 ;  /* 0x0000000b00137213 */ /* 0x000fe20000000000 */
[C---:B------:R-:W-:Y:S01]  /*35e0*/  IMAD R7, R3.reuse, R8, R7 ;  /* 0x0000000803077224 */ /* 0x040fe200078e0207 */
[----:B------:R0:W-:Y:S01]  /*35f0*/  STL [R1+0x2c8], R10 ;  /* 0x0002c80a01007387 */ /* 0x0001e20000100800 */
[C---:B------:R-:W-:Y:S01]  /*3600*/  IMAD R0, R3.reuse, R6, R0 ;  /* 0x0000000603007224 */ /* 0x040fe200078e0200 */
[C---:B------:R-:W-:Y:S01]  /*3610*/  LOP3.LUT R8, R82.reuse, 0xdc, RZ, 0xfc, !PT ;  /* 0x000000dc52087812 */ /* 0x040fe200078efcff */
[----:B------:R-:W-:Y:S01]  /*3620*/  IMAD R18, R3, R9, R18 ;  /* 0x0000000903127224 */ /* 0x000fe200078e0212 */
[----:B------:R-:W-:Y:S01]  /*3630*/  LOP3.LUT R9, R82, 0xd6, RZ, 0xfc, !PT ;  /* 0x000000d652097812 */ /* 0x000fe200078efcff */
[----:B------:R1:W-:Y:S01]  /*3640*/  STL [R1+0x4f0], R7 ;  /* 0x0004f00701007387 */ /* 0x0003e20000100800 */
[----:B------:R-:W-:-:S03]  /*3650*/  IMAD.HI.U32 R13, R5, R19, RZ ;  /* 0x00000013050d7227 */ /* 0x000fc600078e00ff */
[----:B------:R2:W-:Y:S01]  /*3660*/  STL [R1+0x1f0], R0 ;  /* 0x0001f00001007387 */ /* 0x0005e20000100800 */
[C---:B0-----:R-:W-:Y:S01]  /*3670*/  LOP3.LUT R10, R82.reuse, 0xd4, RZ, 0xfc, !PT ;  /* 0x000000d4520a7812 */ /* 0x041fe200078efcff */
[----:B------:R-:W-:Y:S01]  /*3680*/  IMAD.MOV R13, RZ, RZ, -R13 ;  /* 0x000000ffff0d7224 */ /* 0x000fe200078e0a0d */
[----:B-1----:R-:W-:-:S03]  /*3690*/  LOP3.LUT R7, R82, 0xda, RZ, 0xfc, !PT ;  /* 0x000000da52077812 */ /* 0x002fc600078efcff */
[----:B------:R0:W-:Y:S01]  /*36a0*/  STL [R1+0xc2c], R10 ;  /* 0x000c2c0a01007387 */ /* 0x0001e20000100800 */
[----:B------:R-:W-:Y:S01]  /*36b0*/  IMAD R19, R3, R13, R19 ;  /* 0x0000000d03137224 */ /* 0x000fe200078e0213 */
[----:B--2---:R-:W-:Y:S02]  /*36c0*/  IABS R0, R8 ;  /* 0x0000000800007213 */ /* 0x004fe40000000000 */
[----:B------:R1:W-:Y:S04]  /*36d0*/  STL [R1+0xc7c], R9 ;  /* 0x000c7c0901007387 */ /* 0x0003e80000100800 */
[----:B------:R2:W-:Y:S01]  /*36e0*/  STL [R1+0xcbc], R11 ;  /* 0x000cbc0b01007387 */ /* 0x0005e20000100800 */
[----:B------:R-:W-:Y:S01]  /*36f0*/  IMAD.HI.U32 R6, R5, R0, RZ ;  /* 0x0000000005067227 */ /* 0x000fe200078e00ff */
[----:B0-----:R-:W-:-:S02]  /*3700*/  IABS R10, R10 ;  /* 0x0000000a000a7213 */ /* 0x001fc40000000000 */
[----:B------:R0:W-:Y:S01]  /*3710*/  STL [R1+0xd20], R7 ;  /* 0x000d200701007387 */ /* 0x0001e20000100800 */
[----:B------:R-:W-:Y:S01]  /*3720*/  IMAD.MOV R6, RZ, RZ, -R6 ;  /* 0x000000ffff067224 */ /* 0x000fe200078e0a06 */
[----:B-1----:R-:W-:Y:S02]  /*3730*/  IABS R9, R9 ;  /* 0x0000000900097213 */ /* 0x002fe40000000000 */
[----:B------:R1:W-:Y:S01]  /*3740*/  STL [R1+0xd90], R8 ;  /* 0x000d900801007387 */ /* 0x0003e20000100800 */
[----:B------:R-:W-:Y:S02]  /*3750*/  IMAD R0, R3, R6, R0 ;  /* 0x0000000603007224 */ /* 0x000fe400078e0200 */
[----:B--2---:R-:W-:Y:S01]  /*3760*/  IMAD.HI.U32 R11, R5, R10, RZ ;  /* 0x0000000a050b7227 */ /* 0x004fe200078e00ff */
[----:B0-----:R-:W-:-:S03]  /*3770*/  IABS R7, R7 ;  /* 0x0000000700077213 */ /* 0x001fc60000000000 */
[----:B------:R-:W-:-:S04]  /*3780*/  IMAD.HI.U32 R12, R5, R9, RZ ;  /* 0x00000009050c7227 */ /* 0x000fc800078e00ff */
[----:B-1----:R-:W-:-:S04]  /*3790*/  IMAD.HI.U32 R8, R5, R7, RZ ;  /* 0x0000000705087227 */ /* 0x002fc800078e00ff */
[----:B------:R-:W-:Y:S02]  /*37a0*/  IMAD.MOV R11, RZ, RZ, -R11 ;  /* 0x000000ffff0b7224 */ /* 0x000fe400078e0a0b */
[----:B------:R-:W-:Y:S02]  /*37b0*/  IMAD.MOV R12, RZ, RZ, -R12 ;  /* 0x000000ffff0c7224 */ /* 0x000fe400078e0a0c */
[----:B------:R-:W-:Y:S02]  /*37c0*/  IMAD.MOV R8, RZ, RZ, -R8 ;  /* 0x000000ffff087224 */ /* 0x000fe400078e0a08 */
[C---:B------:R-:W-:Y:S02]  /*37d0*/  IMAD R10, R3.reuse, R11, R10 ;  /* 0x0000000b030a7224 */ /* 0x040fe400078e020a */
[C---:B------:R-:W-:Y:S02]  /*37e0*/  IMAD R9, R3.reuse, R12, R9 ;  /* 0x0000000c03097224 */ /* 0x040fe400078e0209 */
[----:B------:R-:W-:Y:S01]  /*37f0*/  IMAD R7, R3, R8, R7 ;  /* 0x0000000803077224 */ /* 0x000fe200078e0207 */
[----:B------:R0:W-:Y:S01]  /*3800*/  STL [R1+0x2e0], R10 ;  /* 0x0002e00a01007387 */ /* 0x0001e20000100800 */
[----:B------:R-:W-:Y:S01]  /*3810*/  VIADD R11, R4, 0xde ;  /* 0x000000de040b7836 */ /* 0x000fe20000000000 */
[----:B------:R-:W-:-:S02]  /*3820*/  LOP3.LUT R8, R82, 0xe4, RZ, 0xfc, !PT ;  /* 0x000000e452087812 */ /* 0x000fc400078efcff */
[----:B------:R1:W-:Y:S04]  /*3830*/  STL [R1+0x4ec], R9 ;  /* 0x0004ec0901007387 */ /* 0x0003e80000100800 */
[----:B------:R2:W-:Y:S01]  /*3840*/  STL [R1+0x1f4], R7 ;  /* 0x0001f40701007387 */ /* 0x0005e20000100800 */
[----:B0-----:R-:W-:-:S03]  /*3850*/  LOP3.LUT R10, R82, 0xe0, RZ, 0xfc, !PT ;  /* 0x000000e0520a7812 */ /* 0x001fc600078efcff */
[----:B------:R0:W-:Y:S01]  /*3860*/  STL [R1+0x2fc], R0 ;  /* 0x0002fc0001007387 */ /* 0x0001e20000100800 */
[----:B-1----:R-:W-:-:S03]  /*3870*/  LOP3.LUT R9, R82, 0xe2, RZ, 0xfc, !PT ;  /* 0x000000e252097812 */ /* 0x002fc600078efcff */
[----:B------:R1:W-:Y:S01]  /*3880*/  STL [R1+0xb58], R11 ;  /* 0x000b580b01007387 */ /* 0x0003e20000100800 */
[----:B------:R-:W-:Y:S02]  /*3890*/  IABS R16, R10 ;  /* 0x0000000a00107213 */ /* 0x000fe40000000000 */
[----:B--2---:R-:W-:Y:S01]  /*38a0*/  LOP3.LUT R7, R82, 0xe6, RZ, 0xfc, !PT ;  /* 0x000000e652077812 */ /* 0x004fe200078efcff */
[----:B------:R-:W-:Y:S01]  /*38b0*/  STL [R1+0xbfc], R10 ;  /* 0x000bfc0a01007387 */ /* 0x000fe20000100800 */
[----:B0-----:R-:W-:Y:S01]  /*38c0*/  IABS R0, R8 ;  /* 0x0000000800007213 */ /* 0x001fe20000000000 */
[----:B------:R-:W-:Y:S02]  /*38d0*/  IMAD.HI.U32 R13, R5, R16, RZ ;  /* 0x00000010050d7227 */ /* 0x000fe400078e00ff */
[----:B------:R0:W-:Y:S01]  /*38e0*/  STL [R1+0xcb8], R9 ;  /* 0x000cb80901007387 */ /* 0x0001e20000100800 */
[----:B------:R-:W-:Y:S02]  /*38f0*/  IABS R6, R7 ;  /* 0x0000000700067213 */ /* 0x000fe40000000000 */
[----:B-1----:R-:W-:Y:S01]  /*3900*/  IABS R11, R11 ;  /* 0x0000000b000b7213 */ /* 0x002fe20000000000 */
[----:B------:R1:W-:Y:S01]  /*3910*/  STL [R1+0xd8c], R8 ;  /* 0x000d8c0801007387 */ /* 0x0003e20000100800 */
[----:B------:R-:W-:-:S03]  /*3920*/  IMAD.MOV R13, RZ, RZ, -R13 ;  /* 0x000000ffff0d7224 */ /* 0x000fc600078e0a0d */
[C---:B------:R-:W-:Y:S01]  /*3930*/  IMAD.HI.U32 R12, R5.reuse, R11, RZ ;  /* 0x0000000b050c7227 */ /* 0x040fe200078e00ff */
[----:B------:R2:W-:Y:S01]  /*3940*/  STL [R1+0xdcc], R7 ;  /* 0x000dcc0701007387 */ /* 0x0005e20000100800 */
[----:B0-----:R-:W-:Y:S02]  /*3950*/  IABS R9, R9 ;  /* 0x0000000900097213 */ /* 0x001fe40000000000 */
[----:B------:R-:W-:Y:S02]  /*3960*/  IMAD.MOV R12, RZ, RZ, -R12 ;  /* 0x000000ffff0c7224 */ /* 0x000fe400078e0a0c */
[----:B-1----:R-:W-:-:S04]  /*3970*/  IMAD.HI.U32 R8, R5, R6, RZ ;  /* 0x0000000605087227 */ /* 0x002fc800078e00ff */
[----:B------:R-:W-:-:S04]  /*3980*/  IMAD.HI.U32 R10, R5, R9, RZ ;  /* 0x00000009050a7227 */ /* 0x000fc800078e00ff */
[----:B--2---:R-:W-:-:S04]  /*3990*/  IMAD.HI.U32 R7, R5, R0, RZ ;  /* 0x0000000005077227 */ /* 0x004fc800078e00ff */
[----:B------:R-:W-:Y:S02]  /*39a0*/  IMAD.MOV R10, RZ, RZ, -R10 ;  /* 0x000000ffff0a7224 */ /* 0x000fe400078e0a0a */
[----:B------:R-:W-:Y:S02]  /*39b0*/  IMAD.MOV R7, RZ, RZ, -R7 ;  /* 0x000000ffff077224 */ /* 0x000fe400078e0a07 */
[----:B------:R-:W-:Y:S02]  /*39c0*/  IMAD.MOV R8, RZ, RZ, -R8 ;  /* 0x000000ffff087224 */ /* 0x000fe400078e0a08 */
[C---:B------:R-:W-:Y:S02]  /*39d0*/  IMAD R11, R3.reuse, R12, R11 ;  /* 0x0000000c030b7224 */ /* 0x040fe400078e020b */
[C---:B------:R-:W-:Y:S01]  /*39e0*/  IMAD R9, R3.reuse, R10, R9 ;  /* 0x0000000a03097224 */ /* 0x040fe200078e0209 */
[----:B------:R-:W-:Y:S01]  /*39f0*/  LOP3.LUT R10, R82, 0xea, RZ, 0xfc, !PT ;  /* 0x000000ea520a7812 */ /* 0x000fe200078efcff */
[C---:B------:R-:W-:Y:S01]  /*3a00*/  IMAD R7, R3.reuse, R7, R0 ;  /* 0x0000000703077224 */ /* 0x040fe200078e0200 */
[----:B------:R0:W-:Y:S01]  /*3a10*/  STL [R1+0x450], R11 ;  /* 0x0004500b01007387 */ /* 0x0001e20000100800 */
[----:B------:R-:W-:-:S02]  /*3a20*/  IMAD R0, R3, R8, R6 ;  /* 0x0000000803007224 */ /* 0x000fc400078e0206 */
[----:B------:R-:W-:Y:S01]  /*3a30*/  IMAD R16, R3, R13, R16 ;  /* 0x0000000d03107224 */ /* 0x000fe200078e0210 */
[----:B------:R1:W-:Y:S04]  /*3a40*/  STL [R1+0x204], R9 ;  /* 0x0002040901007387 */ /* 0x0003e80000100800 */
[----:B------:R2:W-:Y:S01]  /*3a50*/  STL [R1+0x300], R7 ;  /* 0x0003000701007387 */ /* 0x0005e20000100800 */
[----:B0-----:R-:W-:-:S03]  /*3a60*/  LOP3.LUT R11, R82, 0xe8, RZ, 0xfc, !PT ;  /* 0x000000e8520b7812 */ /* 0x001fc600078efcff */
[----:B------:R0:W-:Y:S01]  /*3a70*/  STL [R1+0x48c], R0 ;  /* 0x00048c0001007387 */ /* 0x0001e20000100800 */
[----:B-1----:R-:W-:Y:S01]  /*3a80*/  VIADD R9, R4, 0xee ;  /* 0x000000ee04097836 */ /* 0x002fe20000000000 */
[----:B------:R-:W-:Y:S02]  /*3a90*/  IABS R17, R11 ;  /* 0x0000000b00117213 */ /* 0x000fe40000000000 */
[----:B------:R-:W-:Y:S01]  /*3aa0*/  STL [R1+0xc98], R11 ;  /* 0x000c980b01007387 */ /* 0x000fe20000100800 */
[----:B--2---:R-:W-:-:S03]  /*3ab0*/  LOP3.LUT R7, R82, 0xf0, RZ, 0xfc, !PT ;  /* 0x000000f052077812 */ /* 0x004fc600078efcff */
[----:B------:R1:W-:Y:S01]  /*3ac0*/  STL [R1+0xcb4], R10 ;  /* 0x000cb40a01007387 */ /* 0x0003e20000100800 */
[----:B------:R-:W-:Y:S01]  /*3ad0*/  IABS R6, R9 ;  /* 0x0000000900067213 */ /* 0x000fe20000000000 */
[C---:B------:R-:W-:Y:S01]  /*3ae0*/  IMAD.HI.U32 R12, R5.reuse, R17, RZ ;  /* 0x00000011050c7227 */ /* 0x040fe200078e00ff */
[----:B0-----:R-:W-:Y:S02]  /*3af0*/  LOP3.LUT R0, R82, 0xec, RZ, 0xfc, !PT ;  /* 0x000000ec52007812 */ /* 0x001fe400078efcff */
[----:B------:R-:W-:Y:S01]  /*3b00*/  IABS R14, R7 ;  /* 0x00000007000e7213 */ /* 0x000fe20000000000 */
[----:B------:R-:W-:Y:S02]  /*3b10*/  IMAD.HI.U32 R8, R5, R6, RZ ;  /* 0x0000000605087227 */ /* 0x000fe400078e00ff */
[----:B------:R0:W-:Y:S01]  /*3b20*/  STL [R1+0xd1c], R0 ;  /* 0x000d1c0001007387 */ /* 0x0001e20000100800 */
[----:B-1----:R-:W-:Y:S01]  /*3b30*/  IABS R10, R10 ;  /* 0x0000000a000a7213 */ /* 0x002fe20000000000 */
[----:B------:R-:W-:-:S02]  /*3b40*/  IMAD.MOV R8, RZ, RZ, -R8 ;  /* 0x000000ffff087224 */ /* 0x000fc400078e0a08 */
[----:B------:R1:W-:Y:S01]  /*3b50*/  STL [R1+0xb54], R9 ;  /* 0x000b540901007387 */ /* 0x0003e20000100800 */
[----:B------:R-:W-:Y:S02]  /*3b60*/  IMAD.MOV R12, RZ, RZ, -R12 ;  /* 0x000000ffff0c7224 */ /* 0x000fe400078e0a0c */
[----:B------:R-:W-:Y:S01]  /*3b70*/  IMAD.HI.U32 R11, R5, R10, RZ ;  /* 0x0000000a050b7227 */ /* 0x000fe200078e00ff */
[----:B------:R2:W-:Y:S01]  /*3b80*/  STL [R1+0xda8], R7 ;  /* 0x000da80701007387 */ /* 0x0005e20000100800 */
[----:B0-----:R-:W-:Y:S02]  /*3b90*/  IABS R0, R0 ;  /* 0x0000000000007213 */ /* 0x001fe40000000000 */
[----:B------:R-:W-:Y:S02]  /*3ba0*/  IMAD.MOV R11, RZ, RZ, -R11 ;  /* 0x000000ffff0b7224 */ /* 0x000fe400078e0a0b */
[C---:B------:R-:W-:Y:S01]  /*3bb0*/  IMAD R17, R3.reuse, R12, R17 ;  /* 0x0000000c03117224 */ /* 0x040fe200078e0211 */
[C---:B------:R-:W-:Y:S01]  /*3bc0*/  LOP3.LUT R12, R82.reuse, 0xf2, RZ, 0xfc, !PT ;  /* 0x000000f2520c7812 */ /* 0x040fe200078efcff */
[----:B------:R-:W-:Y:S01]  /*3bd0*/  IMAD R10, R3, R11, R10 ;  /* 0x0000000b030a7224 */ /* 0x000fe200078e020a */
[----:B------:R-:W-:Y:S01]  /*3be0*/  LOP3.LUT R11, R82, 0xf6, RZ, 0xfc, !PT ;  /* 0x000000f6520b7812 */ /* 0x000fe200078efcff */
[----:B-1----:R-:W-:-:S03]  /*3bf0*/  IMAD.HI.U32 R9, R5, R14, RZ ;  /* 0x0000000e05097227 */ /* 0x002fc600078e00ff */
[----:B------:R0:W-:Y:S01]  /*3c00*/  STL [R1+0x224], R10 ;  /* 0x0002240a01007387 */ /* 0x0001e20000100800 */
[----:B--2---:R-:W-:-:S04]  /*3c10*/  IMAD.HI.U32 R7, R5, R0, RZ ;  /* 0x0000000005077227 */ /* 0x004fc800078e00ff */
[----:B------:R-:W-:Y:S02]  /*3c20*/  IMAD.MOV R7, RZ, RZ, -R7 ;  /* 0x000000ffff077224 */ /* 0x000fe400078e0a07 */
[----:B------:R-:W-:Y:S02]  /*3c30*/  IMAD.MOV R9, RZ, RZ, -R9 ;  /* 0x000000ffff097224 */ /* 0x000fe400078e0a09 */
[C---:B------:R-:W-:Y:S01]  /*3c40*/  IMAD R7, R3.reuse, R7, R0 ;  /* 0x0000000703077224 */ /* 0x040fe200078e0200 */
[----:B0-----:R-:W-:Y:S01]  /*3c50*/  LOP3.LUT R10, R82, 0xf8, RZ, 0xfc, !PT ;  /* 0x000000f8520a7812 */ /* 0x001fe200078efcff */
[C---:B------:R-:W-:Y:S01]  /*3c60*/  IMAD R0, R3.reuse, R8, R6 ;  /* 0x0000000803007224 */ /* 0x040fe200078e0206 */
[----:B------:R-:W-:Y:S01]  /*3c70*/  IABS R8, R11 ;  /* 0x0000000b00087213 */ /* 0x000fe20000000000 */
[----:B------:R-:W-:Y:S01]  /*3c80*/  IMAD R14, R3, R9, R14 ;  /* 0x00000009030e7224 */ /* 0x000fe200078e020e */
[----:B------:R0:W-:Y:S01]  /*3c90*/  STL [R1+0x32c], R7 ;  /* 0x00032c0701007387 */ /* 0x0001e20000100800 */
[----:B------:R-:W-:-:S03]  /*3ca0*/  IABS R15, R10 ;  /* 0x0000000a000f7213 */ /* 0x000fc60000000000 */
[----:B------:R1:W-:Y:S04]  /*3cb0*/  STL [R1+0x430], R0 ;  /* 0x0004300001007387 */ /* 0x0003e80000100800 */
[----:B------:R2:W-:Y:S01]  /*3cc0*/  STL [R1+0xc18], R12 ;  /* 0x000c180c01007387 */ /* 0x0005e20000100800 */
[C---:B0-----:R-:W-:Y:S02]  /*3cd0*/  LOP3.LUT R7, R82.reuse, 0xf4, RZ, 0xfc, !PT ;  /* 0x000000f452077812 */ /* 0x041fe400078efcff */
[----:B-1----:R-:W-:-:S03]  /*3ce0*/  LOP3.LUT R0, R82, 0xfa, RZ, 0xfc, !PT ;  /* 0x000000fa52007812 */ /* 0x002fc600078efcff */
[----:B------:R0:W-:Y:S01]  /*3cf0*/  STL [R1+0xcec], R7 ;  /* 0x000cec0701007387 */ /* 0x0001e20000100800 */
[----:B--2---:R-:W-:-:S03]  /*3d00*/  IABS R12, R12 ;  /* 0x0000000c000c7213 */ /* 0x004fc60000000000 */
[----:B------:R-:W-:Y:S04]  /*3d10*/  STL [R1+0xd5c], R11 ;  /* 0x000d5c0b01007387 */ /* 0x000fe80000100800 */
[----:B------:R1:W-:Y:S01]  /*3d20*/  STL [R1+0xd78], R10 ;  /* 0x000d780a01007387 */ /* 0x0003e20000100800 */
[C---:B------:R-:W-:Y:S01]  /*3d30*/  IMAD.HI.U32 R13, R5.reuse, R12, RZ ;  /* 0x0000000c050d7227 */ /* 0x040fe200078e00ff */
[----:B0-----:R-:W-:Y:S02]  /*3d40*/  IABS R7, R7 ;  /* 0x0000000700077213 */ /* 0x001fe40000000000 */
[----:B------:R0:W-:Y:S01]  /*3d50*/  STL [R1+0xdc8], R0 ;  /* 0x000dc80001007387 */ /* 0x0001e20000100800 */
[----:B------:R-:W-:Y:S02]  /*3d60*/  IMAD.MOV R13, RZ, RZ, -R13 ;  /* 0x000000ffff0d7224 */ /* 0x000fe400078e0a0d */
[----:B------:R-:W-:-:S04]  /*3d70*/  IMAD.HI.U32 R9, R5, R7, RZ ;  /* 0x0000000705097227 */ /* 0x000fc800078e00ff */
[----:B-1----:R-:W-:Y:S01]  /*3d80*/  IMAD.HI.U32 R10, R5, R8, RZ ;  /* 0x00000008050a7227 */ /* 0x002fe200078e00ff */
[----:B0-----:R-:W-:-:S03]  /*3d90*/  IABS R0, R0 ;  /* 0x0000000000007213 */ /* 0x001fc60000000000 */
[----:B------:R-:W-:Y:S02]  /*3da0*/  IMAD.MOV R9, RZ, RZ, -R9 ;  /* 0x000000ffff097224 */ /* 0x000fe400078e0a09 */
[----:B------:R-:W-:-:S04]  /*3db0*/  IMAD.HI.U32 R11, R5, R15, RZ ;  /* 0x0000000f050b7227 */ /* 0x000fc800078e00ff */
[----:B------:R-:W-:-:S04]  /*3dc0*/  IMAD.HI.U32 R6, R5, R0, RZ ;  /* 0x0000000005067227 */ /* 0x000fc800078e00ff */
[----:B------:R-:W-:Y:S02]  /*3dd0*/  IMAD.MOV R10, RZ, RZ, -R10 ;  /* 0x000000ffff0a7224 */ /* 0x000fe400078e0a0a */
[----:B------:R-:W-:Y:S02]  /*3de0*/  IMAD.MOV R6, RZ, RZ, -R6 ;  /* 0x000000ffff067224 */ /* 0x000fe400078e0a06 */
[C---:B------:R-:W-:Y:S02]  /*3df0*/  IMAD R12, R3.reuse, R13, R12 ;  /* 0x0000000d030c7224 */ /* 0x040fe400078e020c */
[C---:B------:R-:W-:Y:S02]  /*3e00*/  IMAD R9, R3.reuse, R9, R7 ;  /* 0x0000000903097224 */ /* 0x040fe400078e0207 */
[----:B------:R-:W-:Y:S01]  /*3e10*/  IMAD.MOV R11, RZ, RZ, -R11 ;  /* 0x000000ffff0b7224 */ /* 0x000fe200078e0a0b */
[----:B------:R-:W-:Y:S01]  /*3e20*/  STL [R1+0x244], R12 ;  /* 0x0002440c01007387 */ /* 0x000fe20000100800 */
[C---:B------:R-:W-:Y:S01]  /*3e30*/  IMAD R7, R3.reuse, R10, R8 ;  /* 0x0000000a03077224 */ /* 0x040fe200078e0208 */
[C---:B------:R-:W-:Y:S01]  /*3e40*/  LOP3.LUT R10, R82.reuse, 0xfc, RZ, 0xfc, !PT ;  /* 0x000000fc520a7812 */ /* 0x040fe200078efcff */
[C---:B------:R-:W-:Y:S01]  /*3e50*/  IMAD R0, R3.reuse, R6, R0 ;  /* 0x0000000603007224 */ /* 0x040fe200078e0200 */
[----:B------:R0:W-:Y:S01]  /*3e60*/  STL [R1+0x330], R9 ;  /* 0x0003300901007387 */ /* 0x0001e20000100800 */
[----:B------:R-:W-:Y:S01]  /*3e70*/  IMAD R15, R3, R11, R15 ;  /* 0x0000000b030f7224 */ /* 0x000fe200078e020f */
[----:B------:R-:W-:-:S02]  /*3e80*/  LOP3.LUT R11, R82, 0x100, RZ, 0xfc, !PT ;  /* 0x00000100520b7812 */ /* 0x000fc400078efcff */
[----:B------:R1:W-:Y:S01]  /*3e90*/  STL [R1+0x42c], R7 ;  /* 0x00042c0701007387 */ /* 0x0003e20000100800 */
[----:B------:R-:W-:Y:S02]  /*3ea0*/  LOP3.LUT R8, R82, 0x104, RZ, 0xfc, !PT ;  /* 0x0000010452087812 */ /* 0x000fe400078efcff */
[----:B------:R-:W-:Y:S01]  /*3eb0*/  IABS R13, R11 ;  /* 0x0000000b000d7213 */ /* 0x000fe20000000000 */
[----:B------:R2:W-:Y:S01]  /*3ec0*/  STL [R1+0x248], R0 ;  /* 0x0002480001007387 */ /* 0x0005e20000100800 */
[----:B0-----:R-:W-:-:S03]  /*3ed0*/  VIADD R9, R4, 0xfe ;  /* 0x000000fe04097836 */ /* 0x001fc60000000000 */
[----:B------:R0:W-:Y:S01]  /*3ee0*/  STL [R1+0xc94], R10 ;  /* 0x000c940a01007387 */ /* 0x0001e20000100800 */
[----:B------:R-:W-:Y:S01]  /*3ef0*/  IMAD.HI.U32 R75, R5, R13, RZ ;  /* 0x0000000d054b7227 */ /* 0x000fe200078e00ff */
[----:B-1----:R-:W-:Y:S02]  /*3f00*/  LOP3.LUT R7, R82, 0x102, RZ, 0xfc, !PT ;  /* 0x0000010252077812 */ /* 0x002fe400078efcff */
[----:B------:R1:W-:Y:S01]  /*3f10*/  STL [R1+0xb3c], R9 ;  /* 0x000b3c0901007387 */ /* 0x0003e20000100800 */
[----:B------:R-:W-:Y:S01]  /*3f20*/  IMAD.MOV R75, RZ, RZ, -R75 ;  /* 0x000000ffff4b7224 */ /* 0x000fe200078e0a4b */
[----:B--2---:R-:W-:Y:S02]  /*3f30*/  IABS R0, R8 ;  /* 0x0000000800007213 */ /* 0x004fe40000000000 */
[----:B------:R2:W-:Y:S01]  /*3f40*/  STL [R1+0xcb0], R11 ;  /* 0x000cb00b01007387 */ /* 0x0005e20000100800 */
[----:B------:R-:W-:Y:S01]  /*3f50*/  IMAD R13, R3, R75, R13 ;  /* 0x0000004b030d7224 */ /* 0x000fe200078e020d */
[----:B0-----:R-:W-:Y:S01]  /*3f60*/  IABS R10, R10 ;  /* 0x0000000a000a7213 */ /* 0x001fe20000000000 */
[----:B------:R-:W-:Y:S01]  /*3f70*/  IMAD.HI.U32 R6, R5, R0, RZ ;  /* 0x0000000005067227 */ /* 0x000fe200078e00ff */
[----:B------:R0:W-:Y:S01]  /*3f80*/  STL [R1+0xd18], R7 ;  /* 0x000d180701007387 */ /* 0x0001e20000100800 */
[----:B-1----:R-:W-:-:S02]  /*3f90*/  IABS R9, R9 ;  /* 0x0000000900097213 */ /* 0x002fc40000000000 */
[----:B------:R-:W-:Y:S01]  /*3fa0*/  IMAD.MOV R6, RZ, RZ, -R6 ;  /* 0x000000ffff067224 */ /* 0x000fe200078e0a06 */
[----:B------:R1:W-:Y:S01]  /*3fb0*/  STL [R1+0xdd4], R8 ;  /* 0x000dd40801007387 */ /* 0x0003e20000100800 */
[----:B--2---:R-:W-:Y:S01]  /*3fc0*/  IMAD.HI.U32 R11, R5, R10, RZ ;  /* 0x0000000a050b7227 */ /* 0x004fe200078e00ff */
[----:B0-----:R-:W-:-:S03]  /*3fd0*/  IABS R7, R7 ;  /* 0x0000000700077213 */ /* 0x001fc60000000000 */
[----:B------:R-:W-:-:S04]  /*3fe0*/  IMAD.HI.U32 R12, R5, R9, RZ ;  /* 0x00000009050c7227 */ /* 0x000fc800078e00ff */
[----:B-1----:R-:W-:-:S04]  /*3ff0*/  IMAD.HI.U32 R8, R5, R7, RZ ;  /* 0x0000000705087227 */ /* 0x002fc800078e00ff */
[----:B------:R-:W-:Y:S02]  /*4000*/  IMAD.MOV R11, RZ, RZ, -R11 ;  /* 0x000000ffff0b7224 */ /* 0x000fe400078e0a0b */
[----:B------:R-:W-:Y:S02]  /*4010*/  IMAD.MOV R12, RZ, RZ, -R12 ;  /* 0x000000ffff0c7224 */ /* 0x000fe400078e0a0c */
[----:B------:R-:W-:Y:S02]  /*4020*/  IMAD.MOV R8, RZ, RZ, -R8 ;  /* 0x000000ffff087224 */ /* 0x000fe400078e0a08 */
[C---:B------:R-:W-:Y:S01]  /*4030*/  IMAD R10, R3.reuse, R11, R10 ;  /* 0x0000000b030a7224 */ /* 0x040fe200078e020a */
[C---:B------:R-:W-:Y:S01]  /*4040*/  LOP3.LUT R11, R82.reuse, 0x106, RZ, 0xfc, !PT ;  /* 0x00000106520b7812 */ /* 0x040fe200078efcff */
[C---:B------:R-:W-:Y:S02]  /*4050*/  IMAD R9, R3.reuse, R12, R9 ;  /* 0x0000000c03097224 */ /* 0x040fe400078e0209 */
[C---:B------:R-:W-:Y:S01]  /*4060*/  IMAD R7, R3.reuse, R8, R7 ;  /* 0x0000000803077224 */ /* 0x040fe200078e0207 */
[----:B------:R0:W-:Y:S01]  /*4070*/  STL [R1+0x350], R10 ;  /* 0x0003500a01007387 */ /* 0x0001e20000100800 */
[----:B------:R-:W-:Y:S01]  /*4080*/  IMAD R0, R3, R6, R0 ;  /* 0x0000000603007224 */ /* 0x000fe200078e0200 */
[----:B------:R-:W-:-:S02]  /*4090*/  LOP3.LUT R8, R82, 0x10c, RZ, 0xfc, !PT ;  /* 0x0000010c52087812 */ /* 0x000fc400078efcff */
[----:B------:R-:W-:Y:S02]  /*40a0*/  STL [R1+0xe0c], R13 ;  /* 0x000e0c0d01007387 */ /* 0x000fe40000100800 */
[----:B------:R-:W-:Y:S02]  /*40b0*/  IABS R6, R8 ;  /* 0x0000000800067213 */ /* 0x000fe40000000000 */
[----:B------:R1:W-:Y:S01]  /*40c0*/  STL [R1+0x470], R9 ;  /* 0x0004700901007387 */ /* 0x0003e20000100800 */
[----:B0-----:R-:W-:-:S03]  /*40d0*/  LOP3.LUT R10, R82, 0x108, RZ, 0xfc, !PT ;  /* 0x00000108520a7812 */ /* 0x001fc600078efcff */
[----:B------:R0:W-:Y:S01]  /*40e0*/  STL [R1+0x240], R7 ;  /* 0x0002400701007387 */ /* 0x0001e20000100800 */
[----:B------:R-:W-:-:S03]  /*40f0*/  IABS R12, R10 ;  /* 0x0000000a000c7213 */ /* 0x000fc60000000000 */
[----:B------:R2:W-:Y:S01]  /*4100*/  STL [R1+0x368], R0 ;  /* 0x0003680001007387 */ /* 0x0005e20000100800 */
[----:B-1----:R-:W-:Y:S01]  /*4110*/  LOP3.LUT R9, R82, 0x10a, RZ, 0xfc, !PT ;  /* 0x0000010a52097812 */ /* 0x002fe200078efcff */
[----:B------:R-:W-:Y:S02]  /*4120*/  IMAD.HI.U32 R76, R5, R12, RZ ;  /* 0x0000000c054c7227 */ /* 0x000fe400078e00ff */
[----:B------:R1:W-:Y:S02]  /*4130*/  STL [R1+0xc5c], R11 ;  /* 0x000c5c0b01007387 */ /* 0x0003e40000100800 */
[----:B0-----:R-:W-:Y:S02]  /*4140*/  VIADD R7, R4, 0x10e ;  /* 0x0000010e04077836 */ /* 0x001fe40000000000 */
[----:B------:R-:W-:Y:S01]  /*4150*/  STL [R1+0xcf8], R10 ;  /* 0x000cf80a01007387 */ /* 0x000fe20000100800 */
[----:B------:R-:W-:Y:S01]  /*4160*/  IMAD.MOV R76, RZ, RZ, -R76 ;  /* 0x000000ffff4c7224 */ /* 0x000fe200078e0a4c */
[----:B--2---:R-:W-:-:S02]  /*4170*/  IABS R0, R9 ;  /* 0x0000000900007213 */ /* 0x004fc40000000000 */
[----:B------:R0:W-:Y:S01]  /*4180*/  STL [R1+0xd14], R9 ;  /* 0x000d140901007387 */ /* 0x0001e20000100800 */
[----:B------:R-:W-:Y:S01]  /*4190*/  IMAD R12, R3, R76, R12 ;  /* 0x0000004c030c7224 */ /* 0x000fe200078e020c */
[----:B-1----:R-:W-:Y:S02]  /*41a0*/  IABS R11, R11 ;  /* 0x0000000b000b7213 */ /* 0x002fe40000000000 */
[----:B------:R1:W-:Y:S03]  /*41b0*/  STL [R1+0xd74], R8 ;  /* 0x000d740801007387 */ /* 0x0003e60000100800 */
[C---:B------:R-:W-:Y:S01]  /*41c0*/  IMAD.HI.U32 R75, R5.reuse, R11, RZ ;  /* 0x0000000b054b7227 */ /* 0x040fe200078e00ff */
[----:B------:R2:W-:Y:S03]  /*41d0*/  STL [R1+0xb34], R7 ;  /* 0x000b340701007387 */ /* 0x0005e60000100800 */
[C---:B0-----:R-:W-:Y:S01]  /*41e0*/  IMAD.HI.U32 R9, R5.reuse, R6, RZ ;  /* 0x0000000605097227 */ /* 0x041fe200078e00ff */
[----:B------:R-:W-:Y:S03]  /*41f0*/  STL [R1+0xe10], R12 ;  /* 0x000e100c01007387 */ /* 0x000fe60000100800 */
[----:B-1----:R-:W-:Y:S01]  /*4200*/  IMAD.HI.U32 R8, R5, R0, RZ ;  /* 0x0000000005087227 */ /* 0x002fe200078e00ff */
[----:B------:R-:W0:Y:S01]  /*4210*/  S2R R13, SR_TID.X ;  /* 0x00000000000d7919 */ /* 0x000e220000002100 */
[----:B--2---:R-:W-:-:S02]  /*4220*/  IABS R7, R7 ;  /* 0x0000000700077213 */ /* 0x004fc40000000000 */
[----:B------:R-:W-:Y:S02]  /*4230*/  IMAD.MOV R75, RZ, RZ, -R75 ;  /* 0x000000ffff4b7224 */ /* 0x000fe400078e0a4b */
[----:B------:R-:W-:Y:S02]  /*4240*/  IMAD.MOV R8, RZ, RZ, -R8 ;  /* 0x000000ffff087224 */ /* 0x000fe400078e0a08 */
[----:B------:R-:W-:-:S04]  /*4250*/  IMAD.HI.U32 R10, R5, R7, RZ ;  /* 0x00000007050a7227 */ /* 0x000fc800078e00ff */
[----:B------:R-:W-:Y:S02]  /*4260*/  IMAD.MOV R9, RZ, RZ, -R9 ;  /* 0x000000ffff097224 */ /* 0x000fe400078e0a09 */
[----:B------:R-:W-:Y:S02]  /*4270*/  IMAD.MOV R10, RZ, RZ, -R10 ;  /* 0x000000ffff0a7224 */ /* 0x000fe400078e0a0a */
[C---:B------:R-:W-:Y:S02]  /*4280*/  IMAD R11, R3.reuse, R75, R11 ;  /* 0x0000004b030b7224 */ /* 0x040fe400078e020b */
[C---:B------:R-:W-:Y:S02]  /*4290*/  IMAD R8, R3.reuse, R8, R0 ;  /* 0x0000000803087224 */ /* 0x040fe400078e0200 */
[C---:B------:R-:W-:Y:S01]  /*42a0*/  IMAD R0, R3.reuse, R9, R6 ;  /* 0x0000000903007224 */ /* 0x040fe200078e0206 */
[----:B------:R1:W-:Y:S01]  /*42b0*/  STL [R1+0x46c], R11 ;  /* 0x00046c0b01007387 */ /* 0x0003e20000100800 */
[----:B------:R-:W-:Y:S01]  /*42c0*/  IMAD R6, R3, R10, R7 ;  /* 0x0000000a03067224 */ /* 0x000fe200078e0207 */
[----:B------:R-:W-:-:S02]  /*42d0*/  LOP3.LUT R9, R82, 0x116, RZ, 0xfc, !PT ;  /* 0x0000011652097812 */ /* 0x000fc400078efcff */
[----:B------:R2:W-:Y:S02]  /*42e0*/  STL [R1+0x22c], R8 ;  /* 0x00022c0801007387 */ /* 0x0005e40000100800 */
[----:B------:R-:W-:Y:S02]  /*42f0*/  IABS R7, R9 ;  /* 0x0000000900077213 */ /* 0x000fe40000000000 */
[----:B------:R3:W-:Y:S01]  /*4300*/  STL [R1+0x37c], R0 ;  /* 0x00037c0001007387 */ /* 0x0007e20000100800 */
[C---:B-1----:R-:W-:Y:S02]  /*4310*/  LOP3.LUT R11, R82.reuse, 0x110, RZ, 0xfc, !PT ;  /* 0x00000110520b7812 */ /* 0x042fe400078efcff */
[----:B------:R-:W-:Y:S01]  /*4320*/  IMAD.HI.U32 R75, R5, R7, RZ ;  /* 0x00000007054b7227 */ /* 0x000fe200078e00ff */
[----:B------:R1:W-:Y:S01]  /*4330*/  STL [R1+0x4b0], R6 ;  /* 0x0004b00601007387 */ /* 0x0003e20000100800 */
[C---:B--2---:R-:W-:Y:S02]  /*4340*/  LOP3.LUT R8, R82.reuse, 0x118, RZ, 0xfc, !PT ;  /* 0x0000011852087812 */ /* 0x044fe400078efcff */
[----:B------:R-:W-:Y:S01]  /*4350*/  IMAD.MOV R75, RZ, RZ, -R75 ;  /* 0x000000ffff4b7224 */ /* 0x000fe200078e0a4b */
[----:B------:R2:W-:Y:S01]  /*4360*/  STL [R1+0xc30], R11 ;  /* 0x000c300b01007387 */ /* 0x0005e20000100800 */
[----:B---3--:R-:W-:-:S02]  /*4370*/  LOP3.LUT R0, R82, 0x112, RZ, 0xfc, !PT ;  /* 0x0000011252007812 */ /* 0x008fc400078efcff */
[----:B------:R-:W-:Y:S02]  /*4380*/  IABS R10, R8 ;  /* 0x00000008000a7213 */ /* 0x000fe40000000000 */
[----:B-1----:R-:W-:Y:S01]  /*4390*/  LOP3.LUT R6, R82, 0x114, RZ, 0xfc, !PT ;  /* 0x0000011452067812 */ /* 0x002fe200078efcff */
[----:B------:R1:W-:Y:S02]  /*43a0*/  STL [R1+0xc78], R0 ;  /* 0x000c780001007387 */ /* 0x0003e40000100800 */
[C---:B------:R-:W-:Y:S01]  /*43b0*/  IMAD.HI.U32 R76, R5.reuse, R10, RZ ;  /* 0x0000000a054c7227 */ /* 0x040fe200078e00ff */
[----:B--2---:R-:W-:Y:S01]  /*43c0*/  IABS R11, R11 ;  /* 0x0000000b000b7213 */ /* 0x004fe20000000000 */
[----:B------:R2:W-:Y:S02]  /*43d0*/  STL [R1+0xd48], R6 ;  /* 0x000d480601007387 */ /* 0x0005e40000100800 */
[----:B------:R-:W-:Y:S02]  /*43e0*/  IMAD.MOV R76, RZ, RZ, -R76 ;  /* 0x000000ffff4c7224 */ /* 0x000fe400078e0a4c */
[----:B------:R3:W-:Y:S01]  /*43f0*/  STL [R1+0xda4], R9 ;  /* 0x000da40901007387 */ /* 0x0007e20000100800 */
[----:B------:R-:W-:Y:S01]  /*4400*/  IMAD.HI.U32 R77, R5, R11, RZ ;  /* 0x0000000b054d7227 */ /* 0x000fe200078e00ff */
[----:B-1----:R-:W-:-:S02]  /*4410*/  IABS R0, R0 ;  /* 0x0000000000007213 */ /* 0x002fc40000000000 */
[----:B------:R1:W-:Y:S01]  /*4420*/  STL [R1+0xdc4], R8 ;  /* 0x000dc40801007387 */ /* 0x0003e20000100800 */
[----:B------:R-:W-:Y:S01]  /*4430*/  IMAD.MOV R77, RZ, RZ, -R77 ;  /* 0x000000ffff4d7224 */ /* 0x000fe200078e0a4d */
[----:B--2---:R-:W-:Y:S01]  /*4440*/  IABS R6, R6 ;  /* 0x0000000600067213 */ /* 0x004fe20000000000 */
[C---:B------:R-:W-:Y:S02]  /*4450*/  IMAD R10, R3.reuse, R76, R10 ;  /* 0x0000004c030a7224 */ /* 0x040fe400078e020a */
[----:B------:R-:W-:Y:S02]  /*4460*/  IMAD R11, R3, R77, R11 ;  /* 0x0000004d030b7224 */ /* 0x000fe400078e020b */
[----:B---3--:R-:W-:-:S03]  /*4470*/  IMAD.HI.U32 R9, R5, R6, RZ ;  /* 0x0000000605097227 */ /* 0x008fc600078e00ff */
[----:B------:R2:W-:Y:S01]  /*4480*/  STL [R1+0xe14], R11 ;  /* 0x000e140b01007387 */ /* 0x0005e20000100800 */
[----:B-1----:R-:W-:-:S04]  /*4490*/  IMAD.HI.U32 R8, R5, R0, RZ ;  /* 0x0000000005087227 */ /* 0x002fc800078e00ff */
[----:B------:R-:W-:Y:S02]  /*44a0*/  IMAD.MOV R8, RZ, RZ, -R8 ;  /* 0x000000ffff087224 */ /* 0x000fe400078e0a08 */
[----:B------:R-:W-:Y:S02]  /*44b0*/  IMAD.MOV R9, RZ, RZ, -R9 ;  /* 0x000000ffff097224 */ /* 0x000fe400078e0a09 */
[C---:B------:R-:W-:Y:S01]  /*44c0*/  IMAD R8, R3.reuse, R8, R0 ;  /* 0x0000000803087224 */ /* 0x040fe200078e0200 */
[C---:B--2---:R-:W-:Y:S01]  /*44d0*/  LOP3.LUT R11, R82.reuse, 0x11a, RZ, 0xfc, !PT ;  /* 0x0000011a520b7812 */ /* 0x044fe200078efcff */
[C---:B------:R-:W-:Y:S01]  /*44e0*/  IMAD R6, R3.reuse, R9, R6 ;  /* 0x0000000903067224 */ /* 0x040fe200078e0206 */
[----:B------:R-:W-:Y:S01]  /*44f0*/  LOP3.LUT R9, R82, 0x11c, RZ, 0xfc, !PT ;  /* 0x0000011c52097812 */ /* 0x000fe200078efcff */
[----:B------:R-:W-:Y:S01]  /*4500*/  IMAD R0, R3, R75, R7 ;  /* 0x0000004b03007224 */ /* 0x000fe200078e0207 */
[----:B------:R1:W-:Y:S01]  /*4510*/  STL [R1+0x228], R8 ;  /* 0x0002280801007387 */ /* 0x0003e20000100800 */
[----:B------:R-:W-:-:S02]  /*4520*/  IABS R75, R11 ;  /* 0x0000000b004b7213 */ /* 0x000fc40000000000 */
[----:B------:R-:W-:Y:S01]  /*4530*/  IABS R7, R9 ;  /* 0x0000000900077213 */ /* 0x000fe20000000000 */
[----:B------:R2:W-:Y:S02]  /*4540*/  STL [R1+0x364], R6 ;  /* 0x0003640601007387 */ /* 0x0005e40000100800 */
[C---:B------:R-:W-:Y:S02]  /*4550*/  IMAD.HI.U32 R76, R5.reuse, R75, RZ ;  /* 0x0000004b054c7227 */ /* 0x040fe400078e00ff */
[----:B------:R-:W-:Y:S02]  /*4560*/  STL [R1+0xe18], R10 ;  /* 0x000e180a01007387 */ /* 0x000fe40000100800 */
[----:B-1----:R-:W-:Y:S02]  /*4570*/  VIADD R8, R4, 0x11e ;  /* 0x0000011e04087836 */ /* 0x002fe40000000000 */
[----:B------:R1:W-:Y:S01]  /*4580*/  STL [R1+0x4ac], R0 ;  /* 0x0004ac0001007387 */ /* 0x0003e20000100800 */
[----:B------:R-:W-:Y:S01]  /*4590*/  IMAD.HI.U32 R77, R5, R7, RZ ;  /* 0x00000007054d7227 */ /* 0x000fe200078e00ff */
[----:B--2---:R-:W-:-:S02]  /*45a0*/  LOP3.LUT R6, R82, 0x120, RZ, 0xfc, !PT ;  /* 0x0000012052067812 */ /* 0x004fc400078efcff */
[----:B------:R2:W-:Y:S01]  /*45b0*/  STL [R1+0xc58], R11 ;  /* 0x000c580b01007387 */ /* 0x0005e20000100800 */
[----:B------:R-:W-:Y:S02]  /*45c0*/  IMAD.MOV R76, RZ, RZ, -R76 ;  /* 0x000000ffff4c7224 */ /* 0x000fe400078e0a4c */
[----:B------:R-:W-:Y:S01]  /*45d0*/  IMAD.MOV R77, RZ, RZ, -R77 ;  /* 0x000000ffff4d7224 */ /* 0x000fe200078e0a4d */
[----:B------:R3:W-:Y:S01]  /*45e0*/  STL [R1+0xcf4], R9 ;  /* 0x000cf40901007387 */ /* 0x0007e20000100800 */
[----:B-1----:R-:W-:Y:S02]  /*45f0*/  LOP3.LUT R0, R82, 0x122, RZ, 0xfc, !PT ;  /* 0x0000012252007812 */ /* 0x002fe400078efcff */
[C---:B------:R-:W-:Y:S01]  /*4600*/  IMAD R10, R3.reuse, R77, R7 ;  /* 0x0000004d030a7224 */ /* 0x040fe200078e0207 */
[----:B------:R1:W-:Y:S01]  /*4610*/  STL [R1+0xb20], R8 ;  /* 0x000b200801007387 */ /* 0x0003e20000100800 */
[----:B--2---:R-:W-:-:S03]  /*4620*/  IMAD R11, R3, R76, R75 ;  /* 0x0000004c030b7224 */ /* 0x004fc600078e024b */
[----:B------:R-:W-:Y:S01]  /*4630*/  STL [R1+0xd10], R6 ;  /* 0x000d100601007387 */ /* 0x000fe20000100800 */
[----:B---3--:R-:W-:-:S03]  /*4640*/  IABS R9, R6 ;  /* 0x0000000600097213 */ /* 0x008fc60000000000 */
[----:B------:R2:W-:Y:S01]  /*4650*/  STL [R1+0xd70], R0 ;  /* 0x000d700001007387 */ /* 0x0005e20000100800 */
[----:B-1----:R-:W-:Y:S01]  /*4660*/  IABS R8, R8 ;  /* 0x0000000800087213 */ /* 0x002fe20000000000 */
[C---:B------:R-:W-:Y:S02]  /*4670*/  IMAD.HI.U32 R79, R5.reuse, R9, RZ ;  /* 0x00000009054f7227 */ /* 0x040fe400078e00ff */
[----:B------:R1:W-:Y:S02]  /*4680*/  STL [R1+0x220], R11 ;  /* 0x0002200b01007387 */ /* 0x0003e40000100800 */
[----:B------:R-:W-:Y:S02]  /*4690*/  IMAD.HI.U32 R78, R5, R8, RZ ;  /* 0x00000008054e7227 */ /* 0x000fe400078e00ff */
[----:B------:R3:W-:Y:S01]  /*46a0*/  STL [R1+0x34c], R10 ;  /* 0x00034c0a01007387 */ /* 0x0007e20000100800 */
[----:B--2---:R-:W-:Y:S01]  /*46b0*/  IABS R0, R0 ;  /* 0x0000000000007213 */ /* 0x004fe20000000000 */
[----:B------:R-:W-:-:S02]  /*46c0*/  IMAD.MOV R79, RZ, RZ, -R79 ;  /* 0x000000ffff4f7224 */ /* 0x000fc400078e0a4f */
[----:B------:R-:W-:Y:S01]  /*46d0*/  IMAD.MOV R78, RZ, RZ, -R78 ;  /* 0x000000ffff4e7224 */ /* 0x000fe200078e0a4e */
[C---:B-1----:R-:W-:Y:S01]  /*46e0*/  LOP3.LUT R11, R82.reuse, 0x124, RZ, 0xfc, !PT ;  /* 0x00000124520b7812 */ /* 0x042fe200078efcff */
[----:B------:R-:W-:Y:S01]  /*46f0*/  IMAD.HI.U32 R6, R5, R0, RZ ;  /* 0x0000000005067227 */ /* 0x000fe200078e00ff */
[----:B---3--:R-:W-:-:S03]  /*4700*/  LOP3.LUT R10, R82, 0x128, RZ, 0xfc, !PT ;  /* 0x00000128520a7812 */ /* 0x008fc600078efcff */
[----:B------:R-:W-:Y:S01]  /*4710*/  IMAD.MOV R6, RZ, RZ, -R6 ;  /* 0x000000ffff067224 */ /* 0x000fe200078e0a06 */
[----:B------:R-:W-:Y:S01]  /*4720*/  IABS R77, R11 ;  /* 0x0000000b004d7213 */ /* 0x000fe20000000000 */
[C---:B------:R-:W-:Y:S01]  /*4730*/  IMAD R9, R3.reuse, R79, R9 ;  /* 0x0000004f03097224 */ /* 0x040fe200078e0209 */
[----:B------:R-:W-:Y:S01]  /*4740*/  IABS R76, R10 ;  /* 0x0000000a004c7213 */ /* 0x000fe20000000000 */
[C---:B------:R-:W-:Y:S01]  /*4750*/  IMAD R7, R3.reuse, R78, R8 ;  /* 0x0000004e03077224 */ /* 0x040fe200078e0208 */
[----:B------:R-:W-:Y:S01]  /*4760*/  LOP3.LUT R8, R82, 0x126, RZ, 0xfc, !PT ;  /* 0x0000012652087812 */ /* 0x000fe200078efcff */
[----:B------:R-:W-:Y:S01]  /*4770*/  IMAD R0, R3, R6, R0 ;  /* 0x0000000603007224 */ /* 0x000fe200078e0200 */
[----:B------:R1:W-:Y:S01]  /*4780*/  STL [R1+0xe1c], R9 ;  /* 0x000e1c0901007387 */ /* 0x0003e20000100800 */
[----:B------:R-:W-:-:S03]  /*4790*/  IMAD.HI.U32 R78, R5, R77, RZ ;  /* 0x0000004d054e7227 */ /* 0x000fc600078e00ff */
[----:B------:R2:W-:Y:S01]  /*47a0*/  STL [R1+0x510], R7 ;  /* 0x0005100701007387 */ /* 0x0005e20000100800 */
[----:B------:R-:W-:-:S03]  /*47b0*/  IMAD.HI.U32 R80, R5, R76, RZ ;  /* 0x0000004c05507227 */ /* 0x000fc600078e00ff */
[----:B------:R3:W-:Y:S01]  /*47c0*/  STL [R1+0x20c], R0 ;  /* 0x00020c0001007387 */ /* 0x0007e20000100800 */
[----:B------:R-:W-:Y:S01]  /*47d0*/  IMAD.MOV R78, RZ, RZ, -R78 ;  /* 0x000000ffff4e7224 */ /* 0x000fe200078e0a4e */
[C---:B-1----:R-:W-:Y:S01]  /*47e0*/  LOP3.LUT R9, R82.reuse, 0x12a, RZ, 0xfc, !PT ;  /* 0x0000012a52097812 */ /* 0x042fe200078efcff */
[----:B------:R-:W-:Y:S01]  /*47f0*/  IMAD.MOV R80, RZ, RZ, -R80 ;  /* 0x000000ffff507224 */ /* 0x000fe200078e0a50 */
[----:B------:R0:W-:Y:S01]  /*4800*/  STL [R1+0xc74], R11 ;  /* 0x000c740b01007387 */ /* 0x0001e20000100800 */
[----:B--2---:R-:W-:-:S03]  /*4810*/  LOP3.LUT R7, R82, 0x12c, RZ, 0xfc, !PT ;  /* 0x0000012c52077812 */ /* 0x004fc600078efcff */
[----:B------:R1:W-:Y:S01]  /*4820*/  STL [R1+0xcac], R8 ;  /* 0x000cac0801007387 */ /* 0x0003e20000100800 */
[----:B---3--:R-:W-:-:S03]  /*4830*/  IABS R0, R9 ;  /* 0x0000000900007213 */ /* 0x008fc60000000000 */
[----:B------:R2:W-:Y:S01]  /*4840*/  STL [R1+0xd58], R10 ;  /* 0x000d580a01007387 */ /* 0x0005e20000100800 */
[----:B------:R-:W-:Y:S02]  /*4850*/  IABS R6, R7 ;  /* 0x0000000700067213 */ /* 0x000fe40000000000 */
[----:B0-----:R-:W-:Y:S01]  /*4860*/  LOP3.LUT R11, R13, 0x3f, RZ, 0xc0, !PT ;  /* 0x0000003f0d0b7812 */ /* 0x001fe200078ec0ff */
[----:B------:R-:W-:Y:S01]  /*4870*/  STL [R1+0xd6c], R9 ;  /* 0x000d6c0901007387 */ /* 0x000fe20000100800 */
[----:B-1----:R-:W-:Y:S01]  /*4880*/  IABS R8, R8 ;  /* 0x0000000800087213 */ /* 0x002fe20000000000 */
[C---:B------:R-:W-:Y:S02]  /*4890*/  IMAD.HI.U32 R75, R5.reuse, R6, RZ ;  /* 0x00000006054b7227 */ /* 0x040fe400078e00ff */
[----:B------:R0:W-:Y:S02]  /*48a0*/  STL [R1+0xdc0], R7 ;  /* 0x000dc00701007387 */ /* 0x0001e40000100800 */
[----:B------:R-:W-:-:S04]  /*48b0*/  IMAD.HI.U32 R79, R5, R8, RZ ;  /* 0x00000008054f7227 */ /* 0x000fc800078e00ff */
[----:B------:R-:W-:Y:S02]  /*48c0*/  IMAD.MOV R79, RZ, RZ, -R79 ;  /* 0x000000ffff4f7224 */ /* 0x000fe400078e0a4f */
[----:B--2---:R-:W-:Y:S02]  /*48d0*/  IMAD R10, R3, R78, R77 ;  /* 0x0000004e030a7224 */ /* 0x004fe400078e024d */
[----:B0-----:R-:W-:-:S03]  /*48e0*/  IMAD.HI.U32 R7, R5, R0, RZ ;  /* 0x0000000005077227 */ /* 0x001fc600078e00ff */
[----:B------:R0:W-:Y:S01]  /*48f0*/  STL [R1+0x318], R10 ;  /* 0x0003180a01007387 */ /* 0x0001e20000100800 */
[----:B------:R-:W-:Y:S02]  /*4900*/  IMAD.MOV R7, RZ, RZ, -R7 ;  /* 0x000000ffff077224 */ /* 0x000fe400078e0a07 */
[C---:B------:R-:W-:Y:S02]  /*4910*/  IMAD R9, R3.reuse, R79, R8 ;  /* 0x0000004f03097224 */ /* 0x040fe400078e0208 */
[C---:B------:R-:W-:Y:S02]  /*4920*/  IMAD R8, R3.reuse, R80, R76 ;  /* 0x0000005003087224 */ /* 0x040fe400078e024c */
[----:B------:R-:W-:Y:S02]  /*4930*/  IMAD.MOV R75, RZ, RZ, -R75 ;  /* 0x000000ffff4b7224 */ /* 0x000fe400078e0a4b */
[C---:B------:R-:W-:Y:S01]  /*4940*/  IMAD R7, R3.reuse, R7, R0 ;  /* 0x0000000703077224 */ /* 0x040fe200078e0200 */
[----:B------:R1:W-:Y:S01]  /*4950*/  STL [R1+0xe20], R8 ;  /* 0x000e200801007387 */ /* 0x0003e20000100800 */
[----:B------:R-:W-:-:S02]  /*4960*/  IMAD R0, R3, R75, R6 ;  /* 0x0000004b03007224 */ /* 0x000fc400078e0206 */
[----:B0-----:R-:W-:Y:S01]  /*4970*/  VIADD R10, R4, 0x12e ;  /* 0x0000012e040a7836 */ /* 0x001fe20000000000 */
[----:B------:R0:W-:Y:S04]  /*4980*/  STL [R1+0x530], R9 ;  /* 0x0005300901007387 */ /* 0x0001e80000100800 */
[----:B------:R2:W-:Y:S01]  /*4990*/  STL [R1+0x208], R7 ;  /* 0x0002080701007387 */ /* 0x0005e20000100800 */
[----:B------:R-:W-:Y:S02]  /*49a0*/  IABS R79, R10 ;  /* 0x0000000a004f7213 */ /* 0x000fe40000000000 */
[C---:B-1----:R-:W-:Y:S01]  /*49b0*/  LOP3.LUT R8, R82.reuse, 0x136, RZ, 0xfc, !PT ;  /* 0x0000013652087812 */ /* 0x042fe200078efcff */
[----:B------:R1:W-:Y:S01]  /*49c0*/  STL [R1+0x314], R0 ;  /* 0x0003140001007387 */ /* 0x0003e20000100800 */
[----:B0-----:R-:W-:Y:S01]  /*49d0*/  LOP3.LUT R9, R82, 0x134, RZ, 0xfc, !PT ;  /* 0x0000013452097812 */ /* 0x001fe200078efcff */
[----:B------:R-:W-:-:S02]  /*49e0*/  IMAD.HI.U32 R80, R5, R79, RZ ;  /* 0x0000004f05507227 */ /* 0x000fc400078e00ff */
[----:B------:R0:W-:Y:S01]  /*49f0*/  STL [R1+0xb14], R10 ;  /* 0x000b140a01007387 */ /* 0x0001e20000100800 */
[----:B------:R-:W-:Y:S02]  /*4a00*/  IABS R75, R8 ;  /* 0x00000008004b7213 */ /* 0x000fe40000000000 */
[C---:B--2---:R-:W-:Y:S01]  /*4a10*/  LOP3.LUT R7, R82.reuse, 0x130, RZ, 0xfc, !PT ;  /* 0x0000013052077812 */ /* 0x044fe200078efcff */
[----:B------:R-:W-:Y:S01]  /*4a20*/  IMAD.MOV R80, RZ, RZ, -R80 ;  /* 0x000000ffff507224 */ /* 0x000fe200078e0a50 */
[----:B------:R-:W-:Y:S01]  /*4a30*/  IABS R6, R9 ;  /* 0x0000000900067213 */ /* 0x000fe20000000000 */
[C---:B------:R-:W-:Y:S01]  /*4a40*/  IMAD.HI.U32 R78, R5.reuse, R75, RZ ;  /* 0x0000004b054e7227 */ /* 0x040fe200078e00ff */
[C---:B-1----:R-:W-:Y:S01]  /*4a50*/  LOP3.LUT R0, R82.reuse, 0x132, RZ, 0xfc, !PT ;  /* 0x0000013252007812 */ /* 0x042fe200078efcff */
[----:B------:R1:W-:Y:S02]  /*4a60*/  STL [R1+0xc90], R7 ;  /* 0x000c900701007387 */ /* 0x0003e40000100800 */
[----:B------:R-:W-:Y:S01]  /*4a70*/  IMAD.HI.U32 R77, R5, R6, RZ ;  /* 0x00000006054d7227 */ /* 0x000fe200078e00ff */
[----:B0-----:R-:W-:Y:S01]  /*4a80*/  LOP3.LUT R10, R82, 0x14c, RZ, 0xfc, !PT ;  /* 0x0000014c520a7812 */ /* 0x001fe200078efcff */
[----:B------:R0:W-:Y:S02]  /*4a90*/  STL [R1+0xcdc], R0 ;  /* 0x000cdc0001007387 */ /* 0x0001e40000100800 */
[----:B------:R-:W-:-:S02]  /*4aa0*/  IMAD.MOV R77, RZ, RZ, -R77 ;  /* 0x000000ffff4d7224 */ /* 0x000fc400078e0a4d */
[----:B------:R2:W-:Y:S01]  /*4ab0*/  STL [R1+0xd98], R9 ;  /* 0x000d980901007387 */ /* 0x0005e20000100800 */
[----:B------:R-:W-:Y:S01]  /*4ac0*/  IMAD.MOV R78, RZ, RZ, -R78 ;  /* 0x000000ffff4e7224 */ /* 0x000fe200078e0a4e */
[----:B-1----:R-:W-:Y:S02]  /*4ad0*/  IABS R7, R7 ;  /* 0x0000000700077213 */ /* 0x002fe40000000000 */
[----:B------:R1:W-:Y:S01]  /*4ae0*/  STL [R1+0xde4], R8 ;  /* 0x000de40801007387 */ /* 0x0003e20000100800 */
[----:B0-----:R-:W-:Y:S02]  /*4af0*/  IABS R0, R0 ;  /* 0x0000000000007213 */ /* 0x001fe40000000000 */
[----:B------:R-:W-:Y:S01]  /*4b00*/  IMAD.HI.U32 R81, R5, R7, RZ ;  /* 0x0000000705517227 */ /* 0x000fe200078e00ff */
[----:B--2---:R-:W-:-:S03]  /*4b10*/  LOP3.LUT R9, R82, 0x13c, RZ, 0xfc, !PT ;  /* 0x0000013c52097812 */ /* 0x004fc600078efcff */
[----:B------:R-:W-:Y:S02]  /*4b20*/  IMAD.MOV R81, RZ, RZ, -R81 ;  /* 0x000000ffff517224 */ /* 0x000fe400078e0a51 */
[----:B------:R-:W-:-:S04]  /*4b30*/  IMAD.HI.U32 R76, R5, R0, RZ ;  /* 0x00000000054c7227 */ /* 0x000fc800078e00ff */
[C---:B------:R-:W-:Y:S02]  /*4b40*/  IMAD R7, R3.reuse, R81, R7 ;  /* 0x0000005103077224 */ /* 0x040fe400078e0207 */
[C---:B-1----:R-:W-:Y:S02]  /*4b50*/  IMAD R8, R3.reuse, R80, R79 ;  /* 0x0000005003087224 */ /* 0x042fe400078e024f */
[----:B------:R-:W-:Y:S01]  /*4b60*/  IMAD.MOV R76, RZ, RZ, -R76 ;  /* 0x000000ffff4c7224 */ /* 0x000fe200078e0a4c */
[----:B------:R0:W-:Y:S04]  /*4b70*/  STL [R1+0xe24], R7 ;  /* 0x000e240701007387 */ /* 0x0001e80000100800 */
[----:B------:R1:W-:Y:S01]  /*4b80*/  STL [R1+0x50c], R8 ;  /* 0x00050c0801007387 */ /* 0x0003e20000100800 */
[C---:B0-----:R-:W-:Y:S01]  /*4b90*/  IMAD R7, R3.reuse, R78, R75 ;  /* 0x0000004e03077224 */ /* 0x041fe200078e024b */
[----:B------:R-:W-:Y:S01]  /*4ba0*/  IABS R75, R9 ;  /* 0x00000009004b7213 */ /* 0x000fe20000000000 */
[----:B-1----:R-:W-:-:S02]  /*4bb0*/  IMAD R8, R3, R76, R0 ;  /* 0x0000004c03087224 */ /* 0x002fc400078e0200 */
[----:B------:R-:W-:Y:S01]  /*4bc0*/  IMAD R0, R3, R77, R6 ;  /* 0x0000004d03007224 */ /* 0x000fe200078e0206 */
[----:B------:R-:W-:Y:S01]  /*4bd0*/  LOP3.LUT R6, R82, 0x138, RZ, 0xfc, !PT ;  /* 0x0000013852067812 */ /* 0x000fe200078efcff */
[----:B------:R-:W-:Y:S01]  /*4be0*/  IMAD.HI.U32 R78, R5, R75, RZ ;  /* 0x0000004b054e7227 */ /* 0x000fe200078e00ff */
[----:B------:R0:W-:Y:S03]  /*4bf0*/  STL [R1+0x200], R8 ;  /* 0x0002000801007387 */ /* 0x0001e60000100800 */
[----:B------:R-:W-:Y:S01]  /*4c00*/  IMAD.MOV R78, RZ, RZ, -R78 ;  /* 0x000000ffff4e7224 */ /* 0x000fe200078e0a4e */
[----:B------:R1:W-:Y:S04]  /*4c10*/  STL [R1+0x2dc], R0 ;  /* 0x0002dc0001007387 */ /* 0x0003e80000100800 */
[----:B------:R2:W-:Y:S01]  /*4c20*/  STL [R1+0x52c], R7 ;  /* 0x00052c0701007387 */ /* 0x0005e20000100800 */
[----:B0-----:R-:W-:-:S03]  /*4c30*/  VIADD R8, R4, 0x13e ;  /* 0x0000013e04087836 */ /* 0x001fc60000000000 */
[----:B------:R0:W-:Y:S01]  /*4c40*/  STL [R1+0xc54], R6 ;  /* 0x000c540601007387 */ /* 0x0001e20000100800 */
[C---:B-1----:R-:W-:Y:S02]  /*4c50*/  LOP3.LUT R0, R82.reuse, 0x13a, RZ, 0xfc, !PT ;  /* 0x0000013a52007812 */ /* 0x042fe400078efcff */
[----:B------:R-:W-:Y:S02]  /*4c60*/  IABS R76, R8 ;  /* 0x00000008004c7213 */ /* 0x000fe40000000000 */
[----:B--2---:R-:W-:Y:S01]  /*4c70*/  LOP3.LUT R7, R82, 0x140, RZ, 0xfc, !PT ;  /* 0x0000014052077812 */ /* 0x004fe200078efcff */
[----:B------:R1:W-:Y:S02]  /*4c80*/  STL [R1+0xca8], R0 ;  /* 0x000ca80001007387 */ /* 0x0003e40000100800 */
[----:B------:R-:W-:Y:S01]  /*4c90*/  IMAD.HI.U32 R79, R5, R76, RZ ;  /* 0x0000004c054f7227 */ /* 0x000fe200078e00ff */
[----:B0-----:R-:W-:Y:S01]  /*4ca0*/  IABS R6, R6 ;  /* 0x0000000600067213 */ /* 0x001fe20000000000 */
[----:B------:R0:W-:Y:S01]  /*4cb0*/  STL [R1+0xd54], R9 ;  /* 0x000d540901007387 */ /* 0x0001e20000100800 */
[----:B------:R-:W-:Y:S01]  /*4cc0*/  IABS R90, R7 ;  /* 0x00000007005a7213 */ /* 0x000fe20000000000 */
[----:B------:R-:W-:-:S02]  /*4cd0*/  IMAD.MOV R79, RZ, RZ, -R79 ;  /* 0x000000ffff4f7224 */ /* 0x000fc400078e0a4f */
[C---:B------:R-:W-:Y:S01]  /*4ce0*/  IMAD.HI.U32 R81, R5.reuse, R6, RZ ;  /* 0x0000000605517227 */ /* 0x040fe200078e00ff */
[----:B------:R2:W-:Y:S01]  /*4cf0*/  STL [R1+0xb04], R8 ;  /* 0x000b040801007387 */ /* 0x0005e20000100800 */
[----:B-1----:R-:W-:Y:S02]  /*4d00*/  IABS R0, R0 ;  /* 0x0000000000007213 */ /* 0x002fe40000000000 */
[----:B------:R-:W-:Y:S01]  /*4d10*/  IMAD.MOV R81, RZ, RZ, -R81 ;  /* 0x000000ffff517224 */ /* 0x000fe200078e0a51 */
[----:B------:R1:W-:Y:S01]  /*4d20*/  STL [R1+0xd68], R7 ;  /* 0x000d680701007387 */ /* 0x0003e20000100800 */
[----:B------:R-:W-:Y:S01]  /*4d30*/  IMAD.HI.U32 R80, R5, R90, RZ ;  /* 0x0000005a05507227 */ /* 0x000fe200078e00ff */
[----:B0-----:R-:W-:-:S03]  /*4d40*/  LOP3.LUT R9, R82, 0x142, RZ, 0xfc, !PT ;  /* 0x0000014252097812 */ /* 0x001fc600078efcff */
[----:B------:R-:W-:Y:S01]  /*4d50*/  IMAD.HI.U32 R77, R5, R0, RZ ;  /* 0x00000000054d7227 */ /* 0x000fe200078e00ff */
[----:B--2---:R-:W-:-:S03]  /*4d60*/  LOP3.LUT R8, R82, 0x144, RZ, 0xfc, !PT ;  /* 0x0000014452087812 */ /* 0x004fc600078efcff */
[C---:B------:R-:W-:Y:S02]  /*4d70*/  IMAD R6, R3.reuse, R81, R6 ;  /* 0x0000005103067224 */ /* 0x040fe400078e0206 */
[----:B------:R-:W-:Y:S02]  /*4d80*/  IMAD.MOV R77, RZ, RZ, -R77 ;  /* 0x000000ffff4d7224 */ /* 0x000fe400078e0a4d */
[----:B------:R-:W-:Y:S01]  /*4d90*/  IMAD.MOV R80, RZ, RZ, -R80 ;  /* 0x000000ffff507224 */ /* 0x000fe200078e0a50 */
[----:B------:R0:W-:Y:S01]  /*4da0*/  STL [R1+0xe28], R6 ;  /* 0x000e280601007387 */ /* 0x0001e20000100800 */
[C---:B-1----:R-:W-:Y:S02]  /*4db0*/  IMAD R7, R3.reuse, R77, R0 ;  /* 0x0000004d03077224 */ /* 0x042fe400078e0200 */
[C---:B------:R-:W-:Y:S02]  /*4dc0*/  IMAD R90, R3.reuse, R80, R90 ;  /* 0x00000050035a7224 */ /* 0x040fe400078e025a */
[C---:B------:R-:W-:Y:S01]  /*4dd0*/  IMAD R0, R3.reuse, R79, R76 ;  /* 0x0000004f03007224 */ /* 0x040fe200078e024c */
[----:B------:R1:W-:Y:S01]  /*4de0*/  STL [R1+0x1ec], R7 ;  /* 0x0001ec0701007387 */ /* 0x0003e20000100800 */
[----:B------:R-:W-:Y:S01]  /*4df0*/  IABS R76, R8 ;  /* 0x00000008004c7213 */ /* 0x000fe20000000000 */
[----:B0-----:R-:W-:Y:S01]  /*4e00*/  IMAD R6, R3, R78, R75 ;  /* 0x0000004e03067224 */ /* 0x001fe200078e024b */
[----:B------:R-:W-:-:S03]  /*4e10*/  IABS R78, R9 ;  /* 0x00000009004e7213 */ /* 0x000fc60000000000 */
[C---:B------:R-:W-:Y:S01]  /*4e20*/  IMAD.HI.U32 R80, R5.reuse, R76, RZ ;  /* 0x0000004c05507227 */ /* 0x040fe200078e00ff */
[----:B------:R0:W-:Y:S01]  /*4e30*/  STL [R1+0x56c], R6 ;  /* 0x00056c0601007387 */ /* 0x0001e20000100800 */
[C---:B-1----:R-:W-:Y:S02]  /*4e40*/  LOP3.LUT R7, R82.reuse, 0x146, RZ, 0xfc, !PT ;  /* 0x0000014652077812 */ /* 0x042fe400078efcff */
[C---:B------:R-:W-:Y:S01]  /*4e50*/  IMAD.HI.U32 R79, R5.reuse, R78, RZ ;  /* 0x0000004e054f7227 */ /* 0x040fe200078e00ff */
[----:B------:R-:W-:Y:S01]  /*4e60*/  STL [R1+0xe2c], R90 ;  /* 0x000e2c5a01007387 */ /* 0x000fe20000100800 */
[----:B------:R-:W-:Y:S02]  /*4e70*/  IABS R77, R7 ;  /* 0x00000007004d7213 */ /* 0x000fe40000000000 */
[----:B------:R-:W-:Y:S01]  /*4e80*/  IMAD.MOV R79, RZ, RZ, -R79 ;  /* 0x000000ffff4f7224 */ /* 0x000fe200078e0a4f */
[----:B------:R1:W-:Y:S01]  /*4e90*/  STL [R1+0x58c], R0 ;  /* 0x00058c0001007387 */ /* 0x0003e20000100800 */
[----:B------:R-:W-:Y:S01]  /*4ea0*/  IMAD.MOV R80, RZ, RZ, -R80 ;  /* 0x000000ffff507224 */ /* 0x000fe200078e0a50 */
[C---:B0-----:R-:W-:Y:S01]  /*4eb0*/  LOP3.LUT R6, R82.reuse, 0x148, RZ, 0xfc, !PT ;  /* 0x0000014852067812 */ /* 0x041fe200078efcff */
[----:B------:R-:W-:Y:S01]  /*4ec0*/  IMAD.HI.U32 R81, R5, R77, RZ ;  /* 0x0000004d05517227 */ /* 0x000fe200078e00ff */
[----:B------:R0:W-:Y:S02]  /*4ed0*/  STL [R1+0xc04], R9 ;  /* 0x000c040901007387 */ /* 0x0001e40000100800 */
[----:B------:R-:W-:Y:S01]  /*4ee0*/  IABS R88, R6 ;  /* 0x0000000600587213 */ /* 0x000fe20000000000 */
[----:B------:R-:W-:Y:S01]  /*4ef0*/  IMAD.MOV R81, RZ, RZ, -R81 ;  /* 0x000000ffff517224 */ /* 0x000fe200078e0a51 */
[----:B------:R2:W-:Y:S01]  /*4f00*/  STL [R1+0xcd8], R8 ;  /* 0x000cd80801007387 */ /* 0x0005e20000100800 */
[----:B-1----:R-:W-:-:S02]  /*4f10*/  LOP3.LUT R0, R82, 0x14a, RZ, 0xfc, !PT ;  /* 0x0000014a52007812 */ /* 0x002fc400078efcff */
[----:B------:R-:W-:Y:S01]  /*4f20*/  IMAD.HI.U32 R83, R5, R88, RZ ;  /* 0x0000005805537227 */ /* 0x000fe200078e00ff */
[----:B------:R1:W-:Y:S03]  /*4f30*/  STL [R1+0xd0c], R7 ;  /* 0x000d0c0701007387 */ /* 0x0003e60000100800 */
[----:B------:R-:W-:Y:S01]  /*4f40*/  IMAD.MOV R83, RZ, RZ, -R83 ;  /* 0x000000ffff537224 */ /* 0x000fe200078e0a53 */
[----:B------:R3:W-:Y:S01]  /*4f50*/  STL [R1+0xda0], R6 ;  /* 0x000da00601007387 */ /* 0x0007e20000100800 */
[----:B0-----:R-:W-:Y:S02]  /*4f60*/  VIADD R9, R4, 0x14e ;  /* 0x0000014e04097836 */ /* 0x001fe40000000000 */
[C---:B--2---:R-:W-:Y:S01]  /*4f70*/  IMAD R8, R3.reuse, R79, R78 ;  /* 0x0000004f03087224 */ /* 0x044fe200078e024e */
[----:B------:R0:W-:Y:S01]  /*4f80*/  STL [R1+0xdbc], R0 ;  /* 0x000dbc0001007387 */ /* 0x0001e20000100800 */
[C---:B------:R-:W-:Y:S01]  /*4f90*/  IMAD R88, R3.reuse, R83, R88 ;  /* 0x0000005303587224 */ /* 0x040fe200078e0258 */
[----:B------:R-:W-:Y:S01]  /*4fa0*/  IABS R78, R9 ;  /* 0x00000009004e7213 */ /* 0x000fe20000000000 */
[C---:B-1----:R-:W-:Y:S01]  /*4fb0*/  IMAD R7, R3.reuse, R80, R76 ;  /* 0x0000005003077224 */ /* 0x042fe200078e024c */
[----:B------:R1:W-:Y:S01]  /*4fc0*/  STL [R1+0x1e4], R8 ;  /* 0x0001e40801007387 */ /* 0x0003e20000100800 */
[----:B------:R-:W-:Y:S01]  /*4fd0*/  IABS R80, R10 ;  /* 0x0000000a00507213 */ /* 0x000fe20000000000 */
[----:B---3--:R-:W-:-:S02]  /*4fe0*/  IMAD R6, R3, R81, R77 ;  /* 0x0000005103067224 */ /* 0x008fc400078e024d */
[----:B------:R2:W-:Y:S01]  /*4ff0*/  STL [R1+0x5a4], R7 ;  /* 0x0005a40701007387 */ /* 0x0005e20000100800 */
[C---:B------:R-:W-:Y:S01]  /*5000*/  IMAD.HI.U32 R83, R5.reuse, R78, RZ ;  /* 0x0000004e05537227 */ /* 0x040fe200078e00ff */
[----:B0-----:R-:W-:Y:S02]  /*5010*/  IABS R0, R0 ;  /* 0x0000000000007213 */ /* 0x001fe40000000000 */
[----:B------:R-:W-:Y:S01]  /*5020*/  STL [R1+0xe30], R88 ;  /* 0x000e305801007387 */ /* 0x000fe20000100800 */
[C---:B------:R-:W-:Y:S01]  /*5030*/  IMAD.HI.U32 R81, R5.reuse, R80, RZ ;  /* 0x0000005005517227 */ /* 0x040fe200078e00ff */
[C---:B-1----:R-:W-:Y:S02]  /*5040*/  LOP3.LUT R8, R82.reuse, 0x150, RZ, 0xfc, !PT ;  /* 0x0000015052087812 */ /* 0x042fe400078efcff */
[----:B------:R0:W-:Y:S01]  /*5050*/  STL [R1+0x5ac], R6 ;  /* 0x0005ac0601007387 */ /* 0x0001e20000100800 */
[----:B------:R-:W-:Y:S01]  /*5060*/  IMAD.HI.U32 R75, R5, R0, RZ ;  /* 0x00000000054b7227 */ /* 0x000fe200078e00ff */
[----:B--2---:R-:W-:-:S02]  /*5070*/  LOP3.LUT R7, R82, 0x152, RZ, 0xfc, !PT ;  /* 0x0000015252077812 */ /* 0x004fc400078efcff */
[----:B------:R-:W-:Y:S01]  /*5080*/  IABS R79, R8 ;  /* 0x00000008004f7213 */ /* 0x000fe20000000000 */
[----:B------:R-:W-:Y:S02]  /*5090*/  IMAD.MOV R75, RZ, RZ, -R75 ;  /* 0x000000ffff4b7224 */ /* 0x000fe400078e0a4b */
[----:B------:R-:W-:Y:S02]  /*50a0*/  IMAD.MOV R81, RZ, RZ, -R81 ;  /* 0x000000ffff517224 */ /* 0x000fe400078e0a51 */
[----:B------:R-:W-:Y:S01]  /*50b0*/  IMAD R0, R3, R75, R0 ;  /* 0x0000004b03007224 */ /* 0x000fe200078e0200 */
[----:B0-----:R-:W-:Y:S01]  /*50c0*/  LOP3.LUT R6, R82, 0x154, RZ, 0xfc, !PT ;  /* 0x0000015452067812 */ /* 0x001fe200078efcff */
[----:B------:R-:W-:-:S03]  /*50d0*/  IMAD.HI.U32 R84, R5, R79, RZ ;  /* 0x0000004f05547227 */ /* 0x000fc600078e00ff */
[----:B------:R0:W-:Y:S01]  /*50e0*/  STL [R1+0x1e0], R0 ;  /* 0x0001e00001007387 */ /* 0x0001e20000100800 */
[----:B------:R-:W-:Y:S01]  /*50f0*/  IABS R75, R6 ;  /* 0x00000006004b7213 */ /* 0x000fe20000000000 */
[----:B------:R-:W-:Y:S02]  /*5100*/  IMAD.MOV R83, RZ, RZ, -R83 ;  /* 0x000000ffff537224 */ /* 0x000fe400078e0a53 */
[----:B------:R1:W-:Y:S01]  /*5110*/  STL [R1+0xe34], R4 ;  /* 0x000e340401007387 */ /* 0x0003e20000100800 */
[----:B------:R-:W-:Y:S02]  /*5120*/  IMAD.MOV R84, RZ, RZ, -R84 ;  /* 0x000000ffff547224 */ /* 0x000fe400078e0a54 */
[----:B------:R-:W-:Y:S01]  /*5130*/  IMAD.HI.U32 R77, R5, R75, RZ ;  /* 0x0000004b054d7227 */ /* 0x000fe200078e00ff */
[----:B------:R2:W-:Y:S01]  /*5140*/  STL [R1+0xc50], R10 ;  /* 0x000c500a01007387 */ /* 0x0005e20000100800 */
[----:B0-----:R-:W-:Y:S02]  /*5150*/  IABS R0, R7 ;  /* 0x0000000700007213 */ /* 0x001fe40000000000 */
[----:B------:R-:W-:Y:S01]  /*5160*/  IMAD.MOV R77, RZ, RZ, -R77 ;  /* 0x000000ffff4d7224 */ /* 0x000fe200078e0a4d */
[----:B------:R0:W-:Y:S01]  /*5170*/  STL [R1+0xaec], R9 ;  /* 0x000aec0901007387 */ /* 0x0001e20000100800 */
[----:B-1----:R-:W-:-:S02]  /*5180*/  IMAD R4, R3, R81, R80 ;  /* 0x0000005103047224 */ /* 0x002fc400078e0250 */
[----:B------:R-:W-:Y:S01]  /*5190*/  IMAD.HI.U32 R76, R5, R0, RZ ;  /* 0x00000000054c7227 */ /* 0x000fe200078e00ff */
[----:B------:R1:W-:Y:S01]  /*51a0*/  STL [R1+0xcf0], R8 ;  /* 0x000cf00801007387 */ /* 0x0003e20000100800 */
[C---:B--2---:R-:W-:Y:S02]  /*51b0*/  LOP3.LUT R10, R82.reuse, 0x192, RZ, 0xfc, !PT ;  /* 0x00000192520a7812 */ /* 0x044fe400078efcff */
[----:B------:R-:W-:Y:S01]  /*51c0*/  IMAD.MOV R76, RZ, RZ, -R76 ;  /* 0x000000ffff4c7224 */ /* 0x000fe200078e0a4c */
[----:B------:R2:W-:Y:S01]  /*51d0*/  STL [R1+0xd38], R7 ;  /* 0x000d380701007387 */ /* 0x0005e20000100800 */
[----:B0-----:R-:W-:-:S03]  /*51e0*/  LOP3.LUT R9, R82, 0x178, RZ, 0xfc, !PT ;  /* 0x0000017852097812 */ /* 0x001fc600078efcff */
[----:B------:R0:W-:Y:S01]  /*51f0*/  STL [R1+0xdd8], R6 ;  /* 0x000dd80601007387 */ /* 0x0001e20000100800 */
[----:B-1----:R-:W-:-:S03]  /*5200*/  LOP3.LUT R8, R82, 0x156, RZ, 0xfc, !PT ;  /* 0x0000015652087812 */ /* 0x002fc600078efcff */
[----:B------:R1:W-:Y:S01]  /*5210*/  STL [R1+0x5e8], R4 ;  /* 0x0005e80401007387 */ /* 0x0003e20000100800 */
[C---:B--2---:R-:W-:Y:S01]  /*5220*/  IMAD R7, R3.reuse, R83, R78 ;  /* 0x0000005303077224 */ /* 0x044fe200078e024e */
[----:B------:R-:W-:Y:S01]  /*5230*/  IABS R80, R8 ;  /* 0x0000000800507213 */ /* 0x000fe20000000000 */
[----:B0-----:R-:W-:-:S03]  /*5240*/  IMAD R6, R3, R84, R79 ;  /* 0x0000005403067224 */ /* 0x001fc600078e024f */
[----:B------:R0:W-:Y:S01]  /*5250*/  STL [R1+0x5e4], R7 ;  /* 0x0005e40701007387 */ /* 0x0001e20000100800 */
[----:B------:R-:W-:-:S03]  /*5260*/  IMAD.HI.U32 R81, R5, R80, RZ ;  /* 0x0000005005517227 */ /* 0x000fc600078e00ff */
[----:B------:R2:W-:Y:S01]  /*5270*/  STL [R1], R6 ;  /* 0x0000000601007387 */ /* 0x0005e20000100800 */
[C---:B-1----:R-:W-:Y:S02]  /*5280*/  IMAD R4, R3.reuse, R76, R0 ;  /* 0x0000004c03047224 */ /* 0x042fe400078e0200 */
[----:B------:R-:W-:Y:S02]  /*5290*/  IMAD R0, R3, R77, R75 ;  /* 0x0000004d03007224 */ /* 0x000fe400078e024b */
[----:B------:R-:W-:Y:S01]  /*52a0*/  IMAD.MOV R81, RZ, RZ, -R81 ;  /* 0x000000ffff517224 */ /* 0x000fe200078e0a51 */
[C---:B0-----:R-:W-:Y:S01]  /*52b0*/  LOP3.LUT R7, R82.reuse, 0x158, RZ, 0xfc, !PT ;  /* 0x0000015852077812 */ /* 0x041fe200078efcff */
[----:B------:R0:W-:Y:S03]  /*52c0*/  STL [R1+0x1d8], R4 ;  /* 0x0001d80401007387 */ /* 0x0001e60000100800 */
[----:B------:R-:W-:Y:S01]  /*52d0*/  IABS R91, R7 ;  /* 0x00000007005b7213 */ /* 0x000fe20000000000 */
[----:B------:R1:W-:Y:S01]  /*52e0*/  STL [R1+0x5d0], R0 ;  /* 0x0005d00001007387 */ /* 0x0003e20000100800 */
[----:B--2---:R-:W-:-:S03]  /*52f0*/  LOP3.LUT R6, R82, 0x15c, RZ, 0xfc, !PT ;  /* 0x0000015c52067812 */ /* 0x004fc600078efcff */
[----:B------:R2:W-:Y:S01]  /*5300*/  STL [R1+0xc8c], R8 ;  /* 0x000c8c0801007387 */ /* 0x0005e20000100800 */
[C---:B------:R-:W-:Y:S01]  /*5310*/  IMAD.HI.U32 R83, R5.reuse, R91, RZ ;  /* 0x0000005b05537227 */ /* 0x040fe200078e00ff */
[C---:B0-----:R-:W-:Y:S02]  /*5320*/  LOP3.LUT R4, R82.reuse, 0x160, RZ, 0xfc, !PT ;  /* 0x0000016052047812 */ /* 0x041fe400078efcff */
[----:B------:R0:W-:Y:S01]  /*5330*/  STL [R1+0xca4], R7 ;  /* 0x000ca40701007387 */ /* 0x0001e20000100800 */
[----:B------:R-:W-:Y:S01]  /*5340*/  IABS R75, R6 ;  /* 0x00000006004b7213 */ /* 0x000fe20000000000 */
[----:B------:R-:W-:Y:S01]  /*5350*/  IMAD.MOV R83, RZ, RZ, -R83 ;  /* 0x000000ffff537224 */ /* 0x000fe200078e0a53 */
[C---:B-1----:R-:W-:Y:S02]  /*5360*/  LOP3.LUT R0, R82.reuse, 0x15a, RZ, 0xfc, !PT ;  /* 0x0000015a52007812 */ /* 0x042fe400078efcff */
[----:B------:R-:W-:Y:S01]  /*5370*/  IABS R76, R4 ;  /* 0x00000004004c7213 */ /* 0x000fe20000000000 */
[C---:B------:R-:W-:Y:S01]  /*5380*/  IMAD.HI.U32 R78, R5.reuse, R75, RZ ;  /* 0x0000004b054e7227 */ /* 0x040fe200078e00ff */
[C---:B--2---:R-:W-:Y:S01]  /*5390*/  LOP3.LUT R8, R82.reuse, 0x162, RZ, 0xfc, !PT ;  /* 0x0000016252087812 */ /* 0x044fe200078efcff */
[----:B------:R1:W-:Y:S02]  /*53a0*/  STL [R1+0xd08], R0 ;  /* 0x000d080001007387 */ /* 0x0003e40000100800 */
[----:B------:R-:W-:Y:S01]  /*53b0*/  IMAD.HI.U32 R79, R5, R76, RZ ;  /* 0x0000004c054f7227 */ /* 0x000fe200078e00ff */
[----:B0-----:R-:W-:Y:S01]  /*53c0*/  LOP3.LUT R7, R82, 0x168, RZ, 0xfc, !PT ;  /* 0x0000016852077812 */ /* 0x001fe200078efcff */
[----:B------:R-:W-:Y:S02]  /*53d0*/  STL [R1+0xd9c], R6 ;  /* 0x000d9c0601007387 */ /* 0x000fe40000100800 */
[----:B------:R-:W-:-:S02]  /*53e0*/  IMAD R91, R3, R83, R91 ;  /* 0x00000053035b7224 */ /* 0x000fc400078e025b */
[----:B------:R0:W-:Y:S01]  /*53f0*/  STL [R1+0xdb8], R4 ;  /* 0x000db80401007387 */ /* 0x0001e20000100800 */
[----:B------:R-:W-:Y:S01]  /*5400*/  IMAD.MOV R78, RZ, RZ, -R78 ;  /* 0x000000ffff4e7224 */ /* 0x000fe200078e0a4e */
[----:B-1----:R-:W-:Y:S01]  /*5410*/  IABS R0, R0 ;  /* 0x0000000000007213 */ /* 0x002fe20000000000 */
[----:B------:R-:W-:Y:S01]  /*5420*/  IMAD.MOV R79, RZ, RZ, -R79 ;  /* 0x000000ffff4f7224 */ /* 0x000fe200078e0a4f */
[----:B------:R-:W-:Y:S03]  /*5430*/  STL [R1+0xe38], R91 ;  /* 0x000e385b01007387 */ /* 0x000fe60000100800 */
[----:B------:R-:W-:-:S04]  /*5440*/  IMAD.HI.U32 R77, R5, R0, RZ ;  /* 0x00000000054d7227 */ /* 0x000fc800078e00ff */
[C---:B0-----:R-:W-:Y:S01]  /*5450*/  IMAD R4, R3.reuse, R81, R80 ;  /* 0x0000005103047224 */ /* 0x041fe200078e0250 */
[----:B------:R-:W-:Y:S01]  /*5460*/  IABS R81, R8 ;  /* 0x0000000800517213 */ /* 0x000fe20000000000 */
[----:B------:R-:W-:Y:S01]  /*5470*/  IMAD.MOV R77, RZ, RZ, -R77 ;  /* 0x000000ffff4d7224 */ /* 0x000fe200078e0a4d */
[----:B------:R-:W-:Y:S02]  /*5480*/  IABS R80, R7 ;  /* 0x0000000700507213 */ /* 0x000fe40000000000 */
[----:B------:R0:W-:Y:S01]  /*5490*/  STL [R1+0x5cc], R4 ;  /* 0x0005cc0401007387 */ /* 0x0001e20000100800 */
[C---:B------:R-:W-:Y:S02]  /*54a0*/  IMAD R6, R3.reuse, R77, R0 ;  /* 0x0000004d03067224 */ /* 0x040fe400078e0200 */
[----:B------:R-:W-:Y:S02]  /*54b0*/  IMAD R0, R3, R79, R76 ;  /* 0x0000004f03007224 */ /* 0x000fe400078e024c */
[C---:B------:R-:W-:Y:S01]  /*54c0*/  IMAD.HI.U32 R83, R5.reuse, R81, RZ ;  /* 0x0000005105537227 */ /* 0x040fe200078e00ff */
[----:B------:R1:W-:Y:S03]  /*54d0*/  STL [R1+0x1cc], R6 ;  /* 0x0001cc0601007387 */ /* 0x0003e60000100800 */
[----:B------:R-:W-:-:S04]  /*54e0*/  IMAD.HI.U32 R84, R5, R80, RZ ;  /* 0x0000005005547227 */ /* 0x000fc800078e00ff */
[----:B0-----:R-:W-:Y:S02]  /*54f0*/  IMAD R4, R3, R78, R75 ;  /* 0x0000004e03047224 */ /* 0x001fe400078e024b */
[----:B------:R-:W-:Y:S01]  /*5500*/  IMAD.MOV R83, RZ, RZ, -R83 ;  /* 0x000000ffff537224 */ /* 0x000fe200078e0a53 */
[C---:B-1----:R-:W-:Y:S01]  /*5510*/  LOP3.LUT R6, R82.reuse, 0x16a, RZ, 0xfc, !PT ;  /* 0x0000016a52067812 */ /* 0x042fe200078efcff */
[----:B------:R-:W-:Y:S01]  /*5520*/  IMAD.MOV R84, RZ, RZ, -R84 ;  /* 0x000000ffff547224 */ /* 0x000fe200078e0a54 */
[----:B------:R0:W-:Y:S02]  /*5530*/  STL [R1+0x604], R4 ;  /* 0x0006040401007387 */ /* 0x0001e40000100800 */
[----:B------:R-:W-:Y:S02]  /*5540*/  IABS R76, R6 ;  /* 0x00000006004c7213 */ /* 0x000fe40000000000 */
[----:B------:R1:W-:Y:S03]  /*5550*/  STL [R1+0xc], R0 ;  /* 0x00000c0001007387 */ /* 0x0003e60000100800 */
[----:B------:R-:W-:Y:S01]  /*5560*/  IMAD.HI.U32 R78, R5, R76, RZ ;  /* 0x0000004c054e7227 */ /* 0x000fe200078e00ff */
[----:B------:R2:W-:Y:S01]  /*5570*/  STL [R1+0xc4c], R8 ;  /* 0x000c4c0801007387 */ /* 0x0005e20000100800 */
[----:B0-----:R-:W-:-:S02]  /*5580*/  LOP3.LUT R4, R82, 0x170, RZ, 0xfc, !PT ;  /* 0x0000017052047812 */ /* 0x001fc400078efcff */
[----:B------:R-:W-:Y:S01]  /*5590*/  IMAD.MOV R78, RZ, RZ, -R78 ;  /* 0x000000ffff4e7224 */ /* 0x000fe200078e0a4e */
[----:B------:R0:W-:Y:S01]  /*55a0*/  STL [R1+0xde0], R7 ;  /* 0x000de00701007387 */ /* 0x0001e20000100800 */
[----:B-1----:R-:W-:-:S03]  /*55b0*/  LOP3.LUT R0, R82, 0x172, RZ, 0xfc, !PT ;  /* 0x0000017252007812 */ /* 0x002fc600078efcff */
[----:B------:R-:W-:Y:S01]  /*55c0*/  STL [R1+0xddc], R6 ;  /* 0x000ddc0601007387 */ /* 0x000fe20000100800 */
[----:B------:R-:W-:Y:S02]  /*55d0*/  IABS R77, R4 ;  /* 0x00000004004d7213 */ /* 0x000fe40000000000 */
[----:B--2---:R-:W-:Y:S01]  /*55e0*/  LOP3.LUT R8, R82, 0x17a, RZ, 0xfc, !PT ;  /* 0x0000017a52087812 */ /* 0x004fe200078efcff */
[----:B------:R1:W-:Y:S02]  /*55f0*/  STL [R1+0xdf0], R4 ;  /* 0x000df00401007387 */ /* 0x0003e40000100800 */
[----:B------:R-:W-:Y:S02]  /*5600*/  IMAD.HI.U32 R79, R5, R77, RZ ;  /* 0x0000004d054f7227 */ /* 0x000fe400078e00ff */
[----:B------:R2:W-:Y:S02]  /*5610*/  STL [R1+0xdf8], R0 ;  /* 0x000df80001007387 */ /* 0x0005e40000100800 */
[----:B------:R-:W-:-:S02]  /*5620*/  IMAD.MOV R79, RZ, RZ, -R79 ;  /* 0x000000ffff4f7224 */ /* 0x000fc400078e0a4f */
[C---:B0-----:R-:W-:Y:S02]  /*5630*/  IMAD R7, R3.reuse, R84, R80 ;  /* 0x0000005403077224 */ /* 0x041fe400078e0250 */
[C---:B-1----:R-:W-:Y:S01]  /*5640*/  IMAD R4, R3.reuse, R83, R81 ;  /* 0x0000005303047224 */ /* 0x042fe200078e0251 */
[----:B------:R-:W-:Y:S01]  /*5650*/  IABS R83, R9 ;  /* 0x0000000900537213 */ /* 0x000fe20000000000 */
[----:B------:R-:W-:Y:S01]  /*5660*/  IMAD R6, R3, R78, R76 ;  /* 0x0000004e03067224 */ /* 0x000fe200078e024c */
[----:B------:R-:W-:Y:S02]  /*5670*/  IABS R78, R8 ;  /* 0x00000008004e7213 */ /* 0x000fe40000000000 */
[----:B--2---:R-:W-:Y:S01]  /*5680*/  IABS R0, R0 ;  /* 0x0000000000007213 */ /* 0x004fe20000000000 */
[----:B------:R0:W-:Y:S01]  /*5690*/  STL [R1+0x1ac], R4 ;  /* 0x0001ac0401007387 */ /* 0x0001e20000100800 */
[----:B------:R-:W-:-:S03]  /*56a0*/  IMAD.HI.U32 R84, R5, R83, RZ ;  /* 0x0000005305547227 */ /* 0x000fc600078e00ff */
[----:B------:R1:W-:Y:S01]  /*56b0*/  STL [R1+0x8], R7 ;  /* 0x0000080701007387 */ /* 0x0003e20000100800 */
[----:B------:R-:W-:-:S03]  /*56c0*/  IMAD.HI.U32 R75, R5, R0, RZ ;  /* 0x00000000054b7227 */ /* 0x000fc600078e00ff */
[----:B------:R2:W-:Y:S01]  /*56d0*/  STL [R1+0x1a8], R6 ;  /* 0x0001a80601007387 */ /* 0x0005e20000100800 */
[----:B------:R-:W-:Y:S02]  /*56e0*/  IMAD.MOV R75, RZ, RZ, -R75 ;  /* 0x000000ffff4b7224 */ /* 0x000fe400078e0a4b */
[C---:B0-----:R-:W-:Y:S02]  /*56f0*/  IMAD R4, R3.reuse, R79, R77 ;  /* 0x0000004f03047224 */ /* 0x041fe400078e024d */
[----:B------:R-:W-:Y:S01]  /*5700*/  IMAD R0, R3, R75, R0 ;  /* 0x0000004b03007224 */ /* 0x000fe200078e0200 */
[C---:B-1----:R-:W-:Y:S01]  /*5710*/  LOP3.LUT R7, R82.reuse, 0x180, RZ, 0xfc, !PT ;  /* 0x0000018052077812 */ /* 0x042fe200078efcff */
[----:B------:R-:W-:Y:S01]  /*5720*/  IMAD.HI.U32 R80, R5, R78, RZ ;  /* 0x0000004e05507227 */ /* 0x000fe200078e00ff */
[----:B------:R0:W-:Y:S01]  /*5730*/  STL [R1+0x18], R4 ;  /* 0x0000180401007387 */ /* 0x0001e20000100800 */
[----:B--2---:R-:W-:Y:S02]  /*5740*/  LOP3.LUT R6, R82, 0x182, RZ, 0xfc, !PT ;  /* 0x0000018252067812 */ /* 0x004fe400078efcff */
[----:B------:R-:W-:Y:S01]  /*5750*/  IMAD.MOV R84, RZ, RZ, -R84 ;  /* 0x000000ffff547224 */ /* 0x000fe200078e0a54 */
[----:B------:R1:W-:Y:S01]  /*5760*/  STL [R1+0x18c], R0 ;  /* 0x00018c0001007387 */ /* 0x0003e20000100800 */
[----:B------:R-:W-:Y:S01]  /*5770*/  IABS R79, R7 ;  /* 0x00000007004f7213 */ /* 0x000fe20000000000 */
[----:B------:R-:W-:-:S02]  /*5780*/  IMAD.MOV R80, RZ, RZ, -R80 ;  /* 0x000000ffff507224 */ /* 0x000fc400078e0a50 */
[----:B------:R2:W-:Y:S01]  /*5790*/  STL [R1+0xdd0], R9 ;  /* 0x000dd00901007387 */ /* 0x0005e20000100800 */
[C---:B0-----:R-:W-:Y:S01]  /*57a0*/  LOP3.LUT R4, R82.reuse, 0x188, RZ, 0xfc, !PT ;  /* 0x0000018852047812 */ /* 0x041fe200078efcff */
[C---:B------:R-:W-:Y:S02]  /*57b0*/  IMAD.HI.U32 R81, R5.reuse, R79, RZ ;  /* 0x0000004f05517227 */ /* 0x040fe400078e00ff */
[----:B------:R-:W-:Y:S01]  /*57c0*/  STL [R1+0xde8], R8 ;  /* 0x000de80801007387 */ /* 0x000fe20000100800 */
[----:B-1----:R-:W-:Y:S01]  /*57d0*/  IABS R0, R6 ;  /* 0x0000000600007213 */ /* 0x002fe20000000000 */
[----:B------:R-:W-:Y:S01]  /*57e0*/  IMAD.MOV R81, RZ, RZ, -R81 ;  /* 0x000000ffff517224 */ /* 0x000fe200078e0a51 */
[----:B------:R-:W-:Y:S01]  /*57f0*/  IABS R75, R4 ;  /* 0x00000004004b7213 */ /* 0x000fe20000000000 */
[----:B------:R-:W-:Y:S01]  /*5800*/  STL [R1+0xdf4], R7 ;  /* 0x000df40701007387 */ /* 0x000fe20000100800 */
[----:B--2---:R-:W-:Y:S01]  /*5810*/  LOP3.LUT R9, R82, 0x198, RZ, 0xfc, !PT ;  /* 0x0000019852097812 */ /* 0x004fe200078efcff */
[----:B------:R-:W-:-:S02]  /*5820*/  IMAD.HI.U32 R76, R5, R0, RZ ;  /* 0x00000000054c7227 */ /* 0x000fc400078e00ff */
[----:B------:R0:W-:Y:S02]  /*5830*/  STL [R1+0xdfc], R6 ;  /* 0x000dfc0601007387 */ /* 0x0001e40000100800 */
[----:B------:R-:W-:Y:S02]  /*5840*/  IMAD.HI.U32 R77, R5, R75, RZ ;  /* 0x0000004b054d7227 */ /* 0x000fe400078e00ff */
[----:B------:R1:W-:Y:S02]  /*5850*/  STL [R1+0xe00], R4 ;  /* 0x000e000401007387 */ /* 0x0003e40000100800 */
[----:B------:R-:W-:Y:S02]  /*5860*/  IMAD.MOV R76, RZ, RZ, -R76 ;  /* 0x000000ffff4c7224 */ /* 0x000fe400078e0a4c */
[----:B------:R-:W-:Y:S02]  /*5870*/  IMAD.MOV R77, RZ, RZ, -R77 ;  /* 0x000000ffff4d7224 */ /* 0x000fe400078e0a4d */
[----:B0-----:R-:W-:-:S02]  /*5880*/  IMAD R6, R3, R84, R83 ;  /* 0x0000005403067224 */ /* 0x001fc400078e0253 */
[----:B------:R-:W-:Y:S01]  /*5890*/  IMAD R7, R92, 0x40, R11 ;  /* 0x000000405c077824 */ /* 0x000fe200078e020b */
[----:B------:R-:W-:Y:S01]  /*58a0*/  IABS R92, R9 ;  /* 0x00000009005c7213 */ /* 0x000fe20000000000 */
[----:B-1----:R-:W-:Y:S01]  /*58b0*/  IMAD R4, R3, R80, R78 ;  /* 0x0000005003047224 */ /* 0x002fe200078e024e */
[----:B------:R0:W-:Y:S01]  /*58c0*/  STL [R1+0x14], R6 ;  /* 0x0000140601007387 */ /* 0x0001e20000100800 */
[----:B------:R-:W-:Y:S01]  /*58d0*/  IMAD.U32 R84, RZ, RZ, UR14 ;  /* 0x0000000eff547e24 */ /* 0x000fe2000f8e00ff */
[----:B------:R-:W-:Y:S01]  /*58e0*/  ISETP.GE.AND P1, PT, R7, RZ, PT ;  /* 0x000000ff0700720c */ /* 0x000fe20003f26270 */
[----:B------:R-:W-:Y:S01]  /*58f0*/  IMAD.U32 R83, RZ, RZ, UR14 ;  /* 0x0000000eff537e24 */ /* 0x000fe2000f8e00ff */
[----:B------:R1:W-:Y:S01]  /*5900*/  STL [R1+0x168], R4 ;  /* 0x0001680401007387 */ /* 0x0003e20000100800 */
[----:B------:R-:W-:Y:S02]  /*5910*/  IMAD R84, R84, 0x2, R85 ;  /* 0x0000000254547824 */ /* 0x000fe400078e0255 */
[----:B------:R-:W-:-:S02]  /*5920*/  IMAD.U32 R80, RZ, RZ, UR14 ;  /* 0x0000000eff507e24 */ /* 0x000fc4000f8e00ff */
[----:B------:R-:W-:Y:S02]  /*5930*/  IMAD R83, R83, 0x2, R84 ;  /* 0x0000000253537824 */ /* 0x000fe400078e0254 */
[C---:B0-----:R-:W-:Y:S02]  /*5940*/  IMAD R6, R3.reuse, R81, R79 ;  /* 0x0000005103067224 */ /* 0x041fe400078e024f */
[----:B------:R-:W-:Y:S02]  /*5950*/  IMAD.U32 R81, RZ, RZ, UR14 ;  /* 0x0000000eff517e24 */ /* 0x000fe4000f8e00ff */
[C---:B-1----:R-:W-:Y:S01]  /*5960*/  IMAD R4, R3.reuse, R76, R0 ;  /* 0x0000004c03047224 */ /* 0x042fe200078e0200 */
[----:B------:R-:W-:Y:S01]  /*5970*/  STL [R1+0x28], R6 ;  /* 0x0000280601007387 */ /* 0x000fe20000100800 */
[----:B------:R-:W-:Y:S02]  /*5980*/  IMAD R0, R3, R77, R75 ;  /* 0x0000004d03007224 */ /* 0x000fe400078e024b */
[----:B------:R-:W-:Y:S01]  /*5990*/  IMAD R81, R81, 0x2, R83 ;  /* 0x0000000251517824 */ /* 0x000fe200078e0253 */
[----:B------:R0:W-:Y:S01]  /*59a0*/  STL [R1+0x14c], R4 ;  /* 0x00014c0401007387 */ /* 0x0001e20000100800 */
[----:B------:R-:W-:-:S02]  /*59b0*/  IMAD.U32 R8, RZ, RZ, UR14 ;  /* 0x0000000eff087e24 */ /* 0x000fc4000f8e00ff */
[----:B------:R-:W-:Y:S01]  /*59c0*/  IMAD R80, R80, 0x4, R81 ;  /* 0x0000000450507824 */ /* 0x000fe200078e0251 */
[----:B------:R-:W-:Y:S04]  /*59d0*/  STL [R1+0xe3c], R13 ;  /* 0x000e3c0d01007387 */ /* 0x000fe80000100800 */
[----:B------:R1:W-:Y:S01]  /*59e0*/  STL [R1+0x24], R0 ;  /* 0x0000240001007387 */ /* 0x0003e20000100800 */
[----:B0-----:R-:W-:-:S04]  /*59f0*/  LOP3.LUT R4, R82, 0x18a, RZ, 0xfc, !PT ;  /* 0x0000018a52047812 */ /* 0x001fc800078efcff */
[----:B------:R-:W-:Y:S01]  /*5a00*/  IABS R76, R4 ;  /* 0x00000004004c7213 */ /* 0x000fe20000000000 */
[----:B------:R-:W-:Y:S01]  /*5a10*/  STL [R1+0xd50], R4 ;  /* 0x000d500401007387 */ /* 0x000fe20000100800 */
[----:B-1----:R-:W-:-:S03]  /*5a20*/  LOP3.LUT R0, R82, 0x190, RZ, 0xfc, !PT ;  /* 0x0000019052007812 */ /* 0x002fc600078efcff */
[C---:B------:R-:W-:Y:S01]  /*5a30*/  IMAD.HI.U32 R78, R5.reuse, R76, RZ ;  /* 0x0000004c054e7227 */ /* 0x040fe200078e00ff */
[----:B------:R-:W-:Y:S01]  /*5a40*/  IABS R75, R0 ;  /* 0x00000000004b7213 */ /* 0x000fe20000000000 */
[----:B------:R0:W-:Y:S02]  /*5a50*/  STL [R1+0xdec], R0 ;  /* 0x000dec0001007387 */ /* 0x0001e40000100800 */
[----:B------:R-:W-:Y:S02]  /*5a60*/  IMAD.MOV R78, RZ, RZ, -R78 ;  /* 0x000000ffff4e7224 */ /* 0x000fe400078e0a4e */
[----:B------:R-:W-:Y:S01]  /*5a70*/  IMAD.HI.U32 R77, R5, R75, RZ ;  /* 0x0000004b054d7227 */ /* 0x000fe200078e00ff */
[----:B------:R-:W-:Y:S03]  /*5a80*/  STL [R1+0xa70], R7 ;  /* 0x000a700701007387 */ /* 0x000fe60000100800 */
[----:B------:R-:W-:Y:S01]  /*5a90*/  IMAD.MOV R77, RZ, RZ, -R77 ;  /* 0x000000ffff4d7224 */ /* 0x000fe200078e0a4d */
[----:B0-----:R-:W-:Y:S01]  /*5aa0*/  IABS R0, R7 ;  /* 0x0000000700007213 */ /* 0x001fe20000000000 */
[----:B------:R-:W-:-:S02]  /*5ab0*/  IMAD R6, R3, R78, R76 ;  /* 0x0000004e03067224 */ /* 0x000fc400078e024c */
[----:B------:R-:W-:Y:S02]  /*5ac0*/  IMAD.U32 R78, RZ, RZ, UR14 ;  /* 0x0000000eff4e7e24 */ /* 0x000fe4000f8e00ff */
[----:B------:R-:W-:Y:S01]  /*5ad0*/  IMAD.HI.U32 R79, R93, R0, RZ ;  /* 0x000000005d4f7227 */ /* 0x000fe200078e00ff */
[----:B------:R0:W-:Y:S03]  /*5ae0*/  STL [R1+0x148], R6 ;  /* 0x0001480601007387 */ /* 0x0001e60000100800 */
[----:B------:R-:W-:Y:S02]  /*5af0*/  IMAD.MOV R79, RZ, RZ, -R79 ;  /* 0x000000ffff4f7224 */ /* 0x000fe400078e0a4f */
[----:B------:R-:W-:Y:S01]  /*5b00*/  IMAD R4, R3, R77, R75 ;  /* 0x0000004d03047224 */ /* 0x000fe200078e024b */
[----:B------:R-:W-:Y:S01]  /*5b10*/  IABS R75, R10 ;  /* 0x0000000a004b7213 */ /* 0x000fe20000000000 */
[----:B------:R-:W-:-:S02]  /*5b20*/  IMAD R0, R74, R79, R0 ;  /* 0x0000004f4a007224 */ /* 0x000fc400078e0200 */
[----:B------:R-:W-:Y:S01]  /*5b30*/  IMAD.U32 R79, RZ, RZ, UR14 ;  /* 0x0000000eff4f7e24 */ /* 0x000fe2000f8e00ff */
[----:B0-----:R-:W-:Y:S01]  /*5b40*/  LOP3.LUT R6, R82, 0x19a, RZ, 0xfc, !PT ;  /* 0x0000019a52067812 */ /* 0x001fe200078efcff */
[----:B------:R-:W-:Y:S01]  /*5b50*/  IMAD.U32 R77, RZ, RZ, UR14 ;  /* 0x0000000eff4d7e24 */ /* 0x000fe2000f8e00ff */
[----:B------:R-:W-:Y:S01]  /*5b60*/  ISETP.GT.U32.AND P0, PT, R74, R0, PT ;  /* 0x000000004a00720c */ /* 0x000fe20003f04070 */
[----:B------:R-:W-:Y:S01]  /*5b70*/  IMAD R79, R79, 0x2, R80 ;  /* 0x000000024f4f7824 */ /* 0x000fe200078e0250 */
[----:B------:R0:W-:Y:S01]  /*5b80*/  STL [R1+0x34], R4 ;  /* 0x0000340401007387 */ /* 0x0001e20000100800 */
[----:B------:R-:W-:Y:S01]  /*5b90*/  IMAD.U32 R76, RZ, RZ, UR14 ;  /* 0x0000000eff4c7e24 */ /* 0x000fe2000f8e00ff */
[----:B------:R-:W-:Y:S01]  /*5ba0*/  IABS R93, R6 ;  /* 0x00000006005d7213 */ /* 0x000fe20000000000 */
[----:B------:R-:W-:Y:S01]  /*5bb0*/  IMAD R78, R78, 0x2, R79 ;  /* 0x000000024e4e7824 */ /* 0x000fe200078e024f */
[----:B------:R-:W-:Y:S01]  /*5bc0*/  STL [R1+0xbec], R10 ;  /* 0x000bec0a01007387 */ /* 0x000fe20000100800 */
[----:B------:R-:W-:-:S02]  /*5bd0*/  IMAD.U32 R7, RZ, RZ, UR14 ;  /* 0x0000000eff077e24 */ /* 0x000fc4000f8e00ff */
[----:B------:R-:W-:Y:S01]  /*5be0*/  IMAD R77, R77, 0x2, R78 ;  /* 0x000000024d4d7824 */ /* 0x000fe200078e024e */
[----:B------:R1:W-:Y:S01]  /*5bf0*/  STL [R1+0xc28], R9 ;  /* 0x000c280901007387 */ /* 0x0003e20000100800 */
[----:B0-----:R-:W-:Y:S02]  /*5c00*/  IMAD.U32 R4, RZ, RZ, UR14 ;  /* 0x0000000eff047e24 */ /* 0x001fe4000f8e00ff */
[----:B------:R-:W-:Y:S01]  /*5c10*/  @!P0 IMAD.IADD R0, R0, 0x1, -R74 ;  /* 0x0000000100008824 */ /* 0x000fe200078e0a4a */
[----:B------:R0:W-:Y:S01]  /*5c20*/  STL [R1+0xc48], R6 ;  /* 0x000c480601007387 */ /* 0x0001e20000100800 */
[----:B------:R-:W-:-:S03]  /*5c30*/  IMAD R76, R76, 0x2, R77 ;  /* 0x000000024c4c7824 */ /* 0x000fc600078e024d */
[----:B------:R-:W-:Y:S01]  /*5c40*/  ISETP.GT.U32.AND P0, PT, R74, R0, PT ;  /* 0x000000004a00720c */ /* 0x000fe20003f04070 */
[----:B-1----:R-:W-:-:S04]  /*5c50*/  IMAD.HI.U32 R9, R5, R75, RZ ;  /* 0x0000004b05097227 */ /* 0x002fc800078e00ff */
[----:B------:R-:W-:Y:S02]  /*5c60*/  IMAD R12, R4, 0x2, R76 ;  /* 0x00000002040c7824 */ /* 0x000fe400078e024c */
[----:B0-----:R-:W-:-:S04]  /*5c70*/  IMAD.HI.U32 R6, R5, R92, RZ ;  /* 0x0000005c05067227 */ /* 0x001fc800078e00ff */
[----:B------:R-:W-:-:S04]  /*5c80*/  IMAD.HI.U32 R4, R5, R93, RZ ;  /* 0x0000005d05047227 */ /* 0x000fc800078e00ff */
[----:B------:R-:W-:Y:S02]  /*5c90*/  IMAD.MOV R10, RZ, RZ, -R9 ;  /* 0x000000ffff0a7224 */ /* 0x000fe400078e0a09 */
[----:B------:R-:W-:Y:S02]  /*5ca0*/  IMAD.MOV R9, RZ, RZ, -R6 ;  /* 0x000000ffff097224 */ /* 0x000fe400078e0a06 */
[----:B------:R-:W-:Y:S02]  /*5cb0*/  IMAD.U32 R6, RZ, RZ, UR14 ;  /* 0x0000000eff067e24 */ /* 0x000fe4000f8e00ff */
[----:B------:R-:W-:Y:S02]  /*5cc0*/  IMAD R8, R8, 0x2, R12 ;  /* 0x0000000208087824 */ /* 0x000fe400078e020c */
[----:B------:R-:W-:Y:S02]  /*5cd0*/  IMAD.MOV R4, RZ, RZ, -R4 ;  /* 0x000000ffff047224 */ /* 0x000fe400078e0a04 */
[----:B------:R-:W-:Y:S01]  /*5ce0*/  IMAD R10, R3, R10, R75 ;  /* 0x0000000a030a7224 */ /* 0x000fe200078e024b */
[----:B------:R-:W-:Y:S01]  /*5cf0*/  STL [R1+0x10], R8 ;  /* 0x0000100801007387 */ /* 0x000fe20000100800 */
[----:B------:R-:W-:-:S02]  /*5d00*/  IMAD.U32 R75, RZ, RZ, UR14 ;  /* 0x0000000eff4b7e24 */ /* 0x000fc4000f8e00ff */
[----:B------:R-:W-:Y:S01]  /*5d10*/  IMAD R71, R6, 0x4, R8 ;  /* 0x0000000406477824 */ /* 0x000fe200078e0208 */
[----:B------:R-:W-:Y:S01]  /*5d20*/  STL [R1+0x128], R10 ;  /* 0x0001280a01007387 */ /* 0x000fe20000100800 */
[C---:B------:R-:W-:Y:S01]  /*5d30*/  IMAD R9, R3.reuse, R9, R92 ;  /* 0x0000000903097224 */ /* 0x040fe200078e025c */
[----:B------:R-:W-:Y:S01]  /*5d40*/  LOP3.LUT R6, R82, 0x1a0, RZ, 0xfc, !PT ;  /* 0x000001a052067812 */ /* 0x000fe200078efcff */
[----:B------:R-:W-:Y:S02]  /*5d50*/  IMAD R4, R3, R4, R93 ;  /* 0x0000000403047224 */ /* 0x000fe400078e025d */
[----:B------:R-:W-:Y:S01]  /*5d60*/  @!P0 IMAD.IADD R0, R0, 0x1, -R74 ;  /* 0x0000000100008824 */ /* 0x000fe200078e0a4a */
[----:B------:R-:W-:Y:S01]  /*5d70*/  STL [R1+0x30], R9 ;  /* 0x0000300901007387 */ /* 0x000fe20000100800 */
[----:B------:R-:W-:Y:S01]  /*5d80*/  IMAD.U32 R74, RZ, RZ, UR14 ;  /* 0x0000000eff4a7e24 */ /* 0x000fe2000f8e00ff */
[----:B------:R-:W-:Y:S01]  /*5d90*/  IABS R92, R6 ;  /* 0x00000006005c7213 */ /* 0x000fe20000000000 */
[----:B------:R-:W-:Y:S01]  /*5da0*/  IMAD R93, R75, 0x2, R71 ;  /* 0x000000024b5d7824 */ /* 0x000fe200078e0247 */
[----:B------:R0:W-:Y:S01]  /*5db0*/  STL [R1+0x10c], R4 ;  /* 0x00010c0401007387 */ /* 0x0001e20000100800 */
[----:B------:R-:W-:-:S03]  /*5dc0*/  ISETP.NE.AND P0, PT, R2, RZ, PT ;  /* 0x000000ff0200720c */ /* 0x000fc60003f05270 */
[----:B------:R1:W-:Y:S01]  /*5dd0*/  STL [R1+0xbe8], R6 ;  /* 0x000be80601007387 */ /* 0x0003e20000100800 */
[----:B0-----:R-:W-:-:S04]  /*5de0*/  IMAD R4, R74, 0x2, R93 ;  /* 0x000000024a047824 */ /* 0x001fc800078e025d */
[----:B-1----:R-:W-:Y:S01]  /*5df0*/  IMAD R6, R75, 0x2, R4 ;  /* 0x000000024b067824 */ /* 0x002fe200078e0204 */
[----:B------:R-:W-:-:S03]  /*5e00*/  LOP3.LUT R4, R82, 0x1a2, RZ, 0xfc, !PT ;  /* 0x000001a252047812 */ /* 0x000fc600078efcff */
[----:B------:R-:W-:Y:S01]  /*5e10*/  IMAD R91, R74, 0x2, R6 ;  /* 0x000000024a5b7824 */ /* 0x000fe200078e0206 */
[----:B------:R0:W-:Y:S01]  /*5e20*/  STL [R1+0x2c], R6 ;  /* 0x00002c0601007387 */ /* 0x0001e20000100800 */
[----:B------:R-:W-:Y:S01]  /*5e30*/  IABS R75, R4 ;  /* 0x00000004004b7213 */ /* 0x000fe20000000000 */
[----:B------:R-:W-:Y:S02]  /*5e40*/  IMAD.MOV.U32 R74, RZ, RZ, R0 ;  /* 0x000000ffff4a7224 */ /* 0x000fe400078e0000 */
[----:B------:R1:W-:Y:S01]  /*5e50*/  STL [R1+0xbe0], R4 ;  /* 0x000be00401007387 */ /* 0x0003e20000100800 */
[----:B------:R-:W-:Y:S02]  /*5e60*/  IMAD R90, R7, 0x2, R91 ;  /* 0x00000002075a7824 */ /* 0x000fe400078e025b */
[----:B------:R-:W-:Y:S01]  /*5e70*/  @!P1 IMAD.MOV R74, RZ, RZ, -R74 ;  /* 0x000000ffff4a9224 */ /* 0x000fe200078e0a4a */
[----:B------:R-:W-:Y:S01]  /*5e80*/  @!P0 LOP3.LUT R74, RZ, R2, RZ, 0x33, !PT ;  /* 0x00000002ff4a8212 */ /* 0x000fe200078e33ff */
[----:B0-----:R-:W-:-:S04]  /*5e90*/  IMAD.HI.U32 R6, R5, R92, RZ ;  /* 0x0000005c05067227 */ /* 0x001fc800078e00ff */
[----:B-1----:R-:W-:Y:S02]  /*5ea0*/  IMAD.U32 R4, RZ, RZ, UR14 ;  /* 0x0000000eff047e24 */ /* 0x002fe4000f8e00ff */
[----:B------:R-:W-:Y:S02]  /*5eb0*/  IMAD.MOV R0, RZ, RZ, -R6 ;  /* 0x000000ffff007224 */ /* 0x000fe400078e0a06 */
[----:B------:R-:W-:Y:S02]  /*5ec0*/  IMAD R88, R4, 0x2, R90 ;  /* 0x0000000204587824 */ /* 0x000fe400078e025a */
[----:B------:R-:W-:-:S04]  /*5ed0*/  IMAD.HI.U32 R4, R5, R75, RZ ;  /* 0x0000004b05047227 */ /* 0x000fc800078e00ff */
[----:B------:R-:W-:Y:S02]  /*5ee0*/  IMAD.MOV R2, RZ, RZ, -R4 ;  /* 0x000000ffff027224 */ /* 0x000fe400078e0a04 */
[----:B------:R-:W-:Y:S02]  /*5ef0*/  IMAD R92, R3, R0, R92 ;  /* 0x00000000035c7224 */ /* 0x000fe400078e025c */
[----:B------:R-:W-:Y:S02]  /*5f00*/  IMAD R13, R7, 0x4, R88 ;  /* 0x00000004070d7824 */ /* 0x000fe400078e0258 */
[----:B------:R-:W-:Y:S01]  /*5f10*/  IMAD R7, R3, R2, R75 ;  /* 0x0000000203077224 */ /* 0x000fe200078e024b */
[----:B------:R-:W-:Y:S01]  /*5f20*/  STL [R1+0xe40], R92 ;  /* 0x000e405c01007387 */ /* 0x000fe20000100800 */
[----:B------:R-:W-:Y:S02]  /*5f30*/  IMAD.U32 R6, RZ, RZ, UR14 ;  /* 0x0000000eff067e24 */ /* 0x000fe4000f8e00ff */
[----:B------:R-:W-:Y:S01]  /*5f40*/  IMAD.U32 R4, RZ, RZ, UR14 ;  /* 0x0000000eff047e24 */ /* 0x000fe2000f8e00ff */
[----:B------:R-:W-:Y:S01]  /*5f50*/  STL [R1+0xe44], R11 ;  /* 0x000e440b01007387 */ /* 0x000fe20000100800 */
[----:B------:R-:W-:-:S02]  /*5f60*/  IMAD R12, R6, 0x2, R13 ;  /* 0x00000002060c7824 */ /* 0x000fc400078e020d */
[----:B------:R-:W-:Y:S01]  /*5f70*/  IMAD R0, R11, UR15, RZ ;  /* 0x0000000f0b007c24 */ /* 0x000fe2000f8e02ff */
[----:B------:R0:W-:Y:S01]  /*5f80*/  STL [R1+0xec], R7 ;  /* 0x0000ec0701007387 */ /* 0x0001e20000100800 */
[----:B------:R-:W-:Y:S02]  /*5f90*/  IMAD R10, R4, 0x2, R12 ;  /* 0x00000002040a7824 */ /* 0x000fe400078e020c */
[----:B------:R-:W-:Y:S01]  /*5fa0*/  IMAD R74, R74, UR4, RZ ;  /* 0x000000044a4a7c24 */ /* 0x000fe2000f8e02ff */
[----:B------:R-:W-:Y:S01]  /*5fb0*/  IADD3 R2, P1, PT, R0, UR18, RZ ;  /* 0x0000001200027c10 */ /* 0x000fe2000ff3e0ff */
[----:B------:R-:W-:-:S03]  /*5fc0*/  IMAD R9, R6, 0x2, R10 ;  /* 0x0000000206097824 */ /* 0x000fc600078e020a */
[----:B------:R-:W-:Y:S01]  /*5fd0*/  LEA.HI.X.SX32 R0, R0, UR19, 0x1, P1 ;  /* 0x0000001300007c11 */ /* 0x000fe200088f0eff */
[----:B------:R1:W-:Y:S01]  /*5fe0*/  STL [R1+0xe48], R2 ;  /* 0x000e480201007387 */ /* 0x0003e20000100800 */
[----:B------:R-:W-:Y:S01]  /*5ff0*/  IMAD R8, R4, 0x2, R9 ;  /* 0x0000000204087824 */ /* 0x000fe200078e0209 */
[----:B------:R-:W-:Y:S01]  /*6000*/  IADD3 R75, P0, PT, R74, UR16, RZ ;  /* 0x000000104a4b7c10 */ /* 0x000fe2000ff1e0ff */
[--C-:B------:R-:W-:Y:S01]  /*6010*/  @!P3 IMAD.IADD R72, R72, 0x1, -R3.reuse ;  /* 0x000000014848b824 */ /* 0x100fe200078e0a03 */
[----:B0-----:R-:W0:Y:S01]  /*6020*/  S2R R7, SR_TID.X ;  /* 0x0000000000077919 */ /* 0x001e220000002100 */
[----:B------:R-:W-:Y:S01]  /*6030*/  @!P2 IMAD.IADD R73, R73, 0x1, -R3 ;  /* 0x000000014949a824 */ /* 0x000fe200078e0a03 */
[----:B------:R-:W-:Y:S01]  /*6040*/  LEA.HI.X.SX32 R74, R74, UR17, 0x1, P0 ;  /* 0x000000114a4a7c11 */ /* 0x000fe200080f0eff */
[----:B------:R-:W2:Y:S01]  /*6050*/  LDCU UR16, c[0x0][0x39c] ;  /* 0x00007380ff1077ac */ /* 0x000ea20008000800 */
[----:B------:R3:W-:Y:S01]  /*6060*/  STL [R1+0xe4c], R0 ;  /* 0x000e4c0001007387 */ /* 0x0007e20000100800 */
[----:B-1----:R-:W-:Y:S01]  /*6070*/  IMAD.U32 R2, RZ, RZ, UR14 ;  /* 0x0000000eff027e24 */ /* 0x002fe2000f8e00ff */
[----:B---3--:R-:W-:-:S05]  /*6080*/  LOP3.LUT R0, R82, 0x1a8, RZ, 0xfc, !PT ;  /* 0x000001a852007812 */ /* 0x008fca00078efcff */
[----:B------:R1:W-:Y:S02]  /*6090*/  STL [R1+0xbd4], R0 ;  /* 0x000bd40001007387 */ /* 0x0003e40000100800 */
[----:B-1----:R-:W-:Y:S02]  /*60a0*/  IABS R0, R0 ;  /* 0x0000000000007213 */ /* 0x002fe40000000000 */
[C---:B0-----:R-:W-:Y:S02]  /*60b0*/  LEA.HI R6, R7.reuse, 0x3e, RZ, 0x1a ;  /* 0x0000003e07067811 */ /* 0x041fe400078fd0ff */
[----:B------:R-:W-:Y:S01]  /*60c0*/  LEA.HI R92, R7, 0x2e, RZ, 0x1a ;  /* 0x0000002e075c7811 */ /* 0x000fe200078fd0ff */
[----:B------:R-:W-:Y:S02]  /*60d0*/  IMAD R7, R2, 0x2, R8 ;  /* 0x0000000202077824 */ /* 0x000fe400078e0208 */
[----:B------:R-:W-:Y:S01]  /*60e0*/  IMAD R2, R6, UR14, RZ ;  /* 0x0000000e06027c24 */ /* 0x000fe2000f8e02ff */
[----:B------:R-:W-:Y:S01]  /*60f0*/  LOP3.LUT R6, R82, 0x1aa, RZ, 0xfc, !PT ;  /* 0x000001aa52067812 */ /* 0x000fe200078efcff */
[----:B------:R-:W-:Y:S01]  /*6100*/  IMAD R11, R92, UR14, RZ ;  /* 0x0000000e5c0b7c24 */ /* 0x000fe2000f8e02ff */
[----:B------:R-:W-:Y:S01]  /*6110*/  IADD3 R92, P0, PT, R89, R75, RZ ;  /* 0x0000004b595c7210 */ /* 0x000fe20007f1e0ff */
[----:B------:R-:W-:-:S02]  /*6120*/  IMAD R4, R4, 0x2, R7 ;  /* 0x0000000204047824 */ /* 0x000fc400078e0207 */
[----:B------:R-:W-:Y:S01]  /*6130*/  STL [R1+0xbd0], R6 ;  /* 0x000bd00601007387 */ /* 0x000fe20000100800 */
[----:B------:R-:W-:-:S03]  /*6140*/  LEA.HI.X.SX32 R89, R89, R74, 0x1, P0 ;  /* 0x0000004a59597211 */ /* 0x000fc600000f0eff */
[----:B------:R0:W-:Y:S02]  /*6150*/  STL [R1+0x90], R92 ;  /* 0x0000905c01007387 */ /* 0x0001e40000100800 */
[----:B0-----:R-:W-:-:S04]  /*6160*/  IADD3 R92, P6, PT, R87, R75, RZ ;  /* 0x0000004b575c7210 */ /* 0x001fc80007fde0ff */
[----:B------:R-:W-:Y:S01]  /*6170*/  LEA.HI.X.SX32 R87, R87, R74, 0x1, P6 ;  /* 0x0000004a57577211 */ /* 0x000fe200030f0eff */
[----:B------:R0:W-:Y:S02]  /*6180*/  STL [R1+0x98], R92 ;  /* 0x0000985c01007387 */ /* 0x0001e40000100800 */
[----:B0-----:R-:W-:-:S05]  /*6190*/  IADD3 R92, P1, PT, R86, R75, RZ ;  /* 0x0000004b565c7210 */ /* 0x001fca0007f3e0ff */
[----:B------:R0:W-:Y:S04]  /*61a0*/  STL [R1+0xa0], R92 ;  /* 0x0000a05c01007387 */ /* 0x0001e80000100800 */
[----:B------:R1:W-:Y:S01]  /*61b0*/  STL [R1+0x8c], R89 ;  /* 0x00008c5901007387 */ /* 0x0003e20000100800 */
[-C--:B0-----:R-:W-:Y:S01]  /*61c0*/  IADD3 R92, P5, PT, R85, R75.reuse, RZ ;  /* 0x0000004b555c7210 */ /* 0x081fe20007fbe0ff */
[----:B-1----:R-:W0:Y:S04]  /*61d0*/  S2R R89, SR_TID.X ;  /* 0x0000000000597919 */ /* 0x002e280000002100 */
[----:B------:R1:W-:Y:S04]  /*61e0*/  STL [R1+0xa8], R92 ;  /* 0x0000a85c01007387 */ /* 0x0003e80000100800 */
[----:B-1----:R-:W3:Y:S04]  /*61f0*/  LDL.LU R92, [R1+0x2c] ;  /* 0x00002c00015c7983 */ /* 0x002ee80000300800 */
[----:B------:R1:W-:Y:S02]  /*6200*/  STL [R1+0x94], R87 ;  /* 0x0000945701007387 */ /* 0x0003e40000100800 */
[----:B-1----:R-:W-:-:S02]  /*6210*/  IADD3 R87, P0, PT, R84, R75, RZ ;  /* 0x0000004b54577210 */ /* 0x002fc40007f1e0ff */
[----:B0-----:R-:W-:-:S03]  /*6220*/  LEA.HI R89, R89, 0xe, RZ, 0x1a ;  /* 0x0000000e59597811 */ /* 0x001fc600078fd0ff */
[----:B------:R0:W-:Y:S02]  /*6230*/  STL [R1+0x988], R87 ;  /* 0x0009885701007387 */ /* 0x0001e40000100800 */
[-C--:B0-----:R-:W-:Y:S02]  /*6240*/  LEA.HI.X.SX32 R87, R86, R74.reuse, 0x1, P1 ;  /* 0x0000004a56577211 */ /* 0x081fe400008f0eff */
[----:B------:R-:W4:Y:S01]  /*6250*/  LDL.LU R86, [R1+0x10] ;  /* 0x0000100001567983 */ /* 0x000f220000300800 */
[----:B------:R-:W-:Y:S01]  /*6260*/  IMAD R89, R89, UR14, RZ ;  /* 0x0000000e59597c24 */ /* 0x000fe2000f8e02ff */
[----:B------:R-:W-:Y:S02]  /*6270*/  LEA.HI.X.SX32 R84, R84, R74, 0x1, P0 ;  /* 0x0000004a54547211 */ /* 0x000fe400000f0eff */
[----:B------:R0:W-:Y:S02]  /*6280*/  STL [R1+0x9c], R87 ;  /* 0x00009c5701007387 */ /* 0x0001e40000100800 */
[----:B0-----:R-:W-:-:S05]  /*6290*/  IADD3 R87, P6, PT, R83, R75, RZ ;  /* 0x0000004b53577210 */ /* 0x001fca0007fde0ff */
[----:B------:R0:W-:Y:S02]  /*62a0*/  STL [R1+0x984], R87 ;  /* 0x0009845701007387 */ /* 0x0001e40000100800 */
[----:B0-----:R-:W-:Y:S02]  /*62b0*/  LEA.HI.X.SX32 R87, R85, R74, 0x1, P5 ;  /* 0x0000004a55577211 */ /* 0x001fe400028f0eff */
[----:B------:R-:W-:-:S03]  /*62c0*/  IADD3 R85, P1, PT, R81, R75, RZ ;  /* 0x0000004b51557210 */ /* 0x000fc60007f3e0ff */
[----:B------:R0:W-:Y:S04]  /*62d0*/  STL [R1+0xa4], R87 ;  /* 0x0000a45701007387 */ /* 0x0001e80000100800 */
[----:B------:R1:W-:Y:S04]  /*62e0*/  STL [R1+0x980], R85 ;  /* 0x0009805501007387 */ /* 0x0003e80000100800 */
[----:B------:R2:W-:Y:S01]  /*62f0*/  STL [R1+0xac], R84 ;  /* 0x0000ac5401007387 */ /* 0x0005e20000100800 */
[----:B0-----:R-:W-:Y:S02]  /*6300*/  IADD3 R87, P5, PT, R89, R75, RZ ;  /* 0x0000004b59577210 */ /* 0x001fe40007fbe0ff */
[----:B-1----:R-:W-:-:S03]  /*6310*/  LEA.HI.X.SX32 R85, R83, R74, 0x1, P6 ;  /* 0x0000004a53557211 */ /* 0x002fc600030f0eff */
[----:B------:R0:W-:Y:S01]  /*6320*/  STL [R1+0x97c], R87 ;  /* 0x00097c5701007387 */ /* 0x0001e20000100800 */
[----:B------:R-:W-:Y:S02]  /*6330*/  LEA.HI.X.SX32 R83, R81, R74, 0x1, P1 ;  /* 0x0000004a51537211 */ /* 0x000fe400008f0eff */
[-C--:B--2---:R-:W-:Y:S01]  /*6340*/  IADD3 R84, P0, PT, R80, R75.reuse, RZ ;  /* 0x0000004b50547210 */ /* 0x084fe20007f1e0ff */
[----:B------:R-:W-:Y:S01]  /*6350*/  STL [R1+0xb0], R85 ;  /* 0x0000b05501007387 */ /* 0x000fe20000100800 */
[----:B------:R-:W-:-:S03]  /*6360*/  IADD3 R81, P6, PT, R79, R75, RZ ;  /* 0x0000004b4f517210 */ /* 0x000fc60007fde0ff */
[----:B------:R1:W-:Y:S01]  /*6370*/  STL [R1+0x978], R84 ;  /* 0x0009785401007387 */ /* 0x0003e20000100800 */
[-C--:B------:R-:W-:Y:S01]  /*6380*/  LEA.HI.X.SX32 R79, R79, R74.reuse, 0x1, P6 ;  /* 0x0000004a4f4f7211 */ /* 0x080fe200030f0eff */
[----:B0-----:R-:W0:Y:S02]  /*6390*/  S2R R87, SR_TID.X ;  /* 0x0000000000577919 */ /* 0x001e240000002100 */
[----:B------:R2:W-:Y:S01]  /*63a0*/  STL [R1+0xb4], R83 ;  /* 0x0000b45301007387 */ /* 0x0005e20000100800 */
[----:B-1----:R-:W-:Y:S01]  /*63b0*/  LEA.HI.X.SX32 R84, R89, R74, 0x1, P5 ;  /* 0x0000004a59547211 */ /* 0x002fe200028f0eff */
[----:B------:R-:W-:Y:S02]  /*63c0*/  IMAD.U32 R89, RZ, RZ, UR14 ;  /* 0x0000000eff597e24 */ /* 0x000fe4000f8e00ff */
[----:B------:R1:W-:Y:S02]  /*63d0*/  STL [R1+0x970], R81 ;  /* 0x0009705101007387 */ /* 0x0003e40000100800 */
[----:B------:R-:W-:-:S02]  /*63e0*/  IMAD R89, R89, 0x2, R76 ;  /* 0x0000000259597824 */ /* 0x000fc400078e024c */
[----:B------:R-:W-:Y:S01]  /*63f0*/  STL [R1+0x96c], R84 ;  /* 0x00096c5401007387 */ /* 0x000fe20000100800 */
[----:B--2---:R-:W-:Y:S02]  /*6400*/  IADD3 R83, P1, PT, R78, R75, RZ ;  /* 0x0000004b4e537210 */ /* 0x004fe40007f3e0ff */
[----:B-1----:R-:W-:-:S03]  /*6410*/  LEA.HI.X.SX32 R81, R80, R74, 0x1, P0 ;  /* 0x0000004a50517211 */ /* 0x002fc600000f0eff */
[----:B------:R-:W-:Y:S01]  /*6420*/  STL [R1+0x974], R83 ;  /* 0x0009745301007387 */ /* 0x000fe20000100800 */
[----:B------:R-:W-:Y:S02]  /*6430*/  IADD3 R80, P5, PT, R77, R75, RZ ;  /* 0x0000004b4d507210 */ /* 0x000fe40007fbe0ff */
[----:B------:R-:W-:Y:S01]  /*6440*/  LEA.HI.X.SX32 R78, R78, R74, 0x1, P1 ;  /* 0x0000004a4e4e7211 */ /* 0x000fe200008f0eff */
[----:B------:R-:W-:Y:S04]  /*6450*/  STL [R1+0xb8], R81 ;  /* 0x0000b85101007387 */ /* 0x000fe80000100800 */
[----:B------:R1:W-:Y:S04]  /*6460*/  STL [R1+0x968], R80 ;  /* 0x0009685001007387 */ /* 0x0003e80000100800 */
[----:B------:R2:W-:Y:S01]  /*6470*/  STL [R1+0xbc], R79 ;  /* 0x0000bc4f01007387 */ /* 0x0005e20000100800 */
[----:B0-----:R-:W-:-:S02]  /*6480*/  LEA.HI R87, R87, 0x1e, RZ, 0x1a ;  /* 0x0000001e57577811 */ /* 0x001fc400078fd0ff */
[----:B-1----:R-:W-:-:S03]  /*6490*/  IADD3 R80, P0, PT, R76, R75, RZ ;  /* 0x0000004b4c507210 */ /* 0x002fc60007f1e0ff */
[----:B------:R-:W-:Y:S01]  /*64a0*/  IMAD R87, R87, UR14, RZ ;  /* 0x0000000e57577c24 */ /* 0x000fe2000f8e02ff */
[----:B--2---:R-:W-:Y:S01]  /*64b0*/  IADD3 R79, P6, PT, R89, R75, RZ ;  /* 0x0000004b594f7210 */ /* 0x004fe20007fde0ff */
[----:B------:R-:W-:Y:S01]  /*64c0*/  STL [R1+0x964], R80 ;  /* 0x0009645001007387 */ /* 0x000fe20000100800 */
[----:B------:R-:W-:-:S03]  /*64d0*/  LEA.HI.X.SX32 R76, R76, R74, 0x1, P0 ;  /* 0x0000004a4c4c7211 */ /* 0x000fc600000f0eff */
[----:B------:R0:W-:Y:S04]  /*64e0*/  STL [R1+0xc0], R78 ;  /* 0x0000c04e01007387 */ /* 0x0001e80000100800 */
[----:B------:R-:W-:Y:S01]  /*64f0*/  STL [R1+0x960], R79 ;  /* 0x0009604f01007387 */ /* 0x000fe20000100800 */
[----:B0-----:R-:W-:-:S05]  /*6500*/  LEA.HI.X.SX32 R78, R77, R74, 0x1, P5 ;  /* 0x0000004a4d4e7211 */ /* 0x001fca00028f0eff */
[----:B------:R0:W-:Y:S02]  /*6510*/  STL [R1+0xc4], R78 ;  /* 0x0000c44e01007387 */ /* 0x0001e40000100800 */
[-C--:B0-----:R-:W-:Y:S02]  /*6520*/  IADD3 R78, P5, PT, R87, R75.reuse, RZ ;  /* 0x0000004b574e7210 */ /* 0x081fe40007fbe0ff */
[----:B----4-:R-:W-:-:S05]  /*6530*/  IADD3 R77, P1, PT, R86, R75, RZ ;  /* 0x0000004b564d7210 */ /* 0x010fca0007f3e0ff */
[----:B------:R0:W-:Y:S04]  /*6540*/  STL [R1+0x95c], R77 ;  /* 0x00095c4d01007387 */ /* 0x0001e80000100800 */
[----:B------:R1:W-:Y:S04]  /*6550*/  STL [R1+0xc8], R76 ;  /* 0x0000c84c01007387 */ /* 0x0003e80000100800 */
[----:B------:R2:W-:Y:S01]  /*6560*/  STL [R1+0x8e4], R78 ;  /* 0x0008e44e01007387 */ /* 0x0005e20000100800 */
[----:B0-----:R-:W-:Y:S01]  /*6570*/  LEA.HI.X.SX32 R77, R89, R74, 0x1, P6 ;  /* 0x0000004a594d7211 */ /* 0x001fe200030f0eff */
[----:B------:R-:W-:Y:S01]  /*6580*/  IMAD.U32 R89, RZ, RZ, UR14 ;  /* 0x0000000eff597e24 */ /* 0x000fe2000f8e00ff */
[----:B-1----:R-:W-:-:S03]  /*6590*/  IADD3 R76, P0, PT, R71, R75, RZ ;  /* 0x0000004b474c7210 */ /* 0x002fc60007f1e0ff */
[----:B------:R0:W-:Y:S01]  /*65a0*/  STL [R1+0xcc], R77 ;  /* 0x0000cc4d01007387 */ /* 0x0001e20000100800 */
[----:B------:R-:W-:Y:S01]  /*65b0*/  IMAD R89, R89, 0x2, R93 ;  /* 0x0000000259597824 */ /* 0x000fe200078e025d */
[-C--:B--2---:R-:W-:Y:S02]  /*65c0*/  LEA.HI.X.SX32 R78, R87, R74.reuse, 0x1, P5 ;  /* 0x0000004a574e7211 */ /* 0x084fe400028f0eff */
[----:B------:R1:W-:Y:S01]  /*65d0*/  STL [R1+0x8ec], R76 ;  /* 0x0008ec4c01007387 */ /* 0x0003e20000100800 */
[----:B0-----:R-:W-:Y:S02]  /*65e0*/  IADD3 R77, P6, PT, R93, R75, RZ ;  /* 0x0000004b5d4d7210 */ /* 0x001fe40007fde0ff */
[----:B-1----:R-:W-:-:S05]  /*65f0*/  LEA.HI.X.SX32 R76, R86, R74, 0x1, P1 ;  /* 0x0000004a564c7211 */ /* 0x002fca00008f0eff */
[----:B------:R0:W-:Y:S04]  /*6600*/  STL [R1+0x8dc], R76 ;  /* 0x0008dc4c01007387 */ /* 0x0001e80000100800 */
[----:B------:R1:W-:Y:S04]  /*6610*/  STL [R1+0x8f4], R77 ;  /* 0x0008f44d01007387 */ /* 0x0003e80000100800 */
[----:B------:R2:W-:Y:S01]  /*6620*/  STL [R1+0x8e0], R78 ;  /* 0x0008e04e01007387 */ /* 0x0005e20000100800 */
[----:B0-----:R-:W-:Y:S02]  /*6630*/  IADD3 R76, P1, PT, R89, R75, RZ ;  /* 0x0000004b594c7210 */ /* 0x001fe40007f3e0ff */
[----:B-1----:R-:W-:-:S02]  /*6640*/  LEA.HI.X.SX32 R77, R71, R74, 0x1, P0 ;  /* 0x0000004a474d7211 */ /* 0x002fc400000f0eff */
[----:B------:R-:W4:Y:S01]  /*6650*/  LDL.LU R71, [R1+0xe6c] ;  /* 0x000e6c0001477983 */ /* 0x000f220000300800 */
[----:B------:R-:W-:Y:S02]  /*6660*/  ISETP.GT.U32.AND P3, PT, R3, R67, PT ;  /* 0x000000430300720c */ /* 0x000fe40003f64070 */
[----:B--2---:R-:W-:Y:S01]  /*6670*/  LEA.HI.X.SX32 R78, R93, R74, 0x1, P6 ;  /* 0x0000004a5d4e7211 */ /* 0x004fe200030f0eff */
[----:B------:R3:W-:Y:S01]  /*6680*/  STL [R1+0x8fc], R76 ;  /* 0x0008fc4c01007387 */ /* 0x0007e20000100800 */
[----:B------:R-:W-:-:S03]  /*6690*/  ISETP.GT.U32.AND P2, PT, R3, R68, PT ;  /* 0x000000440300720c */ /* 0x000fc60003f44070 */
[----:B------:R0:W-:Y:S01]  /*66a0*/  STL [R1+0x8e8], R77 ;  /* 0x0008e84d01007387 */ /* 0x0001e20000100800 */
[----:B---3--:R-:W-:-:S05]  /*66b0*/  IADD3 R76, P5, PT, R92, R75, RZ ;  /* 0x0000004b5c4c7210 */ /* 0x008fca0007fbe0ff */
[--C-:B------:R-:W-:Y:S01]  /*66c0*/  @!P3 IMAD.IADD R67, R67, 0x1, -R3.reuse ;  /* 0x000000014343b824 */ /* 0x100fe200078e0a03 */
[----:B------:R-:W-:Y:S02]  /*66d0*/  ISETP.GT.U32.AND P3, PT, R3, R62, PT ;  /* 0x0000003e0300720c */ /* 0x000fe40003f64070 */
[----:B0-----:R-:W-:Y:S01]  /*66e0*/  IADD3 R77, P0, PT, R91, R75, RZ ;  /* 0x0000004b5b4d7210 */ /* 0x001fe20007f1e0ff */
[----:B------:R0:W-:Y:S01]  /*66f0*/  STL [R1+0x904], R76 ;  /* 0x0009044c01007387 */ /* 0x0001e20000100800 */
[--C-:B------:R-:W-:Y:S01]  /*6700*/  @!P2 IMAD.IADD R68, R68, 0x1, -R3.reuse ;  /* 0x000000014444a824 */ /* 0x100fe200078e0a03 */
[----:B------:R-:W-:Y:S02]  /*6710*/  ISETP.GT.U32.AND P2, PT, R3, R63, PT ;  /* 0x0000003f0300720c */ /* 0x000fe40003f44070 */
[----:B------:R1:W-:Y:S04]  /*6720*/  STL [R1+0x8f0], R78 ;  /* 0x0008f04e01007387 */ /* 0x0003e80000100800 */
[----:B------:R2:W-:Y:S01]  /*6730*/  STL [R1+0x90c], R77 ;  /* 0x00090c4d01007387 */ /* 0x0005e20000100800 */
[----:B0-----:R-:W-:Y:S01]  /*6740*/  LEA.HI.X.SX32 R76, R89, R74, 0x1, P1 ;  /* 0x0000004a594c7211 */ /* 0x001fe200008f0eff */
[----:B------:R-:W-:Y:S01]  /*6750*/  @!P3 IMAD.IADD R62, R62, 0x1, -R3 ;  /* 0x000000013e3eb824 */ /* 0x000fe200078e0a03 */
[----:B------:R-:W-:-:S02]  /*6760*/  ISETP.GT.U32.AND P3, PT, R3, R57, PT ;  /* 0x000000390300720c */ /* 0x000fc40003f64070 */
[-C--:B-1----:R-:W-:Y:S01]  /*6770*/  IADD3 R78, P6, PT, R90, R75.reuse, RZ ;  /* 0x0000004b5a4e7210 */ /* 0x082fe20007fde0ff */
[----:B------:R0:W-:Y:S01]  /*6780*/  STL [R1+0x8f8], R76 ;  /* 0x0008f84c01007387 */ /* 0x0001e20000100800 */
[--C-:B------:R-:W-:Y:S01]  /*6790*/  @!P2 IMAD.IADD R63, R63, 0x1, -R3.reuse ;  /* 0x000000013f3fa824 */ /* 0x100fe200078e0a03 */
[----:B------:R-:W-:Y:S02]  /*67a0*/  ISETP.GT.U32.AND P2, PT, R3, R58, PT ;  /* 0x0000003a0300720c */ /* 0x000fe40003f44070 */
[----:B--2---:R-:W-:Y:S01]  /*67b0*/  LEA.HI.X.SX32 R77, R92, R74, 0x1, P5 ;  /* 0x0000004a5c4d7211 */ /* 0x004fe200028f0eff */
[----:B------:R1:W-:Y:S04]  /*67c0*/  STL [R1+0x914], R78 ;  /* 0x0009144e01007387 */ /* 0x0003e80000100800 */
[----:B------:R2:W-:Y:S01]  /*67d0*/  STL [R1+0x900], R77 ;  /* 0x0009004d01007387 */ /* 0x0005e20000100800 */
[----:B0-----:R-:W-:Y:S01]  /*67e0*/  IADD3 R76, P1, PT, R88, R75, RZ ;  /* 0x0000004b584c7210 */ /* 0x001fe20007f3e0ff */
[----:B------:R-:W-:Y:S01]  /*67f0*/  @!P3 IMAD.IADD R57, R57, 0x1, -R3 ;  /* 0x000000013939b824 */ /* 0x000fe200078e0a03 */
[----:B------:R-:W-:-:S02]  /*6800*/  ISETP.GT.U32.AND P3, PT, R3, R52, PT ;  /* 0x000000340300720c */ /* 0x000fc40003f64070 */
[-C--:B-1----:R-:W-:Y:S01]  /*6810*/  LEA.HI.X.SX32 R78, R91, R74.reuse, 0x1, P0 ;  /* 0x0000004a5b4e7211 */ /* 0x082fe200000f0eff */
[----:B------:R0:W-:Y:S01]  /*6820*/  STL [R1+0x91c], R76 ;  /* 0x00091c4c01007387 */ /* 0x0001e20000100800 */
[--C-:B------:R-:W-:Y:S01]  /*6830*/  @!P2 IMAD.IADD R58, R58, 0x1, -R3.reuse ;  /* 0x000000013a3aa824 */ /* 0x100fe200078e0a03 */
[----:B------:R-:W-:Y:S02]  /*6840*/  ISETP.GT.U32.AND P2, PT, R3, R53, PT ;  /* 0x000000350300720c */ /* 0x000fe40003f44070 */
[C---:B--2---:R-:W-:Y:S01]  /*6850*/  IADD3 R77, P5, PT, R11.reuse, R75, RZ ;  /* 0x0000004b0b4d7210 */ /* 0x044fe20007fbe0ff */
[----:B------:R1:W-:Y:S03]  /*6860*/  STL [R1+0x908], R78 ;  /* 0x0009084e01007387 */ /* 0x0003e60000100800 */
[-C--:B------:R-:W-:Y:S01]  /*6870*/  LEA.HI.X.SX32 R11, R11, R74.reuse, 0x1, P5 ;  /* 0x0000004a0b0b7211 */ /* 0x080fe200028f0eff */
        /* <DEDUP_REMOVED lines=9> */
[----:B------:R-:W-:Y:S04]  /*6910*/  STL [R1+0x92c], R78 ;  /* 0x00092c4e01007387 */ /* 0x000fe80000100800 */
[----:B------:R1:W-:Y:S01]  /*6920*/  STL [R1+0x918], R77 ;  /* 0x0009184d01007387 */ /* 0x0003e20000100800 */
[----:B0-----:R-:W-:Y:S01]  /*6930*/  IADD3 R76, P6, PT, R12, R75, RZ ;  /* 0x0000004b0c4c7210 */ /* 0x001fe20007fde0ff */
[----:B------:R-:W-:Y:S01]  /*6940*/  @!P3 IMAD.IADD R47, R47, 0x1, -R3 ;  /* 0x000000012f2fb824 */ /* 0x000fe200078e0a03 */
[----:B------:R-:W-:-:S03]  /*6950*/  ISETP.GT.U32.AND P3, PT, R3, R42, PT ;  /* 0x0000002a0300720c */ /* 0x000fc60003f64070 */
[----:B------:R0:W-:Y:S01]  /*6960*/  STL [R1+0x934], R76 ;  /* 0x0009344c01007387 */ /* 0x0001e20000100800 */
[----:B------:R-:W-:Y:S01]  /*6970*/  @!P2 IMAD.IADD R48, R48, 0x1, -R3 ;  /* 0x000000013030a824 */ /* 0x000fe200078e0a03 */
[----:B------:R-:W-:Y:S02]  /*6980*/  ISETP.GT.U32.AND P2, PT, R3, R43, PT ;  /* 0x0000002b0300720c */ /* 0x000fe40003f44070 */
[----:B-1----:R-:W-:Y:S01]  /*6990*/  IADD3 R77, P1, PT, R10, R75, RZ ;  /* 0x0000004b0a4d7210 */ /* 0x002fe20007f3e0ff */
[----:B------:R1:W-:Y:S04]  /*69a0*/  STL [R1+0x920], R11 ;  /* 0x0009200b01007387 */ /* 0x0003e80000100800 */
[----:B------:R-:W-:Y:S01]  /*69b0*/  STL [R1+0x93c], R77 ;  /* 0x00093c4d01007387 */ /* 0x000fe20000100800 */
[----:B0-----:R-:W-:-:S02]  /*69c0*/  LEA.HI.X.SX32 R76, R13, R74, 0x1, P0 ;  /* 0x0000004a0d4c7211 */ /* 0x001fc400000f0eff */
[----:B------:R-:W-:Y:S02]  /*69d0*/  LEA.HI.X.SX32 R13, R12, R74, 0x1, P6 ;  /* 0x0000004a0c0d7211 */ /* 0x000fe400030f0eff */
[-C--:B------:R-:W-:Y:S01]  /*69e0*/  IADD3 R12, P5, PT, R8, R75.reuse, RZ ;  /* 0x0000004b080c7210 */ /* 0x080fe20007fbe0ff */
[----:B------:R0:W-:Y:S01]  /*69f0*/  STL [R1+0x928], R76 ;  /* 0x0009284c01007387 */ /* 0x0001e20000100800 */
[----:B-1----:R-:W-:-:S04]  /*6a00*/  IADD3 R11, P0, PT, R9, R75, RZ ;  /* 0x0000004b090b7210 */ /* 0x002fc80007f1e0ff */
[----:B------:R-:W-:Y:S01]  /*6a10*/  LEA.HI.X.SX32 R9, R9, R74, 0x1, P0 ;  /* 0x0000004a09097211 */ /* 0x000fe200000f0eff */
[----:B------:R1:W-:Y:S04]  /*6a20*/  STL [R1+0x944], R11 ;  /* 0x0009440b01007387 */ /* 0x0003e80000100800 */
[----:B------:R-:W-:Y:S01]  /*6a30*/  STL [R1+0x930], R13 ;  /* 0x0009300d01007387 */ /* 0x000fe20000100800 */
[----:B0-----:R-:W-:-:S03]  /*6a40*/  IABS R76, R6 ;  /* 0x00000006004c7213 */ /* 0x001fc60000000000 */
[----:B------:R-:W-:Y:S01]  /*6a50*/  STL [R1+0x94c], R12 ;  /* 0x00094c0c01007387 */ /* 0x000fe20000100800 */
[----:B-1----:R-:W-:Y:S02]  /*6a60*/  LEA.HI.X.SX32 R11, R10, R74, 0x1, P1 ;  /* 0x0000004a0a0b7211 */ /* 0x002fe400008f0eff */
[----:B------:R-:W-:-:S03]  /*6a70*/  IADD3 R10, P1, PT, R7, R75, RZ ;  /* 0x0000004b070a7210 */ /* 0x000fc60007f3e0ff */
[----:B------:R-:W-:Y:S04]  /*6a80*/  STL [R1+0x938], R11 ;  /* 0x0009380b01007387 */ /* 0x000fe80000100800 */
[----:B------:R0:W-:Y:S04]  /*6a90*/  STL [R1+0x954], R10 ;  /* 0x0009540a01007387 */ /* 0x0001e80000100800 */
[----:B------:R1:W-:Y:S01]  /*6aa0*/  STL [R1+0x940], R9 ;  /* 0x0009400901007387 */ /* 0x0003e20000100800 */
[-C--:B0-----:R-:W-:Y:S02]  /*6ab0*/  LEA.HI.X.SX32 R10, R8, R74.reuse, 0x1, P5 ;  /* 0x0000004a080a7211 */ /* 0x081fe400028f0eff */
[----:B------:R-:W-:-:S02]  /*6ac0*/  LEA.HI.X.SX32 R8, R7, R74, 0x1, P1 ;  /* 0x0000004a07087211 */ /* 0x000fc400008f0eff */
[-C--:B-1----:R-:W-:Y:S01]  /*6ad0*/  IADD3 R9, P5, PT, R4, R75.reuse, RZ ;  /* 0x0000004b04097210 */ /* 0x082fe20007fbe0ff */
[----:B------:R-:W-:Y:S01]  /*6ae0*/  STL [R1+0x948], R10 ;  /* 0x0009480a01007387 */ /* 0x000fe20000100800 */
[----:B------:R-:W-:Y:S01]  /*6af0*/  IADD3 R7, P1, PT, R2, R75, RZ ;  /* 0x0000004b02077210 */ /* 0x000fe20007f3e0ff */
[----:B------:R-:W-:Y:S01]  /*6b00*/  IMAD.HI.U32 R75, R5, R0, RZ ;  /* 0x00000000054b7227 */ /* 0x000fe200078e00ff */
[-C--:B------:R-:W-:Y:S01]  /*6b10*/  LEA.HI.X.SX32 R4, R4, R74.reuse, 0x1, P5 ;  /* 0x0000004a04047211 */ /* 0x080fe200028f0eff */
[----:B------:R-:W-:Y:S01]  /*6b20*/  STL [R1+0x958], R9 ;  /* 0x0009580901007387 */ /* 0x000fe20000100800 */
[----:B------:R-:W-:Y:S01]  /*6b30*/  LEA.HI.X.SX32 R2, R2, R74, 0x1, P1 ;  /* 0x0000004a02027211 */ /* 0x000fe200008f0eff */
[----:B------:R-:W-:Y:S01]  /*6b40*/  IMAD.MOV.U32 R74, RZ, RZ, R76 ;  /* 0x000000ffff4a7224 */ /* 0x000fe200078e004c */
[----:B------:R-:W-:Y:S01]  /*6b50*/  ISETP.GT.U32.AND P5, PT, R3, R70, PT ;  /* 0x000000460300720c */ /* 0x000fe20003fa4070 */
[----:B------:R-:W-:Y:S01]  /*6b60*/  IMAD.MOV R75, RZ, RZ, -R75 ;  /* 0x000000ffff4b7224 */ /* 0x000fe200078e0a4b */
[----:B------:R-:W-:Y:S01]  /*6b70*/  STL [R1+0x950], R8 ;  /* 0x0009500801007387 */ /* 0x000fe20000100800 */
[----:B------:R-:W-:Y:S01]  /*6b80*/  IMAD.HI.U32 R89, R5, R74, RZ ;  /* 0x0000004a05597227 */ /* 0x000fe200078e00ff */
[----:B------:R-:W-:-:S02]  /*6b90*/  ISETP.GT.U32.AND P1, PT, R3, R69, PT ;  /* 0x000000450300720c */ /* 0x000fc40003f24070 */
[----:B------:R-:W-:Y:S01]  /*6ba0*/  STL [R1+0x8d8], R7 ;  /* 0x0008d80701007387 */ /* 0x000fe20000100800 */
[C---:B------:R-:W-:Y:S01]  /*6bb0*/  IMAD R75, R3.reuse, R75, R0 ;  /* 0x0000004b034b7224 */ /* 0x040fe200078e0200 */
[----:B------:R-:W-:Y:S01]  /*6bc0*/  LOP3.LUT R0, R82, 0x1b0, RZ, 0xfc, !PT ;  /* 0x000001b052007812 */ /* 0x000fe200078efcff */
[----:B------:R-:W-:Y:S01]  /*6bd0*/  IMAD.MOV R89, RZ, RZ, -R89 ;  /* 0x000000ffff597224 */ /* 0x000fe200078e0a59 */
[----:B------:R0:W-:Y:S03]  /*6be0*/  STL [R1+0x8d0], R4 ;  /* 0x0008d00401007387 */ /* 0x0001e60000100800 */
[C---:B------:R-:W-:Y:S01]  /*6bf0*/  IMAD R89, R3.reuse, R89, R74 ;  /* 0x0000005903597224 */ /* 0x040fe200078e024a */
[----:B------:R-:W-:Y:S01]  /*6c00*/  STL [R1+0x8d4], R2 ;  /* 0x0008d40201007387 */ /* 0x000fe20000100800 */
[----:B------:R-:W-:Y:S01]  /*6c10*/  IABS R74, R0 ;  /* 0x00000000004a7213 */ /* 0x000fe20000000000 */
[--C-:B------:R-:W-:Y:S01]  /*6c20*/  @!P5 IMAD.IADD R70, R70, 0x1, -R3.reuse ;  /* 0x000000014646d824 */ /* 0x100fe200078e0a03 */
[----:B------:R-:W-:Y:S01]  /*6c30*/  ISETP.GT.U32.AND P5, PT, R3, R65, PT ;  /* 0x000000410300720c */ /* 0x000fe20003fa4070 */
[----:B------:R-:W-:Y:S01]  /*6c40*/  STL [R1+0xe50], R75 ;  /* 0x000e504b01007387 */ /* 0x000fe20000100800 */
[----:B------:R-:W-:Y:S01]  /*6c50*/  @!P1 IMAD.IADD R69, R69, 0x1, -R3 ;  /* 0x0000000145459824 */ /* 0x000fe200078e0a03 */
[----:B0-----:R-:W-:Y:S01]  /*6c60*/  LOP3.LUT R4, R82, 0x1c2, RZ, 0xfc, !PT ;  /* 0x000001c252047812 */ /* 0x001fe200078efcff */
[----:B------:R-:W-:Y:S01]  /*6c70*/  IMAD.HI.U32 R77, R5, R74, RZ ;  /* 0x0000004a054d7227 */ /* 0x000fe200078e00ff */
[----:B------:R0:W-:Y:S01]  /*6c80*/  STL [R1+0xbcc], R0 ;  /* 0x000bcc0001007387 */ /* 0x0001e20000100800 */
[----:B------:R-:W-:-:S02]  /*6c90*/  ISETP.GT.U32.AND P1, PT, R3, R64, PT ;  /* 0x000000400300720c */ /* 0x000fc40003f24070 */
[----:B------:R-:W-:Y:S01]  /*6ca0*/  IMAD.MOV R77, RZ, RZ, -R77 ;  /* 0x000000ffff4d7224 */ /* 0x000fe200078e0a4d */
[----:B------:R-:W-:Y:S03]  /*6cb0*/  STL [R1+0xe54], R89 ;  /* 0x000e545901007387 */ /* 0x000fe60000100800 */
[----:B------:R-:W-:Y:S02]  /*6cc0*/  IMAD R74, R3, R77, R74 ;  /* 0x0000004d034a7224 */ /* 0x000fe400078e024a */
[--C-:B------:R-:W-:Y:S01]  /*6cd0*/  @!P5 IMAD.IADD R65, R65, 0x1, -R3.reuse ;  /* 0x000000014141d824 */ /* 0x100fe200078e0a03 */
[----:B0-----:R-:W-:Y:S02]  /*6ce0*/  LOP3.LUT R0, R82, 0x1b2, RZ, 0xfc, !PT ;  /* 0x000001b252007812 */ /* 0x001fe400078efcff */
[C---:B------:R-:W-:Y:S02]  /*6cf0*/  ISETP.GT.U32.AND P5, PT, R3.reuse, R60, PT ;  /* 0x0000003c0300720c */ /* 0x040fe40003fa4070 */
[----:B------:R-:W-:Y:S01]  /*6d00*/  IABS R76, R0 ;  /* 0x00000000004c7213 */ /* 0x000fe20000000000 */
[----:B------:R0:W-:Y:S01]  /*6d10*/  STL [R1+0xbc4], R0 ;  /* 0x000bc40001007387 */ /* 0x0001e20000100800 */
[----:B------:R-:W-:Y:S01]  /*6d20*/  @!P1 IMAD.IADD R64, R64, 0x1, -R3 ;  /* 0x0000000140409824 */ /* 0x000fe200078e0a03 */
[----:B------:R-:W-:-:S02]  /*6d30*/  ISETP.GT.U32.AND P1, PT, R3, R59, PT ;  /* 0x0000003b0300720c */ /* 0x000fc40003f24070 */
[----:B------:R-:W-:Y:S01]  /*6d40*/  IMAD.HI.U32 R87, R5, R76, RZ ;  /* 0x0000004c05577227 */ /* 0x000fe200078e00ff */
[----:B------:R-:W-:Y:S03]  /*6d50*/  STL [R1+0xe58], R74 ;  /* 0x000e584a01007387 */ /* 0x000fe60000100800 */
[----:B------:R-:W-:Y:S01]  /*6d60*/  IMAD.MOV R87, RZ, RZ, -R87 ;  /* 0x000000ffff577224 */ /* 0x000fe200078e0a57 */
[----:B0-----:R-:W-:Y:S01]  /*6d70*/  LOP3.LUT R0, R82, 0x1b8, RZ, 0xfc, !PT ;  /* 0x000001b852007812 */ /* 0x001fe200078efcff */
[--C-:B------:R-:W-:Y:S01]  /*6d80*/  @!P5 IMAD.IADD R60, R60, 0x1, -R3.reuse ;  /* 0x000000013c3cd824 */ /* 0x100fe200078e0a03 */
[C---:B------:R-:W-:Y:S01]  /*6d90*/  ISETP.GT.U32.AND P5, PT, R3.reuse, R55, PT ;  /* 0x000000370300720c */ /* 0x040fe20003fa4070 */
[----:B------:R-:W-:Y:S01]  /*6da0*/  IMAD R87, R3, R87, R76 ;  /* 0x0000005703577224 */ /* 0x000fe200078e024c */
[----:B------:R-:W-:Y:S01]  /*6db0*/  IABS R76, R0 ;  /* 0x00000000004c7213 */ /* 0x000fe20000000000 */
[----:B------:R0:W-:Y:S01]  /*6dc0*/  STL [R1+0xbc8], R0 ;  /* 0x000bc80001007387 */ /* 0x0001e20000100800 */
[----:B------:R-:W-:Y:S01]  /*6dd0*/  @!P1 IMAD.IADD R59, R59, 0x1, -R3 ;  /* 0x000000013b3b9824 */ /* 0x000fe200078e0a03 */
[----:B------:R-:W-:-:S02]  /*6de0*/  ISETP.GT.U32.AND P1, PT, R3, R54, PT ;  /* 0x000000360300720c */ /* 0x000fc40003f24070 */
[----:B------:R1:W-:Y:S01]  /*6df0*/  STL [R1+0xe5c], R87 ;  /* 0x000e5c5701007387 */ /* 0x0003e20000100800 */
[----:B0-----:R-:W-:-:S05]  /*6e00*/  LOP3.LUT R0, R82, 0x1ba, RZ, 0xfc, !PT ;  /* 0x000001ba52007812 */ /* 0x001fca00078efcff */
[--C-:B------:R-:W-:Y:S01]  /*6e10*/  @!P5 IMAD.IADD R55, R55, 0x1, -R3.reuse ;  /* 0x000000013737d824 */ /* 0x100fe200078e0a03 */
[----:B------:R-:W-:Y:S01]  /*6e20*/  ISETP.GT.U32.AND P5, PT, R3, R50, PT ;  /* 0x000000320300720c */ /* 0x000fe20003fa4070 */
[----:B------:R-:W-:Y:S01]  /*6e30*/  IMAD.HI.U32 R78, R5, R76, RZ ;  /* 0x0000004c054e7227 */ /* 0x000fe200078e00ff */
[----:B------:R-:W-:Y:S01]  /*6e40*/  IABS R77, R0 ;  /* 0x00000000004d7213 */ /* 0x000fe20000000000 */
[----:B------:R0:W-:Y:S02]  /*6e50*/  STL [R1+0xbc0], R0 ;  /* 0x000bc00001007387 */ /* 0x0001e40000100800 */
[--C-:B------:R-:W-:Y:S01]  /*6e60*/  @!P1 IMAD.IADD R54, R54, 0x1, -R3.reuse ;  /* 0x0000000136369824 */ /* 0x100fe200078e0a03 */
[C---:B------:R-:W-:Y:S01]  /*6e70*/  ISETP.GT.U32.AND P1, PT, R3.reuse, R49, PT ;  /* 0x000000310300720c */ /* 0x040fe20003f24070 */
[----:B------:R-:W2:Y:S04]  /*6e80*/  LDL R10, [R1+0x68] ;  /* 0x00006800010a7983 */ /* 0x000ea80000100800 */
[----:B------:R-:W3:Y:S02]  /*6e90*/  LDL R12, [R1+0x7c] ;  /* 0x00007c00010c7983 */ /* 0x000ee40000100800 */
[----:B------:R-:W-:Y:S01]  /*6ea0*/  @!P5 IMAD.IADD R50, R50, 0x1, -R3 ;  /* 0x000000013232d824 */ /* 0x000fe200078e0a03 */
[----:B------:R-:W-:Y:S01]  /*6eb0*/  ISETP.GT.U32.AND P5, PT, R3, R45, PT ;  /* 0x0000002d0300720c */ /* 0x000fe20003fa4070 */
[----:B-1----:R-:W3:Y:S01]  /*6ec0*/  LDL.LU R87, [R1+0x70] ;  /* 0x0000700001577983 */ /* 0x002ee20000300800 */
[----:B------:R-:W-:-:S03]  /*6ed0*/  IMAD.MOV R78, RZ, RZ, -R78 ;  /* 0x000000ffff4e7224 */ /* 0x000fc600078e0a4e */
[----:B------:R-:W3:Y:S01]  /*6ee0*/  LDL.LU R74, [R1+0x24c] ;  /* 0x00024c00014a7983 */ /* 0x000ee20000300800 */
[----:B0-----:R-:W-:Y:S01]  /*6ef0*/  LOP3.LUT R0, R82, 0x1c0, RZ, 0xfc, !PT ;  /* 0x000001c052007812 */ /* 0x001fe200078efcff */
[--C-:B------:R-:W-:Y:S01]  /*6f00*/  @!P1 IMAD.IADD R49, R49, 0x1, -R3.reuse ;  /* 0x0000000131319824 */ /* 0x100fe200078e0a03 */
[----:B------:R-:W-:Y:S01]  /*6f10*/  ISETP.GT.U32.AND P1, PT, R3, R44, PT ;  /* 0x0000002c0300720c */ /* 0x000fe20003f24070 */
[----:B------:R-:W3:Y:S04]  /*6f20*/  LDL.LU R89, [R1+0x80] ;  /* 0x0000800001597983 */ /* 0x000ee80000300800 */
[----:B------:R-:W-:Y:S01]  /*6f30*/  @!P5 IMAD.IADD R45, R45, 0x1, -R3 ;  /* 0x000000012d2dd824 */ /* 0x000fe200078e0a03 */
[C---:B------:R-:W-:Y:S01]  /*6f40*/  ISETP.GT.U32.AND P5, PT, R3.reuse, R40, PT ;  /* 0x000000280300720c */ /* 0x040fe20003fa4070 */
[----:B------:R-:W-:Y:S01]  /*6f50*/  IMAD R76, R3, R78, R76 ;  /* 0x0000004e034c7224 */ /* 0x000fe200078e024c */
[----:B------:R-:W3:Y:S01]  /*6f60*/  LDL.LU R86, [R1+0x260] ;  /* 0x0002600001567983 */ /* 0x000ee20000300800 */
[----:B------:R-:W-:-:S10]  /*6f70*/  IMAD.HI.U32 R78, R5, R77, RZ ;  /* 0x0000004d054e7227 */ /* 0x000fd400078e00ff */
[----:B------:R-:W-:Y:S01]  /*6f80*/  @!P5 IMAD.IADD R40, R40, 0x1, -R3 ;  /* 0x000000012828d824 */ /* 0x000fe200078e0a03 */
[C---:B------:R-:W-:Y:S01]  /*6f90*/  ISETP.GT.U32.AND P5, PT, R3.reuse, R35, PT ;  /* 0x000000230300720c */ /* 0x040fe20003fa4070 */
[----:B------:R-:W-:Y:S01]  /*6fa0*/  IMAD.MOV R78, RZ, RZ, -R78 ;  /* 0x000000ffff4e7224 */ /* 0x000fe200078e0a4e */
[----:B------:R-:W-:Y:S03]  /*6fb0*/  STL [R1+0xe60], R76 ;  /* 0x000e604c01007387 */ /* 0x000fe60000100800 */
[----:B------:R-:W-:-:S08]  /*6fc0*/  IMAD R2, R3, R78, R77 ;  /* 0x0000004e03027224 */ /* 0x000fd000078e024d */
[----:B------:R-:W-:Y:S01]  /*6fd0*/  @!P5 IMAD.IADD R35, R35, 0x1, -R3 ;  /* 0x000000012323d824 */ /* 0x000fe200078e0a03 */
[----:B------:R0:W-:Y:S01]  /*6fe0*/  STL [R1+0xbbc], R0 ;  /* 0x000bbc0001007387 */ /* 0x0001e20000100800 */
[----:B------:R-:W-:-:S03]  /*6ff0*/  IABS R77, R0 ;  /* 0x00000000004d7213 */ /* 0x000fc60000000000 */
[----:B------:R1:W-:Y:S04]  /*7000*/  STL [R1+0x10], R2 ;  /* 0x0000100201007387 */ /* 0x0003e80000100800 */
[----:B------:R-:W3:Y:S04]  /*7010*/  LDL.LU R75, [R1+0x84] ;  /* 0x00008400014b7983 */ /* 0x000ee80000300800 */
[----:B0-----:R-:W3:Y:S04]  /*7020*/  LDL.LU R0, [R1+0x264] ;  /* 0x0002640001007983 */ /* 0x001ee80000300800 */
[----:B-1----:R-:W3:Y:S04]  /*7030*/  LDL.LU R2, [R1+0xe8] ;  /* 0x0000e80001027983 */ /* 0x002ee80000300800 */
[----:B------:R-:W3:Y:S04]  /*7040*/  LDL.LU R6, [R1+0x26c] ;  /* 0x00026c0001067983 */ /* 0x000ee80000300800 */
[----:B------:R0:W-:Y:S04]  /*7050*/  STL [R1+0xbb8], R4 ;  /* 0x000bb80401007387 */ /* 0x0001e80000100800 */
[----:B------:R-:W3:Y:S04]  /*7060*/  LDL.LU R11, [R1+0x108] ;  /* 0x00010800010b7983 */ /* 0x000ee80000300800 */
[----:B------:R-:W3:Y:S04]  /*7070*/  LDL.LU R92, [R1+0x12c] ;  /* 0x00012c00015c7983 */ /* 0x000ee80000300800 */
[----:B------:R-:W3:Y:S01]  /*7080*/  LDL.LU R13, [R1+0x16c] ;  /* 0x00016c00010d7983 */ /* 0x000ee20000300800 */
[----:B------:R-:W-:Y:S01]  /*7090*/  @!P3 IMAD.IADD R42, R42, 0x1, -R3 ;  /* 0x000000012a2ab824 */ /* 0x000fe200078e0a03 */
[----:B----4-:R-:W-:-:S02]  /*70a0*/  ISETP.GT.U32.AND P0, PT, R3, R71, PT ;  /* 0x000000470300720c */ /* 0x010fc40003f04070 */
[----:B------:R-:W4:Y:S01]  /*70b0*/  LDL.LU R91, [R1+0x188] ;  /* 0x00018800015b7983 */ /* 0x000f220000300800 */
[----:B--2---:R-:W-:Y:S01]  /*70c0*/  ISETP.GT.U32.AND P5, PT, R3, R10, PT ;  /* 0x0000000a0300720c */ /* 0x004fe20003fa4070 */
[----:B------:R-:W-:Y:S02]  /*70d0*/  @!P1 IMAD.IADD R44, R44, 0x1, -R3 ;  /* 0x000000012c2c9824 */ /* 0x000fe400078e0a03 */
[----:B------:R-:W-:Y:S01]  /*70e0*/  IMAD.HI.U32 R79, R5, R77, RZ ;  /* 0x0000004d054f7227 */ /* 0x000fe200078e00ff */
[----:B------:R-:W-:Y:S02]  /*70f0*/  IABS R78, R4 ;  /* 0x00000004004e7213 */ /* 0x000fe40000000000 */
[----:B------:R-:W-:-:S04]  /*7100*/  ISETP.GT.U32.AND P3, PT, R3, R37, PT ;  /* 0x000000250300720c */ /* 0x000fc80003f64070 */
[----:B------:R-:W-:-:S03]  /*7110*/  @!P0 IMAD.IADD R71, R71, 0x1, -R3 ;  /* 0x0000000147478824 */ /* 0x000fc600078e0a03 */
[----:B------:R-:W-:Y:S01]  /*7120*/  @!P5 IMAD.IADD R10, R10, 0x1, -R3 ;  /* 0x000000010a0ad824 */ /* 0x000fe200078e0a03 */
[----:B------:R-:W-:Y:S01]  /*7130*/  ISETP.GT.U32.AND P1, PT, R3, R39, PT ;  /* 0x000000270300720c */ /* 0x000fe20003f24070 */
[----:B------:R-:W-:Y:S01]  /*7140*/  IMAD.MOV R79, RZ, RZ, -R79 ;  /* 0x000000ffff4f7224 */ /* 0x000fe200078e0a4f */
[----:B0-----:R-:W-:Y:S02]  /*7150*/  LOP3.LUT R4, R82, 0x1c8, RZ, 0xfc, !PT ;  /* 0x000001c852047812 */ /* 0x001fe400078efcff */
[----:B------:R0:W-:Y:S01]  /*7160*/  @!P5 STL [R1+0x68], R10 ;  /* 0x0000680a0100d387 */ /* 0x0001e20000100800 */
[--C-:B------:R-:W-:Y:S01]  /*7170*/  @!P3 IMAD.IADD R37, R37, 0x1, -R3.reuse ;  /* 0x000000012525b824 */ /* 0x100fe200078e0a03 */
[----:B------:R-:W-:Y:S02]  /*7180*/  ISETP.GT.U32.AND P0, PT, R3, R66, PT ;  /* 0x000000420300720c */ /* 0x000fe40003f04070 */
[----:B0-----:R-:W2:Y:S05]  /*7190*/  LDL R10, [R1+0x280] ;  /* 0x00028000010a7983 */ /* 0x001eaa0000100800 */
[----:B------:R-:W-:Y:S01]  /*71a0*/  @!P1 IMAD.IADD R39, R39, 0x1, -R3 ;  /* 0x0000000127279824 */ /* 0x000fe200078e0a03 */
[----:B------:R-:W-:-:S02]  /*71b0*/  ISETP.GT.U32.AND P1, PT, R3, R34, PT ;  /* 0x000000220300720c */ /* 0x000fc40003f24070 */
[C---:B------:R-:W-:Y:S01]  /*71c0*/  ISETP.GT.U32.AND P5, PT, R3.reuse, R28, PT ;  /* 0x0000001c0300720c */ /* 0x040fe20003fa4070 */
[C---:B------:R-:W-:Y:S01]  /*71d0*/  IMAD R77, R3.reuse, R79, R77 ;  /* 0x0000004f034d7224 */ /* 0x040fe200078e024d */
[C---:B------:R-:W-:Y:S01]  /*71e0*/  ISETP.GT.U32.AND P3, PT, R3.reuse, R33, PT ;  /* 0x000000210300720c */ /* 0x040fe20003f64070 */
[----:B------:R-:W-:Y:S01]  /*71f0*/  @!P0 IMAD.IADD R66, R66, 0x1, -R3 ;  /* 0x0000000142428824 */ /* 0x000fe200078e0a03 */
[----:B------:R-:W-:-:S07]  /*7200*/  ISETP.GT.U32.AND P0, PT, R3, R61, PT ;  /* 0x0000003d0300720c */ /* 0x000fce0003f04070 */
[----:B------:R-:W-:Y:S01]  /*7210*/  @!P1 IMAD.IADD R34, R34, 0x1, -R3 ;  /* 0x0000000122229824 */ /* 0x000fe200078e0a03 */
[----:B---3--:R-:W-:Y:S01]  /*7220*/  ISETP.GT.U32.AND P1, PT, R3, R12, PT ;  /* 0x0000000c0300720c */ /* 0x008fe20003f24070 */
[----:B------:R-:W-:-:S04]  /*7230*/  IMAD.HI.U32 R79, R5, R78, RZ ;  /* 0x0000004e054f7227 */ /* 0x000fc800078e00ff */
[--C-:B------:R-:W-:Y:S02]  /*7240*/  @!P5 IMAD.IADD R28, R28, 0x1, -R3.reuse ;  /* 0x000000011c1cd824 */ /* 0x100fe400078e0a03 */
[--C-:B------:R-:W-:Y:S02]  /*7250*/  @!P3 IMAD.IADD R33, R33, 0x1, -R3.reuse ;  /* 0x000000012121b824 */ /* 0x100fe400078e0a03 */
[----:B------:R-:W-:-:S04]  /*7260*/  @!P0 IMAD.IADD R61, R61, 0x1, -R3 ;  /* 0x000000013d3d8824 */ /* 0x000fc800078e0a03 */
[----:B------:R-:W-:Y:S02]  /*7270*/  @!P1 IMAD.IADD R12, R12, 0x1, -R3 ;  /* 0x000000010c0c9824 */ /* 0x000fe400078e0a03 */
[----:B------:R-:W-:Y:S01]  /*7280*/  IMAD.MOV R79, RZ, RZ, -R79 ;  /* 0x000000ffff4f7224 */ /* 0x000fe200078e0a4f */
[C---:B------:R-:W-:Y:S02]  /*7290*/  ISETP.GT.U32.AND P3, PT, R3.reuse, R87, PT ;  /* 0x000000570300720c */ /* 0x040fe40003f64070 */
[----:B------:R-:W-:Y:S01]  /*72a0*/  @!P1 STL [R1+0x7c], R12 ;  /* 0x00007c0c01009387 */ /* 0x000fe20000100800 */
[C---:B------:R-:W-:Y:S01]  /*72b0*/  ISETP.GT.U32.AND P1, PT, R3.reuse, R89, PT ;  /* 0x000000590300720c */ /* 0x040fe20003f24070 */
[C---:B------:R-:W-:Y:S01]  /*72c0*/  IMAD R7, R3.reuse, R79, R78 ;  /* 0x0000004f03077224 */ /* 0x040fe200078e024e */
[----:B------:R-:W-:Y:S01]  /*72d0*/  ISETP.GT.U32.AND P0, PT, R3, R56, PT ;  /* 0x000000380300720c */ /* 0x000fe20003f04070 */
[----:B------:R-:W-:Y:S04]  /*72e0*/  STL [R1+0xe64], R77 ;  /* 0x000e644d01007387 */ /* 0x000fe80000100800 */
[----:B------:R-:W-:Y:S06]  /*72f0*/  STL [R1+0xe68], R28 ;  /* 0x000e681c01007387 */ /* 0x000fec0000100800 */
[--C-:B------:R-:W-:Y:S01]  /*7300*/  @!P1 IMAD.IADD R89, R89, 0x1, -R3.reuse ;  /* 0x0000000159599824 */ /* 0x100fe200078e0a03 */
[----:B------:R-:W-:Y:S01]  /*7310*/  ISETP.GT.U32.AND P1, PT, R3, R26, PT ;  /* 0x0000001a0300720c */ /* 0x000fe20003f24070 */
[----:B------:R0:W-:Y:S01]  /*7320*/  STL [R1+0xbb4], R4 ;  /* 0x000bb40401007387 */ /* 0x0001e20000100800 */
[----:B------:R-:W-:Y:S01]  /*7330*/  IABS R79, R4 ;  /* 0x00000004004f7213 */ /* 0x000fe20000000000 */
[----:B------:R-:W-:-:S02]  /*7340*/  @!P3 IMAD.IADD R87, R87, 0x1, -R3 ;  /* 0x000000015757b824 */ /* 0x000fc400078e0a03 */
[----:B------:R1:W-:Y:S01]  /*7350*/  STL [R1+0x1c], R7 ;  /* 0x00001c0701007387 */ /* 0x0003e20000100800 */
[----:B------:R-:W-:-:S07]  /*7360*/  @!P0 IMAD.IADD R56, R56, 0x1, -R3 ;  /* 0x0000000138388824 */ /* 0x000fce00078e0a03 */
[----:B------:R-:W-:Y:S01]  /*7370*/  @!P1 IMAD.IADD R26, R26, 0x1, -R3 ;  /* 0x000000011a1a9824 */ /* 0x000fe200078e0a03 */
[----:B------:R-:W3:Y:S01]  /*7380*/  LDL.LU R88, [R1+0x1c8] ;  /* 0x0001c80001587983 */ /* 0x000ee20000300800 */
[C---:B0-----:R-:W-:Y:S01]  /*7390*/  LOP3.LUT R4, R82.reuse, 0x1ca, RZ, 0xfc, !PT ;  /* 0x000001ca52047812 */ /* 0x041fe200078efcff */
[----:B------:R-:W-:Y:S01]  /*73a0*/  IMAD.HI.U32 R80, R5, R79, RZ ;  /* 0x0000004f05507227 */ /* 0x000fe200078e00ff */
[----:B------:R-:W-:Y:S01]  /*73b0*/  LOP3.LUT R28, R82, 0x1d0, RZ, 0xfc, !PT ;  /* 0x000001d0521c7812 */ /* 0x000fe200078efcff */
[----:B------:R-:W3:Y:S01]  /*73c0*/  LDL.LU R90, [R1+0x1dc] ;  /* 0x0001dc00015a7983 */ /* 0x000ee20000300800 */
[C---:B------:R-:W-:Y:S02]  /*73d0*/  ISETP.GT.U32.AND P3, PT, R3.reuse, R29, PT ;  /* 0x0000001d0300720c */ /* 0x040fe40003f64070 */
[----:B------:R-:W-:Y:S01]  /*73e0*/  ISETP.GT.U32.AND P0, PT, R3, R51, PT ;  /* 0x000000330300720c */ /* 0x000fe20003f04070 */
[----:B-1----:R-:W3:Y:S04]  /*73f0*/  LDL.LU R7, [R1+0x1e8] ;  /* 0x0001e80001077983 */ /* 0x002ee80000300800 */
[----:B------:R-:W-:Y:S04]  /*7400*/  STL [R1+0xbb0], R4 ;  /* 0x000bb00401007387 */ /* 0x000fe80000100800 */
[----:B------:R-:W3:Y:S01]  /*7410*/  LDL.LU R12, [R1+0x1f0] ;  /* 0x0001f000010c7983 */ /* 0x000ee20000300800 */
[----:B------:R-:W-:-:S03]  /*7420*/  IABS R78, R4 ;  /* 0x00000004004e7213 */ /* 0x000fc60000000000 */
[----:B------:R-:W3:Y:S01]  /*7430*/  LDL.LU R8, [R1+0x1f4] ;  /* 0x0001f40001087983 */ /* 0x000ee20000300800 */
[----:B------:R-:W-:Y:S01]  /*7440*/  IMAD.MOV R80, RZ, RZ, -R80 ;  /* 0x000000ffff507224 */ /* 0x000fe200078e0a50 */
[----:B--2---:R-:W-:Y:S02]  /*7450*/  ISETP.GT.U32.AND P1, PT, R3, R10, PT ;  /* 0x0000000a0300720c */ /* 0x004fe40003f24070 */
[----:B------:R-:W2:Y:S01]  /*7460*/  LDL.LU R9, [R1+0x204] ;  /* 0x0002040001097983 */ /* 0x000ea20000300800 */
[--C-:B------:R-:W-:Y:S02]  /*7470*/  @!P3 IMAD.IADD R29, R29, 0x1, -R3.reuse ;  /* 0x000000011d1db824 */ /* 0x100fe400078e0a03 */
[----:B------:R-:W-:-:S08]  /*7480*/  @!P0 IMAD.IADD R51, R51, 0x1, -R3 ;  /* 0x0000000133338824 */ /* 0x000fd000078e0a03 */
[----:B------:R-:W-:Y:S02]  /*7490*/  @!P1 IMAD.IADD R10, R10, 0x1, -R3 ;  /* 0x000000010a0a9824 */ /* 0x000fe400078e0a03 */
[C---:B------:R-:W-:Y:S01]  /*74a0*/  IMAD R79, R3.reuse, R80, R79 ;  /* 0x00000050034f7224 */ /* 0x040fe200078e024f */
[C---:B------:R-:W-:Y:S02]  /*74b0*/  ISETP.GT.U32.AND P3, PT, R3.reuse, R6, PT ;  /* 0x000000060300720c */ /* 0x040fe40003f64070 */
[----:B------:R0:W-:Y:S01]  /*74c0*/  @!P1 STL [R1+0x280], R10 ;  /* 0x0002800a01009387 */ /* 0x0001e20000100800 */
[----:B------:R-:W-:-:S03]  /*74d0*/  ISETP.GT.U32.AND P0, PT, R3, R46, PT ;  /* 0x0000002e0300720c */ /* 0x000fc60003f04070 */
[----:B0-----:R-:W2:Y:S04]  /*74e0*/  LDL.LU R10, [R1+0x224] ;  /* 0x00022400010a7983 */ /* 0x001ea80000300800 */
[----:B------:R-:W2:Y:S01]  /*74f0*/  LDL.LU R4, [R1+0x244] ;  /* 0x0002440001047983 */ /* 0x000ea20000300800 */
[----:B------:R-:W-:-:S04]  /*7500*/  IMAD.HI.U32 R80, R5, R78, RZ ;  /* 0x0000004e05507227 */ /* 0x000fc800078e00ff */
[----:B------:R-:W-:Y:S01]  /*7510*/  IMAD.MOV R80, RZ, RZ, -R80 ;  /* 0x000000ffff507224 */ /* 0x000fe200078e0a50 */
[----:B------:R0:W-:Y:S01]  /*7520*/  STL [R1+0xbac], R28 ;  /* 0x000bac1c01007387 */ /* 0x0001e20000100800 */
[--C-:B------:R-:W-:Y:S02]  /*7530*/  @!P3 IMAD.IADD R6, R6, 0x1, -R3.reuse ;  /* 0x000000010606b824 */ /* 0x100fe400078e0a03 */
[C---:B------:R-:W-:Y:S01]  /*7540*/  IMAD R76, R3.reuse, R80, R78 ;  /* 0x00000050034c7224 */ /* 0x040fe200078e024e */
[----:B------:R-:W-:Y:S01]  /*7550*/  IABS R78, R28 ;  /* 0x0000001c004e7213 */ /* 0x000fe20000000000 */
[----:B------:R-:W-:Y:S01]  /*7560*/  @!P0 IMAD.IADD R46, R46, 0x1, -R3 ;  /* 0x000000012e2e8824 */ /* 0x000fe200078e0a03 */
[----:B------:R-:W-:Y:S02]  /*7570*/  ISETP.GT.U32.AND P3, PT, R3, R92, PT ;  /* 0x0000005c0300720c */ /* 0x000fe40003f64070 */
[----:B------:R-:W-:Y:S01]  /*7580*/  STL [R1+0x4], R76 ;  /* 0x0000044c01007387 */ /* 0x000fe20000100800 */
[----:B0-----:R-:W-:Y:S01]  /*7590*/  LOP3.LUT R28, R82, 0x1d2, RZ, 0xfc, !PT ;  /* 0x000001d2521c7812 */ /* 0x001fe200078efcff */
[----:B------:R-:W-:Y:S01]  /*75a0*/  IMAD.HI.U32 R81, R5, R78, RZ ;  /* 0x0000004e05517227 */ /* 0x000fe200078e00ff */
[----:B------:R-:W-:-:S02]  /*75b0*/  ISETP.GT.U32.AND P0, PT, R3, R41, PT ;  /* 0x000000290300720c */ /* 0x000fc40003f04070 */
[----:B------:R-:W-:Y:S01]  /*75c0*/  IABS R80, R28 ;  /* 0x0000001c00507213 */ /* 0x000fe20000000000 */
[----:B------:R0:W-:Y:S04]  /*75d0*/  STL [R1+0xba8], R28 ;  /* 0x000ba81c01007387 */ /* 0x0001e80000100800 */
[----:B------:R-:W-:-:S04]  /*75e0*/  IMAD.HI.U32 R93, R5, R80, RZ ;  /* 0x00000050055d7227 */ /* 0x000fc800078e00ff */
[----:B------:R-:W-:Y:S01]  /*75f0*/  IMAD.MOV R93, RZ, RZ, -R93 ;  /* 0x000000ffff5d7224 */ /* 0x000fe200078e0a5d */
[----:B0-----:R-:W-:-:S03]  /*7600*/  LOP3.LUT R28, R82, 0x1d8, RZ, 0xfc, !PT ;  /* 0x000001d8521c7812 */ /* 0x001fc600078efcff */
[----:B------:R-:W-:Y:S01]  /*7610*/  IMAD R93, R3, R93, R80 ;  /* 0x0000005d035d7224 */ /* 0x000fe200078e0250 */
[----:B------:R-:W-:Y:S01]  /*7620*/  IABS R80, R28 ;  /* 0x0000001c00507213 */ /* 0x000fe20000000000 */
[----:B------:R-:W-:Y:S01]  /*7630*/  IMAD.MOV R81, RZ, RZ, -R81 ;  /* 0x000000ffff517224 */ /* 0x000fe200078e0a51 */
[----:B------:R0:W-:Y:S03]  /*7640*/  STL [R1+0xba4], R28 ;  /* 0x000ba41c01007387 */ /* 0x0001e60000100800 */
[----:B------:R-:W-:-:S04]  /*7650*/  IMAD.HI.U32 R83, R5, R80, RZ ;  /* 0x0000005005537227 */ /* 0x000fc800078e00ff */
[----:B------:R-:W-:Y:S01]  /*7660*/  IMAD R78, R3, R81, R78 ;  /* 0x00000051034e7224 */ /* 0x000fe200078e024e */
[----:B0-----:R-:W-:Y:S01]  /*7670*/  LOP3.LUT R28, R82, 0x1da, RZ, 0xfc, !PT ;  /* 0x000001da521c7812 */ /* 0x001fe200078efcff */
[----:B------:R-:W-:-:S03]  /*7680*/  IMAD.MOV R83, RZ, RZ, -R83 ;  /* 0x000000ffff537224 */ /* 0x000fc600078e0a53 */
[----:B------:R-:W-:Y:S01]  /*7690*/  IABS R81, R28 ;  /* 0x0000001c00517213 */ /* 0x000fe20000000000 */
[----:B------:R-:W-:Y:S01]  /*76a0*/  IMAD R80, R3, R83, R80 ;  /* 0x0000005303507224 */ /* 0x000fe200078e0250 */
[----:B------:R0:W-:Y:S03]  /*76b0*/  STL [R1+0xba0], R28 ;  /* 0x000ba01c01007387 */ /* 0x0001e60000100800 */
[----:B------:R-:W-:-:S04]  /*76c0*/  IMAD.HI.U32 R83, R5, R81, RZ ;  /* 0x0000005105537227 */ /* 0x000fc800078e00ff */
[----:B------:R-:W-:Y:S01]  /*76d0*/  IMAD.MOV R83, RZ, RZ, -R83 ;  /* 0x000000ffff537224 */ /* 0x000fe200078e0a53 */
[----:B0-----:R-:W-:-:S03]  /*76e0*/  LOP3.LUT R28, R82, 0x1e0, RZ, 0xfc, !PT ;  /* 0x000001e0521c7812 */ /* 0x001fc600078efcff */
[----:B------:R-:W-:Y:S01]  /*76f0*/  IMAD R76, R3, R83, R81 ;  /* 0x00000053034c7224 */ /* 0x000fe200078e0251 */
[----:B------:R-:W-:Y:S01]  /*7700*/  IABS R81, R28 ;  /* 0x0000001c00517213 */ /* 0x000fe20000000000 */
[----:B------:R0:W-:Y:S04]  /*7710*/  STL [R1+0xb9c], R28 ;  /* 0x000b9c1c01007387 */ /* 0x0001e80000100800 */
[----:B------:R1:W-:Y:S01]  /*7720*/  STL [R1+0x2c], R76 ;  /* 0x00002c4c01007387 */ /* 0x0003e20000100800 */
[----:B0-----:R-:W-:-:S04]  /*7730*/  LOP3.LUT R28, R82, 0x1e2, RZ, 0xfc, !PT ;  /* 0x000001e2521c7812 */ /* 0x001fc800078efcff */
[----:B------:R-:W-:Y:S01]  /*7740*/  IABS R83, R28 ;  /* 0x0000001c00537213 */ /* 0x000fe20000000000 */
[----:B------:R0:W-:Y:S01]  /*7750*/  STL [R1+0xb98], R28 ;  /* 0x000b981c01007387 */ /* 0x0001e20000100800 */
[----:B------:R-:W-:Y:S02]  /*7760*/  @!P3 IMAD.IADD R92, R92, 0x1, -R3 ;  /* 0x000000015c5cb824 */ /* 0x000fe400078e0a03 */
[----:B------:R-:W-:Y:S01]  /*7770*/  IMAD.HI.U32 R84, R5, R81, RZ ;  /* 0x0000005105547227 */ /* 0x000fe200078e00ff */
[----:B-1----:R-:W-:Y:S01]  /*7780*/  LOP3.LUT R76, R82, 0x1e8, RZ, 0xfc, !PT ;  /* 0x000001e8524c7812 */ /* 0x002fe200078efcff */
[----:B------:R-:W4:Y:S04]  /*7790*/  LDL R77, [R1+0x7c] ;  /* 0x00007c00014d7983 */ /* 0x000f280000100800 */
[----:B0-----:R-:W4:Y:S01]  /*77a0*/  LDL R28, [R1+0x68] ;  /* 0x00006800011c7983 */ /* 0x001f220000100800 */
[----:B------:R-:W-:-:S13]  /*77b0*/  ISETP.GT.U32.AND P3, PT, R3, R23, PT ;  /* 0x000000170300720c */ /* 0x000fda0003f64070 */
[----:B------:R-:W-:Y:S01]  /*77c0*/  @!P3 IMAD.IADD R23, R23, 0x1, -R3 ;  /* 0x000000011717b824 */ /* 0x000fe200078e0a03 */
[----:B---3--:R-:W-:-:S13]  /*77d0*/  ISETP.GT.U32.AND P3, PT, R3, R7, PT ;  /* 0x000000070300720c */ /* 0x008fda0003f64070 */
[----:B------:R-:W-:Y:S01]  /*77e0*/  @!P3 IMAD.IADD R7, R7, 0x1, -R3 ;  /* 0x000000010707b824 */ /* 0x000fe200078e0a03 */
[----:B------:R-:W-:-:S13]  /*77f0*/  ISETP.GT.U32.AND P3, PT, R3, R16, PT ;  /* 0x000000100300720c */ /* 0x000fda0003f64070 */
[----:B------:R-:W-:Y:S02]  /*7800*/  @!P3 IMAD.IADD R16, R16, 0x1, -R3 ;  /* 0x000000011010b824 */ /* 0x000fe400078e0a03 */
[----:B------:R-:W-:-:S04]  /*7810*/  IMAD.MOV R84, RZ, RZ, -R84 ;  /* 0x000000ffff547224 */ /* 0x000fc800078e0a54 */
[----:B------:R-:W-:Y:S02]  /*7820*/  IMAD R81, R3, R84, R81 ;  /* 0x0000005403517224 */ /* 0x000fe400078e0251 */
[----:B------:R-:W-:-:S04]  /*7830*/  IMAD.HI.U32 R84, R5, R83, RZ ;  /* 0x0000005305547227 */ /* 0x000fc800078e00ff */
[----:B------:R-:W-:-:S04]  /*7840*/  IMAD.MOV R84, RZ, RZ, -R84 ;  /* 0x000000ffff547224 */ /* 0x000fc800078e0a54 */
[C---:B------:R-:W-:Y:S01]  /*7850*/  IMAD R83, R3.reuse, R84, R83 ;  /* 0x0000005403537224 */ /* 0x040fe200078e0253 */
[----:B------:R-:W-:Y:S04]  /*7860*/  STL [R1+0xb94], R76 ;  /* 0x000b944c01007387 */ /* 0x000fe80000100800 */
[----:B------:R0:W-:Y:S02]  /*7870*/  STL [R1+0x20], R83 ;  /* 0x0000205301007387 */ /* 0x0001e40000100800 */
[----:B0-----:R-:W-:Y:S02]  /*7880*/  IABS R83, R76 ;  /* 0x0000004c00537213 */ /* 0x001fe40000000000 */
[----:B------:R-:W-:Y:S02]  /*7890*/  LOP3.LUT R76, R82, 0x1ea, RZ, 0xfc, !PT ;  /* 0x000001ea524c7812 */ /* 0x000fe400078efcff */
[----:B--2---:R-:W-:-:S13]  /*78a0*/  ISETP.GT.U32.AND P3, PT, R3, R4, PT ;  /* 0x000000040300720c */ /* 0x004fda0003f64070 */
[----:B------:R-:W-:Y:S01]  /*78b0*/  @!P3 IMAD.IADD R4, R4, 0x1, -R3 ;  /* 0x000000010404b824 */ /* 0x000fe200078e0a03 */
[----:B------:R-:W-:-:S13]  /*78c0*/  ISETP.GT.U32.AND P3, PT, R3, R70, PT ;  /* 0x000000460300720c */ /* 0x000fda0003f64070 */
        /* <DEDUP_REMOVED lines=13> */
[----:B------:R-:W-:Y:S01]  /*79a0*/  ISETP.GT.U32.AND P3, PT, R3, R35, PT ;  /* 0x000000230300720c */ /* 0x000fe20003f64070 */
[----:B------:R0:W-:-:S12]  /*79b0*/  STL [R1+0xb90], R76 ;  /* 0x000b904c01007387 */ /* 0x0001d80000100800 */
[----:B------:R-:W-:Y:S01]  /*79c0*/  @!P3 IMAD.IADD R35, R35, 0x1, -R3 ;  /* 0x000000012323b824 */ /* 0x000fe200078e0a03 */
[----:B----4-:R-:W-:Y:S02]  /*79d0*/  ISETP.GT.U32.AND P3, PT, R3, R28, PT ;  /* 0x0000001c0300720c */ /* 0x010fe40003f64070 */
[----:B------:R-:W-:Y:S02]  /*79e0*/  IABS R84, R76 ;  /* 0x0000004c00547213 */ /* 0x000fe40000000000 */
[----:B0-----:R-:W-:-:S05]  /*79f0*/  LOP3.LUT R76, R82, 0x1f0, RZ, 0xfc, !PT ;  /* 0x000001f0524c7812 */ /* 0x001fca00078efcff */
[----:B------:R-:W-:Y:S04]  /*7a00*/  STL [R1+0xb8c], R76 ;  /* 0x000b8c4c01007387 */ /* 0x000fe80000100800 */
[----:B------:R-:W-:-:S05]  /*7a10*/  @!P3 IMAD.IADD R28, R28, 0x1, -R3 ;  /* 0x000000011c1cb824 */ /* 0x000fca00078e0a03 */
[----:B------:R0:W-:Y:S04]  /*7a20*/  @!P3 STL [R1+0x68], R28 ;  /* 0x0000681c0100b387 */ /* 0x0001e80000100800 */
[----:B0-----:R-:W2:Y:S01]  /*7a30*/  LDL.LU R28, [R1+0xe68] ;  /* 0x000e6800011c7983 */ /* 0x001ea20000300800 */
[--C-:B------:R-:W-:Y:S01]  /*7a40*/  @!P0 IMAD.IADD R41, R41, 0x1, -R3.reuse ;  /* 0x0000000129298824 */ /* 0x100fe200078e0a03 */
[----:B------:R-:W-:Y:S01]  /*7a50*/  ISETP.GT.U32.AND P0, PT, R3, R36, PT ;  /* 0x000000240300720c */ /* 0x000fe20003f04070 */
[----:B------:R-:W-:Y:S01]  /*7a60*/  @!P2 IMAD.IADD R43, R43, 0x1, -R3 ;  /* 0x000000012b2ba824 */ /* 0x000fe200078e0a03 */
[----:B------:R-:W-:-:S11]  /*7a70*/  ISETP.GT.U32.AND P2, PT, R3, R38, PT ;  /* 0x000000260300720c */ /* 0x000fd60003f44070 */
[--C-:B------:R-:W-:Y:S01]  /*7a80*/  @!P0 IMAD.IADD R36, R36, 0x1, -R3.reuse ;  /* 0x0000000124248824 */ /* 0x100fe200078e0a03 */
[C---:B------:R-:W-:Y:S01]  /*7a90*/  ISETP.GT.U32.AND P0, PT, R3.reuse, R30, PT ;  /* 0x0000001e0300720c */ /* 0x040fe20003f04070 */
[----:B------:R-:W-:Y:S01]  /*7aa0*/  @!P2 IMAD.IADD R38, R38, 0x1, -R3 ;  /* 0x000000012626a824 */ /* 0x000fe200078e0a03 */
[----:B------:R-:W-:-:S11]  /*7ab0*/  ISETP.GT.U32.AND P2, PT, R3, R32, PT ;  /* 0x000000200300720c */ /* 0x000fd60003f44070 */
[--C-:B------:R-:W-:Y:S01]  /*7ac0*/  @!P0 IMAD.IADD R30, R30, 0x1, -R3.reuse ;  /* 0x000000011e1e8824 */ /* 0x100fe200078e0a03 */
[C---:B------:R-:W-:Y:S01]  /*7ad0*/  ISETP.GT.U32.AND P0, PT, R3.reuse, R74, PT ;  /* 0x0000004a0300720c */ /* 0x040fe20003f04070 */
[----:B------:R-:W-:Y:S01]  /*7ae0*/  @!P2 IMAD.IADD R32, R32, 0x1, -R3 ;  /* 0x000000012020a824 */ /* 0x000fe200078e0a03 */
[C---:B------:R-:W-:Y:S02]  /*7af0*/  ISETP.GT.U32.AND P2, PT, R3.reuse, R31, PT ;  /* 0x0000001f0300720c */ /* 0x040fe40003f44070 */
[----:B------:R-:W-:-:S09]  /*7b00*/  ISETP.GT.U32.AND P5, PT, R3, R0, PT ;  /* 0x000000000300720c */ /* 0x000fd20003fa4070 */
[--C-:B------:R-:W-:Y:S01]  /*7b10*/  @!P0 IMAD.IADD R74, R74, 0x1, -R3.reuse ;  /* 0x000000014a4a8824 */ /* 0x100fe200078e0a03 */
[----:B------:R-:W-:Y:S01]  /*7b20*/  ISETP.GT.U32.AND P0, PT, R3, R75, PT ;  /* 0x0000004b0300720c */ /* 0x000fe20003f04070 */
[--C-:B------:R-:W-:Y:S01]  /*7b30*/  @!P2 IMAD.IADD R31, R31, 0x1, -R3.reuse ;  /* 0x000000011f1fa824 */ /* 0x100fe200078e0a03 */
[C---:B------:R-:W-:Y:S01]  /*7b40*/  ISETP.GT.U32.AND P2, PT, R3.reuse, R86, PT ;  /* 0x000000560300720c */ /* 0x040fe20003f44070 */
[----:B------:R-:W-:Y:S01]  /*7b50*/  @!P5 IMAD.IADD R0, R0, 0x1, -R3 ;  /* 0x000000010000d824 */ /* 0x000fe200078e0a03 */
[----:B------:R-:W-:-:S09]  /*7b60*/  ISETP.GT.U32.AND P5, PT, R3, R11, PT ;  /* 0x0000000b0300720c */ /* 0x000fd20003fa4070 */
[--C-:B------:R-:W-:Y:S01]  /*7b70*/  @!P0 IMAD.IADD R75, R75, 0x1, -R3.reuse ;  /* 0x000000014b4b8824 */ /* 0x100fe200078e0a03 */
[C---:B------:R-:W-:Y:S01]  /*7b80*/  ISETP.GT.U32.AND P0, PT, R3.reuse, R27, PT ;  /* 0x0000001b0300720c */ /* 0x040fe20003f04070 */
[--C-:B------:R-:W-:Y:S01]  /*7b90*/  @!P2 IMAD.IADD R86, R86, 0x1, -R3.reuse ;  /* 0x000000015656a824 */ /* 0x100fe200078e0a03 */
[----:B------:R-:W-:Y:S01]  /*7ba0*/  ISETP.GT.U32.AND P2, PT, R3, R2, PT ;  /* 0x000000020300720c */ /* 0x000fe20003f44070 */
[----:B------:R-:W-:Y:S01]  /*7bb0*/  @!P5 IMAD.IADD R11, R11, 0x1, -R3 ;  /* 0x000000010b0bd824 */ /* 0x000fe200078e0a03 */
[C---:B------:R-:W-:Y:S02]  /*7bc0*/  ISETP.GT.U32.AND P5, PT, R3.reuse, R13, PT ;  /* 0x0000000d0300720c */ /* 0x040fe40003fa4070 */
[----:B------:R-:W-:-:S07]  /*7bd0*/  ISETP.GT.U32.AND P1, PT, R3, R22, PT ;  /* 0x000000160300720c */ /* 0x000fce0003f24070 */
[--C-:B------:R-:W-:Y:S01]  /*7be0*/  @!P0 IMAD.IADD R27, R27, 0x1, -R3.reuse ;  /* 0x000000011b1b8824 */ /* 0x100fe200078e0a03 */
[C---:B------:R-:W-:Y:S01]  /*7bf0*/  ISETP.GT.U32.AND P0, PT, R3.reuse, R24, PT ;  /* 0x000000180300720c */ /* 0x040fe20003f04070 */
[--C-:B------:R-:W-:Y:S01]  /*7c00*/  @!P2 IMAD.IADD R2, R2, 0x1, -R3.reuse ;  /* 0x000000010202a824 */ /* 0x100fe200078e0a03 */
[----:B------:R-:W-:Y:S01]  /*7c10*/  ISETP.GT.U32.AND P2, PT, R3, R25, PT ;  /* 0x000000190300720c */ /* 0x000fe20003f44070 */
[--C-:B------:R-:W-:Y:S01]  /*7c20*/  @!P5 IMAD.IADD R13, R13, 0x1, -R3.reuse ;  /* 0x000000010d0dd824 */ /* 0x100fe200078e0a03 */
[C---:B------:R-:W-:Y:S01]  /*7c30*/  ISETP.GT.U32.AND P5, PT, R3.reuse, R20, PT ;  /* 0x000000140300720c */ /* 0x040fe20003fa4070 */
[----:B------:R-:W-:Y:S01]  /*7c40*/  @!P1 IMAD.IADD R22, R22, 0x1, -R3 ;  /* 0x0000000116169824 */ /* 0x000fe200078e0a03 */
[----:B------:R-:W-:-:S07]  /*7c50*/  ISETP.GT.U32.AND P1, PT, R3, R90, PT ;  /* 0x0000005a0300720c */ /* 0x000fce0003f24070 */
[--C-:B------:R-:W-:Y:S01]  /*7c60*/  @!P0 IMAD.IADD R24, R24, 0x1, -R3.reuse ;  /* 0x0000000118188824 */ /* 0x100fe200078e0a03 */
[----:B------:R-:W-:Y:S01]  /*7c70*/  ISETP.GT.U32.AND P0, PT, R3, R88, PT ;  /* 0x000000580300720c */ /* 0x000fe20003f04070 */
[--C-:B------:R-:W-:Y:S01]  /*7c80*/  @!P2 IMAD.IADD R25, R25, 0x1, -R3.reuse ;  /* 0x000000011919a824 */ /* 0x100fe200078e0a03 */
[C---:B------:R-:W-:Y:S01]  /*7c90*/  ISETP.GT.U32.AND P2, PT, R3.reuse, R91, PT ;  /* 0x0000005b0300720c */ /* 0x040fe20003f44070 */
        /* <DEDUP_REMOVED lines=9> */
[----:B------:R-:W-:Y:S01]  /*7d30*/  ISETP.GT.U32.AND P5, PT, R3, R17, PT ;  /* 0x000000110300720c */ /* 0x000fe20003fa4070 */
[----:B------:R-:W-:Y:S01]  /*7d40*/  @!P1 IMAD.IADD R19, R19, 0x1, -R3 ;  /* 0x0000000113139824 */ /* 0x000fe200078e0a03 */
[----:B------:R-:W-:-:S07]  /*7d50*/  ISETP.GT.U32.AND P1, PT, R3, R10, PT ;  /* 0x0000000a0300720c */ /* 0x000fce0003f24070 */
[--C-:B------:R-:W-:Y:S01]  /*7d60*/  @!P0 IMAD.IADD R18, R18, 0x1, -R3.reuse ;  /* 0x0000000112128824 */ /* 0x100fe200078e0a03 */
[----:B------:R-:W-:Y:S01]  /*7d70*/  ISETP.GT.U32.AND P0, PT, R3, R9, PT ;  /* 0x000000090300720c */ /* 0x000fe20003f04070 */
[--C-:B------:R-:W-:Y:S01]  /*7d80*/  @!P2 IMAD.IADD R21, R21, 0x1, -R3.reuse ;  /* 0x000000011515a824 */ /* 0x100fe200078e0a03 */
[----:B------:R-:W-:Y:S01]  /*7d90*/  ISETP.GT.U32.AND P2, PT, R3, R8, PT ;  /* 0x000000080300720c */ /* 0x000fe20003f44070 */
[--C-:B------:R-:W-:Y:S01]  /*7da0*/  @!P5 IMAD.IADD R17, R17, 0x1, -R3.reuse ;  /* 0x000000011111d824 */ /* 0x100fe200078e0a03 */
[C---:B------:R-:W-:Y:S01]  /*7db0*/  ISETP.GT.U32.AND P5, PT, R3.reuse, R73, PT ;  /* 0x000000490300720c */ /* 0x040fe20003fa4070 */
[----:B------:R-:W-:Y:S01]  /*7dc0*/  @!P1 IMAD.IADD R10, R10, 0x1, -R3 ;  /* 0x000000010a0a9824 */ /* 0x000fe200078e0a03 */
        /* <DEDUP_REMOVED lines=74> */
[C---:B------:R-:W-:Y:S01]  /*8270*/  ISETP.GT.U32.AND P0, PT, R3.reuse, R77, PT ;  /* 0x0000004d0300720c */ /* 0x040fe20003f04070 */
[----:B------:R-:W-:Y:S01]  /*8280*/  @!P2 IMAD.IADD R36, R36, 0x1, -R3 ;  /* 0x000000012424a824 */ /* 0x000fe200078e0a03 */
[----:B------:R-:W-:Y:S01]  /*8290*/  ISETP.GT.U32.AND P2, PT, R3, R30, PT ;  /* 0x0000001e0300720c */ /* 0x000fe20003f44070 */
[----:B------:R-:W-:-:S04]  /*82a0*/  IMAD.HI.U32 R85, R5, R83, RZ ;  /* 0x0000005305557227 */ /* 0x000fc800078e00ff */
[----:B------:R-:W-:-:S06]  /*82b0*/  IMAD.MOV R85, RZ, RZ, -R85 ;  /* 0x000000ffff557224 */ /* 0x000fcc00078e0a55 */
[--C-:B------:R-:W-:Y:S02]  /*82c0*/  @!P0 IMAD.IADD R77, R77, 0x1, -R3.reuse ;  /* 0x000000014d4d8824 */ /* 0x100fe400078e0a03 */
[--C-:B------:R-:W-:Y:S01]  /*82d0*/  @!P2 IMAD.IADD R30, R30, 0x1, -R3.reuse ;  /* 0x000000011e1ea824 */ /* 0x100fe200078e0a03 */
[----:B------:R-:W-:Y:S01]  /*82e0*/  ISETP.GT.U32.AND P2, PT, R3, R74, PT ;  /* 0x0000004a0300720c */ /* 0x000fe20003f44070 */
[--C-:B------:R-:W-:Y:S01]  /*82f0*/  @!P5 IMAD.IADD R31, R31, 0x1, -R3.reuse ;  /* 0x000000011f1fd824 */ /* 0x100fe200078e0a03 */
[----:B------:R0:W-:Y:S01]  /*8300*/  @!P0 STL [R1+0x7c], R77 ;  /* 0x00007c4d01008387 */ /* 0x0001e20000100800 */
[----:B------:R-:W-:Y:S01]  /*8310*/  ISETP.GT.U32.AND P0, PT, R3, R89, PT ;  /* 0x000000590300720c */ /* 0x000fe20003f04070 */
[----:B------:R-:W-:Y:S01]  /*8320*/  @!P1 IMAD.IADD R87, R87, 0x1, -R3 ;  /* 0x0000000157579824 */ /* 0x000fe200078e0a03 */
[C---:B------:R-:W-:Y:S01]  /*8330*/  ISETP.GT.U32.AND P5, PT, R3.reuse, R86, PT ;  /* 0x000000560300720c */ /* 0x040fe20003fa4070 */
[C---:B------:R-:W-:Y:S01]  /*8340*/  IMAD R83, R3.reuse, R85, R83 ;  /* 0x0000005503537224 */ /* 0x040fe200078e0253 */
[----:B------:R-:W-:Y:S01]  /*8350*/  ISETP.GT.U32.AND P1, PT, R3, R29, PT ;  /* 0x0000001d0300720c */ /* 0x000fe20003f24070 */
[----:B------:R-:W-:-:S04]  /*8360*/  IMAD.HI.U32 R85, R5, R84, RZ ;  /* 0x0000005405557227 */ /* 0x000fc800078e00ff */
[----:B------:R-:W-:Y:S01]  /*8370*/  IMAD.MOV R85, RZ, RZ, -R85 ;  /* 0x000000ffff557224 */ /* 0x000fe200078e0a55 */
[----:B0-----:R0:W5:Y:S01]  /*8380*/  LDL.LU R77, [R1+0xe64] ;  /* 0x000e6400014d7983 */ /* 0x0011620000300800 */
[C---:B--2---:R-:W-:Y:S02]  /*8390*/  ISETP.GT.U32.AND P3, PT, R3.reuse, R28, PT ;  /* 0x0000001c0300720c */ /* 0x044fe40003f64070 */
[----:B------:R-:W-:Y:S02]  /*83a0*/  IMAD R84, R3, R85, R84 ;  /* 0x0000005503547224 */ /* 0x000fe400078e0254 */
[----:B------:R-:W-:-:S09]  /*83b0*/  @!P2 IMAD.IADD R74, R74, 0x1, -R3 ;  /* 0x000000014a4aa824 */ /* 0x000fd200078e0a03 */
[--C-:B------:R-:W-:Y:S01]  /*83c0*/  @!P3 IMAD.IADD R28, R28, 0x1, -R3.reuse ;  /* 0x000000011c1cb824 */ /* 0x100fe200078e0a03 */
[----:B------:R-:W-:Y:S01]  /*83d0*/  ISETP.GT.U32.AND P3, PT, R3, R0, PT ;  /* 0x000000000300720c */ /* 0x000fe20003f64070 */
[--C-:B------:R-:W-:Y:S01]  /*83e0*/  @!P0 IMAD.IADD R89, R89, 0x1, -R3.reuse ;  /* 0x0000000159598824 */ /* 0x100fe200078e0a03 */
[C---:B------:R-:W-:Y:S01]  /*83f0*/  ISETP.GT.U32.AND P2, PT, R3.reuse, R75, PT ;  /* 0x0000004b0300720c */ /* 0x040fe20003f44070 */
[--C-:B------:R-:W-:Y:S01]  /*8400*/  @!P5 IMAD.IADD R86, R86, 0x1, -R3.reuse ;  /* 0x000000015656d824 */ /* 0x100fe200078e0a03 */
[----:B------:R-:W-:Y:S01]  /*8410*/  ISETP.GT.U32.AND P0, PT, R3, R26, PT ;  /* 0x0000001a0300720c */ /* 0x000fe20003f04070 */
[----:B------:R-:W-:Y:S01]  /*8420*/  @!P1 IMAD.IADD R29, R29, 0x1, -R3 ;  /* 0x000000011d1d9824 */ /* 0x000fe200078e0a03 */
[----:B------:R1:W-:Y:S01]  /*8430*/  STL [R1+0x38], R84 ;  /* 0x0000385401007387 */ /* 0x0003e20000100800 */
[C---:B------:R-:W-:Y:S02]  /*8440*/  ISETP.GT.U32.AND P5, PT, R3.reuse, R2, PT ;  /* 0x000000020300720c */ /* 0x040fe40003fa4070 */
[----:B------:R-:W-:-:S02]  /*8450*/  ISETP.GT.U32.AND P1, PT, R3, R6, PT ;  /* 0x000000060300720c */ /* 0x000fc40003f24070 */
[----:B------:R-:W-:Y:S02]  /*8460*/  LOP3.LUT R85, R82, 0x1f2, RZ, 0xfc, !PT ;  /* 0x000001f252557812 */ /* 0x000fe400078efcff */
[--C-:B------:R-:W-:Y:S01]  /*8470*/  @!P3 IMAD.IADD R0, R0, 0x1, -R3.reuse ;  /* 0x000000010000b824 */ /* 0x100fe200078e0a03 */
[----:B------:R-:W-:Y:S02]  /*8480*/  ISETP.GT.U32.AND P3, PT, R3, R11, PT ;  /* 0x0000000b0300720c */ /* 0x000fe40003f64070 */
[----:B-1----:R-:W-:Y:S02]  /*8490*/  IABS R84, R76 ;  /* 0x0000004c00547213 */ /* 0x002fe40000000000 */
[----:B------:R0:W5:Y:S04]  /*84a0*/  LDL.LU R76, [R1+0xe60] ;  /* 0x000e6000014c7983 */ /* 0x0001680000300800 */
[----:B------:R1:W-:Y:S01]  /*84b0*/  STL [R1+0x70], R87 ;  /* 0x0000705701007387 */ /* 0x0003e20000100800 */
[----:B------:R-:W-:Y:S01]  /*84c0*/  @!P2 IMAD.IADD R75, R75, 0x1, -R3 ;  /* 0x000000014b4ba824 */ /* 0x000fe200078e0a03 */
[----:B------:R-:W-:-:S02]  /*84d0*/  ISETP.GT.U32.AND P2, PT, R3, R27, PT ;  /* 0x0000001b0300720c */ /* 0x000fc40003f44070 */
[----:B-1----:R0:W5:Y:S04]  /*84e0*/  LDL.LU R87, [R1+0xe5c] ;  /* 0x000e5c0001577983 */ /* 0x0021680000300800 */
[----:B------:R1:W-:Y:S01]  /*84f0*/  STL [R1+0x24c], R74 ;  /* 0x00024c4a01007387 */ /* 0x0003e20000100800 */
[--C-:B------:R-:W-:Y:S01]  /*8500*/  @!P0 IMAD.IADD R26, R26, 0x1, -R3.reuse ;  /* 0x000000011a1a8824 */ /* 0x100fe200078e0a03 */
[C---:B------:R-:W-:Y:S01]  /*8510*/  ISETP.GT.U32.AND P0, PT, R3.reuse, R25, PT ;  /* 0x000000190300720c */ /* 0x040fe20003f04070 */
[--C-:B------:R-:W-:Y:S01]  /*8520*/  @!P5 IMAD.IADD R2, R2, 0x1, -R3.reuse ;  /* 0x000000010202d824 */ /* 0x100fe200078e0a03 */
[----:B-1----:R0:W5:Y:S04]  /*8530*/  LDL.LU R74, [R1+0xe58] ;  /* 0x000e5800014a7983 */ /* 0x0021680000300800 */
[----:B------:R-:W-:Y:S04]  /*8540*/  STL [R1+0xb88], R85 ;  /* 0x000b885501007387 */ /* 0x000fe80000100800 */
[----:B------:R1:W-:Y:S01]  /*8550*/  STL [R1+0x80], R89 ;  /* 0x0000805901007387 */ /* 0x0003e20000100800 */
[----:B------:R-:W-:Y:S01]  /*8560*/  @!P1 IMAD.IADD R6, R6, 0x1, -R3 ;  /* 0x0000000106069824 */ /* 0x000fe200078e0a03 */
[----:B------:R-:W-:-:S02]  /*8570*/  ISETP.GT.U32.AND P5, PT, R3, R92, PT ;  /* 0x0000005c0300720c */ /* 0x000fc40003fa4070 */
[----:B------:R-:W-:Y:S01]  /*8580*/  ISETP.GT.U32.AND P1, PT, R3, R24, PT ;  /* 0x000000180300720c */ /* 0x000fe20003f24070 */
[----:B-1----:R0:W5:Y:S04]  /*8590*/  LDL.LU R89, [R1+0xe54] ;  /* 0x000e540001597983 */ /* 0x0021680000300800 */
[----:B------:R1:W-:Y:S01]  /*85a0*/  STL [R1+0x260], R86 ;  /* 0x0002605601007387 */ /* 0x0003e20000100800 */
[----:B------:R-:W-:Y:S01]  /*85b0*/  IABS R85, R85 ;  /* 0x0000005500557213 */ /* 0x000fe20000000000 */
[----:B------:R-:W-:Y:S01]  /*85c0*/  @!P3 IMAD.IADD R11, R11, 0x1, -R3 ;  /* 0x000000010b0bb824 */ /* 0x000fe200078e0a03 */
[----:B------:R-:W-:Y:S01]  /*85d0*/  ISETP.GT.U32.AND P3, PT, R3, R22, PT ;  /* 0x000000160300720c */ /* 0x000fe20003f64070 */
[----:B------:R2:W-:Y:S01]  /*85e0*/  STL [R1+0x84], R75 ;  /* 0x0000844b01007387 */ /* 0x0005e20000100800 */
[----:B-1----:R-:W-:-:S04]  /*85f0*/  IMAD.HI.U32 R86, R5, R84, RZ ;  /* 0x0000005405567227 */ /* 0x002fc800078e00ff */
[----:B------:R-:W-:Y:S01]  /*8600*/  IMAD.MOV R86, RZ, RZ, -R86 ;  /* 0x000000ffff567224 */ /* 0x000fe200078e0a56 */
[----:B--2---:R0:W5:Y:S03]  /*8610*/  LDL.LU R75, [R1+0xe50] ;  /* 0x000e5000014b7983 */ /* 0x0041660000300800 */
[----:B------:R-:W-:Y:S01]  /*8620*/  IMAD R84, R3, R86, R84 ;  /* 0x0000005603547224 */ /* 0x000fe200078e0254 */
[----:B------:R1:W-:Y:S01]  /*8630*/  STL [R1+0x264], R0 ;  /* 0x0002640001007387 */ /* 0x0003e20000100800 */
[----:B------:R-:W-:-:S04]  /*8640*/  IMAD.HI.U32 R86, R5, R85, RZ ;  /* 0x0000005505567227 */ /* 0x000fc800078e00ff */
[----:B------:R-:W-:Y:S01]  /*8650*/  IMAD.MOV R86, RZ, RZ, -R86 ;  /* 0x000000ffff567224 */ /* 0x000fe200078e0a56 */
[----:B-1----:R0:W5:Y:S04]  /*8660*/  LDL.LU R0, [R1+0xe4c] ;  /* 0x000e4c0001007983 */ /* 0x0021680000300800 */
[----:B------:R1:W-:Y:S01]  /*8670*/  STL [R1+0xe8], R2 ;  /* 0x0000e80201007387 */ /* 0x0003e20000100800 */
[--C-:B------:R-:W-:Y:S01]  /*8680*/  @!P2 IMAD.IADD R27, R27, 0x1, -R3.reuse ;  /* 0x000000011b1ba824 */ /* 0x100fe200078e0a03 */
[----:B------:R-:W-:Y:S01]  /*8690*/  ISETP.GT.U32.AND P2, PT, R3, R13, PT ;  /* 0x0000000d0300720c */ /* 0x000fe20003f44070 */
[--C-:B------:R-:W-:Y:S01]  /*86a0*/  @!P0 IMAD.IADD R25, R25, 0x1, -R3.reuse ;  /* 0x0000000119198824 */ /* 0x100fe200078e0a03 */
[C---:B------:R-:W-:Y:S01]  /*86b0*/  ISETP.GT.U32.AND P0, PT, R3.reuse, R91, PT ;  /* 0x0000005b0300720c */ /* 0x040fe20003f04070 */
[--C-:B------:R-:W-:Y:S01]  /*86c0*/  @!P5 IMAD.IADD R92, R92, 0x1, -R3.reuse ;  /* 0x000000015c5cd824 */ /* 0x100fe200078e0a03 */
[----:B-1----:R0:W5:Y:S04]  /*86d0*/  LDL.LU R2, [R1+0xe48] ;  /* 0x000e480001027983 */ /* 0x0021680000300800 */
[----:B------:R1:W-:Y:S01]  /*86e0*/  STL [R1+0x26c], R6 ;  /* 0x00026c0601007387 */ /* 0x0003e20000100800 */
[----:B------:R-:W-:Y:S01]  /*86f0*/  @!P1 IMAD.IADD R24, R24, 0x1, -R3 ;  /* 0x0000000118189824 */ /* 0x000fe200078e0a03 */
[C---:B------:R-:W-:Y:S01]  /*8700*/  ISETP.GT.U32.AND P1, PT, R3.reuse, R88, PT ;  /* 0x000000580300720c */ /* 0x040fe20003f24070 */
[C---:B------:R-:W-:Y:S01]  /*8710*/  IMAD R85, R3.reuse, R86, R85 ;  /* 0x0000005603557224 */ /* 0x040fe200078e0255 */
[----:B-1----:R-:W-:Y:S01]  /*8720*/  LOP3.LUT R6, R82, 0x1f8, RZ, 0xfc, !PT ;  /* 0x000001f852067812 */ /* 0x002fe200078efcff */
[----:B------:R-:W-:Y:S01]  /*8730*/  @!P3 IMAD.IADD R22, R22, 0x1, -R3 ;  /* 0x000000011616b824 */ /* 0x000fe200078e0a03 */
[----:B------:R-:W-:-:S03]  /*8740*/  ISETP.GT.U32.AND P3, PT, R3, R90, PT ;  /* 0x0000005a0300720c */ /* 0x000fc60003f64070 */
[----:B------:R-:W-:Y:S04]  /*8750*/  STL [R1+0xb84], R6 ;  /* 0x000b840601007387 */ /* 0x000fe80000100800 */
[----:B------:R1:W-:Y:S01]  /*8760*/  STL [R1+0x108], R11 ;  /* 0x0001080b01007387 */ /* 0x0003e20000100800 */
[----:B------:R-:W-:-:S03]  /*8770*/  @!P2 IMAD.IADD R13, R13, 0x1, -R3 ;  /* 0x000000010d0da824 */ /* 0x000fc600078e0a03 */
[----:B-1----:R-:W2:Y:S04]  /*8780*/  LDL.LU R11, [R1+0xe44] ;  /* 0x000e4400010b7983 */ /* 0x002ea80000300800 */
[----:B------:R1:W-:Y:S04]  /*8790*/  STL [R1+0x12c], R92 ;  /* 0x00012c5c01007387 */ /* 0x0003e80000100800 */
[----:B------:R3:W-:Y:S01]  /*87a0*/  STL [R1+0x3c], R85 ;  /* 0x00003c5501007387 */ /* 0x0007e20000100800 */
[--C-:B------:R-:W-:Y:S02]  /*87b0*/  @!P0 IMAD.IADD R91, R91, 0x1, -R3.reuse ;  /* 0x000000015b5b8824 */ /* 0x100fe400078e0a03 */
[----:B------:R-:W-:Y:S01]  /*87c0*/  @!P1 IMAD.IADD R88, R88, 0x1, -R3 ;  /* 0x0000000158589824 */ /* 0x000fe200078e0a03 */
[----:B-1----:R0:W5:Y:S01]  /*87d0*/  LDL.LU R92, [R1+0xe40] ;  /* 0x000e4000015c7983 */ /* 0x0021620000300800 */
[----:B---3--:R-:W-:-:S02]  /*87e0*/  IABS R85, R6 ;  /* 0x0000000600557213 */ /* 0x008fc40000000000 */
[----:B------:R-:W-:-:S04]  /*87f0*/  LOP3.LUT R6, R82, 0x1fa, RZ, 0xfc, !PT ;  /* 0x000001fa52067812 */ /* 0x000fc800078efcff */
[----:B------:R-:W-:Y:S01]  /*8800*/  IABS R86, R6 ;  /* 0x0000000600567213 */ /* 0x000fe20000000000 */
[----:B------:R1:W-:Y:S01]  /*8810*/  STL [R1+0xb80], R6 ;  /* 0x000b800601007387 */ /* 0x0003e20000100800 */
[----:B------:R-:W-:-:S03]  /*8820*/  @!P3 IMAD.IADD R90, R90, 0x1, -R3 ;  /* 0x000000015a5ab824 */ /* 0x000fc600078e0a03 */
[----:B------:R3:W-:Y:S01]  /*8830*/  STL [R1+0x16c], R13 ;  /* 0x00016c0d01007387 */ /* 0x0007e20000100800 */
[----:B-1----:R-:W-:-:S03]  /*8840*/  IMAD.HI.U32 R6, R5, R85, RZ ;  /* 0x0000005505067227 */ /* 0x002fc600078e00ff */
[----:B------:R1:W-:Y:S01]  /*8850*/  STL [R1+0x188], R91 ;  /* 0x0001885b01007387 */ /* 0x0003e20000100800 */
[----:B------:R-:W-:-:S03]  /*8860*/  IMAD.MOV R6, RZ, RZ, -R6 ;  /* 0x000000ffff067224 */ /* 0x000fc600078e0a06 */
[----:B------:R-:W-:Y:S04]  /*8870*/  STL [R1+0x1c8], R88 ;  /* 0x0001c85801007387 */ /* 0x000fe80000100800 */
[----:B---3--:R-:W3:Y:S01]  /*8880*/  LDL R13, [R1+0xabc] ;  /* 0x000abc00010d7983 */ /* 0x008ee20000100800 */
[----:B------:R-:W-:-:S03]  /*8890*/  IMAD R85, R3, R6, R85 ;  /* 0x0000000603557224 */ /* 0x000fc600078e0255 */
[----:B------:R4:W-:Y:S04]  /*88a0*/  STL [R1+0x1dc], R90 ;  /* 0x0001dc5a01007387 */ /* 0x0009e80000100800 */
[----:B-1----:R-:W2:Y:S04]  /*88b0*/  LDL R91, [R1+0xac0] ;  /* 0x000ac000015b7983 */ /* 0x002ea80000100800 */
[----:B------:R-:W2:Y:S04]  /*88c0*/  LDL R6, [R1+0xacc] ;  /* 0x000acc0001067983 */ /* 0x000ea80000100800 */
[----:B----4-:R-:W4:Y:S01]  /*88d0*/  LDL R90, [R1+0xac8] ;  /* 0x000ac800015a7983 */ /* 0x010f220000100800 */
[----:B------:R-:W-:-:S02]  /*88e0*/  ISETP.GT.U32.AND P5, PT, R3, R23, PT ;  /* 0x000000170300720c */ /* 0x000fc40003fa4070 */
[C---:B------:R-:W-:Y:S02]  /*88f0*/  ISETP.GT.U32.AND P2, PT, R3.reuse, R20, PT ;  /* 0x000000140300720c */ /* 0x040fe40003f44070 */
[C---:B------:R-:W-:Y:S02]  /*8900*/  ISETP.GT.U32.AND P0, PT, R3.reuse, R21, PT ;  /* 0x000000150300720c */ /* 0x040fe40003f04070 */
[----:B------:R-:W-:-:S07]  /*8910*/  ISETP.GT.U32.AND P1, PT, R3, R18, PT ;  /* 0x000000120300720c */ /* 0x000fce0003f24070 */
[--C-:B------:R-:W-:Y:S01]  /*8920*/  @!P5 IMAD.IADD R23, R23, 0x1, -R3.reuse ;  /* 0x000000011717d824 */ /* 0x100fe200078e0a03 */
[C---:B------:R-:W-:Y:S01]  /*8930*/  ISETP.GT.U32.AND P5, PT, R3.reuse, R7, PT ;  /* 0x000000070300720c */ /* 0x040fe20003fa4070 */
[--C-:B------:R-:W-:Y:S01]  /*8940*/  @!P2 IMAD.IADD R20, R20, 0x1, -R3.reuse ;  /* 0x000000011414a824 */ /* 0x100fe200078e0a03 */
[----:B------:R-:W-:Y:S01]  /*8950*/  ISETP.GT.U32.AND P2, PT, R3, R12, PT ;  /* 0x0000000c0300720c */ /* 0x000fe20003f44070 */
[--C-:B------:R-:W-:Y:S01]  /*8960*/  @!P0 IMAD.IADD R21, R21, 0x1, -R3.reuse ;  /* 0x0000000115158824 */ /* 0x100fe200078e0a03 */
[C---:B------:R-:W-:Y:S02]  /*8970*/  ISETP.GT.U32.AND P3, PT, R3.reuse, R19, PT ;  /* 0x000000130300720c */ /* 0x040fe40003f64070 */
[----:B------:R-:W-:Y:S01]  /*8980*/  ISETP.GT.U32.AND P0, PT, R3, R8, PT ;  /* 0x000000080300720c */ /* 0x000fe20003f04070 */
[----:B------:R-:W-:-:S06]  /*8990*/  @!P1 IMAD.IADD R18, R18, 0x1, -R3 ;  /* 0x0000000112129824 */ /* 0x000fcc00078e0a03 */
[--C-:B------:R-:W-:Y:S01]  /*89a0*/  @!P5 IMAD.IADD R7, R7, 0x1, -R3.reuse ;  /* 0x000000010707d824 */ /* 0x100fe200078e0a03 */
[C---:B------:R-:W-:Y:S02]  /*89b0*/  ISETP.GT.U32.AND P5, PT, R3.reuse, R16, PT ;  /* 0x000000100300720c */ /* 0x040fe40003fa4070 */
[----:B------:R-:W-:Y:S01]  /*89c0*/  ISETP.GT.U32.AND P1, PT, R3, R9, PT ;  /* 0x000000090300720c */ /* 0x000fe20003f24070 */
[--C-:B------:R-:W-:Y:S01]  /*89d0*/  @!P2 IMAD.IADD R12, R12, 0x1, -R3.reuse ;  /* 0x000000010c0ca824 */ /* 0x100fe200078e0a03 */
[----:B------:R1:W-:Y:S01]  /*89e0*/  STL [R1+0x1e8], R7 ;  /* 0x0001e80701007387 */ /* 0x0003e20000100800 */
[--C-:B------:R-:W-:Y:S01]  /*89f0*/  @!P3 IMAD.IADD R19, R19, 0x1, -R3.reuse ;  /* 0x000000011313b824 */ /* 0x100fe200078e0a03 */
[C---:B------:R-:W-:Y:S01]  /*8a00*/  ISETP.GT.U32.AND P3, PT, R3.reuse, R10, PT ;  /* 0x0000000a0300720c */ /* 0x040fe20003f64070 */
[----:B------:R-:W-:Y:S01]  /*8a10*/  @!P0 IMAD.IADD R8, R8, 0x1, -R3 ;  /* 0x0000000108088824 */ /* 0x000fe200078e0a03 */
[----:B------:R-:W-:Y:S01]  /*8a20*/  ISETP.GT.U32.AND P2, PT, R3, R17, PT ;  /* 0x000000110300720c */ /* 0x000fe20003f44070 */
[----:B------:R0:W-:Y:S01]  /*8a30*/  STL [R1+0x1f0], R12 ;  /* 0x0001f00c01007387 */ /* 0x0001e20000100800 */
[----:B-1----:R-:W-:Y:S01]  /*8a40*/  IMAD.HI.U32 R7, R5, R86, RZ ;  /* 0x0000005605077227 */ /* 0x002fe200078e00ff */
[----:B------:R-:W-:-:S03]  /*8a50*/  ISETP.GT.U32.AND P0, PT, R3, R14, PT ;  /* 0x0000000e0300720c */ /* 0x000fc60003f04070 */
[----:B------:R-:W-:Y:S01]  /*8a60*/  IMAD.MOV R88, RZ, RZ, -R7 ;  /* 0x000000ffff587224 */ /* 0x000fe200078e0a07 */
[----:B0-----:R-:W4:Y:S01]  /*8a70*/  LDL R12, [R1+0xad0] ;  /* 0x000ad000010c7983 */ /* 0x001f220000100800 */
[--C-:B------:R-:W-:Y:S01]  /*8a80*/  @!P5 IMAD.IADD R16, R16, 0x1, -R3.reuse ;  /* 0x000000011010d824 */ /* 0x100fe200078e0a03 */
[----:B------:R-:W-:Y:S02]  /*8a90*/  ISETP.GT.U32.AND P5, PT, R3, R4, PT ;  /* 0x000000040300720c */ /* 0x000fe40003fa4070 */
[----:B------:R-:W4:Y:S04]  /*8aa0*/  LDL R7, [R1+0xad8] ;  /* 0x000ad80001077983 */ /* 0x000f280000100800 */
[----:B------:R0:W-:Y:S01]  /*8ab0*/  STL [R1+0x1f4], R8 ;  /* 0x0001f40801007387 */ /* 0x0001e20000100800 */
[----:B------:R-:W-:-:S02]  /*8ac0*/  @!P1 IMAD.IADD R9, R9, 0x1, -R3 ;  /* 0x0000000109099824 */ /* 0x000fc400078e0a03 */
[----:B------:R-:W-:Y:S02]  /*8ad0*/  IMAD R86, R3, R88, R86 ;  /* 0x0000005803567224 */ /* 0x000fe400078e0256 */
[--C-:B------:R-:W-:Y:S01]  /*8ae0*/  @!P3 IMAD.IADD R10, R10, 0x1, -R3.reuse ;  /* 0x000000010a0ab824 */ /* 0x100fe200078e0a03 */
[----:B------:R-:W4:Y:S04]  /*8af0*/  LDL R88, [R1+0xae0] ;  /* 0x000ae00001587983 */ /* 0x000f280000100800 */
[----:B0-----:R-:W4:Y:S01]  /*8b00*/  LDL R8, [R1+0xadc] ;  /* 0x000adc0001087983 */ /* 0x001f220000100800 */
[----:B------:R-:W-:-:S03]  /*8b10*/  @!P2 IMAD.IADD R17, R17, 0x1, -R3 ;  /* 0x000000011111a824 */ /* 0x000fc600078e0a03 */
[----:B------:R0:W-:Y:S01]  /*8b20*/  STL [R1+0x204], R9 ;  /* 0x0002040901007387 */ /* 0x0001e20000100800 */
[--C-:B------:R-:W-:Y:S02]  /*8b30*/  @!P0 IMAD.IADD R14, R14, 0x1, -R3.reuse ;  /* 0x000000010e0e8824 */ /* 0x100fe400078e0a03 */
[----:B------:R-:W-:Y:S01]  /*8b40*/  @!P5 IMAD.IADD R4, R4, 0x1, -R3 ;  /* 0x000000010404d824 */ /* 0x000fe200078e0a03 */
[----:B0-----:R-:W4:Y:S01]  /*8b50*/  LDL R9, [R1+0xae8] ;  /* 0x000ae80001097983 */ /* 0x001f220000100800 */
[----:B---3--:R-:W-:-:S03]  /*8b60*/  ISETP.GE.AND P2, PT, R13, RZ, PT ;  /* 0x000000ff0d00720c */ /* 0x008fc60003f46270 */
[----:B------:R-:W3:Y:S04]  /*8b70*/  LDL.LU R13, [R1+0xe3c] ;  /* 0x000e3c00010d7983 */ /* 0x000ee80000300800 */
[----:B------:R0:W-:Y:S01]  /*8b80*/  STL [R1+0x224], R10 ;  /* 0x0002240a01007387 */ /* 0x0001e20000100800 */
[----:B--2---:R-:W-:Y:S02]  /*8b90*/  ISETP.GE.AND P3, PT, R91, RZ, PT ;  /* 0x000000ff5b00720c */ /* 0x004fe40003f66270 */
[----:B------:R-:W-:Y:S01]  /*8ba0*/  ISETP.GE.AND P5, PT, R6, RZ, PT ;  /* 0x000000ff0600720c */ /* 0x000fe20003fa6270 */
[----:B0-----:R-:W2:Y:S01]  /*8bb0*/  LDL R10, [R1+0xaf0] ;  /* 0x000af000010a7983 */ /* 0x001ea20000100800 */
[----:B----4-:R-:W-:-:S03]  /*8bc0*/  ISETP.GE.AND P0, PT, R90, RZ, PT ;  /* 0x000000ff5a00720c */ /* 0x010fc60003f06270 */
[----:B------:R0:W5:Y:S04]  /*8bd0*/  LDL.LU R91, [R1+0xe38] ;  /* 0x000e3800015b7983 */ /* 0x0001680000300800 */
[----:B------:R-:W4:Y:S04]  /*8be0*/  LDL R90, [R1+0xaf4] ;  /* 0x000af400015a7983 */ /* 0x000f280000100800 */
[----:B------:R-:W3:Y:S01]  /*8bf0*/  LDL R6, [R1+0xafc] ;  /* 0x000afc0001067983 */ /* 0x000ee20000100800 */
[----:B------:R-:W-:Y:S01]  /*8c00*/  ISETP.GE.AND P1, PT, R82, RZ, PT ;  /* 0x000000ff5200720c */ /* 0x000fe20003f26270 */
[----:B------:R-:W-:-:S02]  /*8c10*/  @!P2 IMAD.MOV R72, RZ, RZ, -R72 ;  /* 0x000000ffff48a224 */ /* 0x000fc400078e0a48 */
[----:B------:R1:W-:Y:S01]  /*8c20*/  STL [R1+0x244], R4 ;  /* 0x0002440401007387 */ /* 0x0003e20000100800 */
[----:B------:R-:W-:-:S09]  /*8c30*/  @!P3 IMAD.MOV R71, RZ, RZ, -R71 ;  /* 0x000000ffff47b224 */ /* 0x000fd200078e0a47 */
[----:B------:R-:W-:Y:S01]  /*8c40*/  @!P1 IMAD.MOV R73, RZ, RZ, -R73 ;  /* 0x000000ffff499224 */ /* 0x000fe200078e0a49 */
[----:B-1----:R-:W3:Y:S01]  /*8c50*/  LDL R4, [R1+0xb50] ;  /* 0x000b500001047983 */ /* 0x002ee20000100800 */
[----:B------:R-:W-:Y:S02]  /*8c60*/  @!P5 IMAD.MOV R69, RZ, RZ, -R69 ;  /* 0x000000ffff45d224 */ /* 0x000fe400078e0a45 */
[----:B------:R-:W-:Y:S01]  /*8c70*/  @!P0 IMAD.MOV R70, RZ, RZ, -R70 ;  /* 0x000000ffff468224 */ /* 0x000fe200078e0a46 */
[----:B------:R-:W-:Y:S02]  /*8c80*/  ISETP.GE.AND P1, PT, R12, RZ, PT ;  /* 0x000000ff0c00720c */ /* 0x000fe40003f26270 */
[----:B------:R-:W3:Y:S01]  /*8c90*/  LDL R12, [R1+0xb00] ;  /* 0x000b0000010c7983 */ /* 0x000ee20000100800 */
[----:B------:R-:W-:-:S03]  /*8ca0*/  ISETP.GE.AND P2, PT, R7, RZ, PT ;  /* 0x000000ff0700720c */ /* 0x000fc60003f46270 */
[----:B------:R-:W3:Y:S01]  /*8cb0*/  LDL R7, [R1+0xb08] ;  /* 0x000b080001077983 */ /* 0x000ee20000100800 */
[----:B------:R-:W-:-:S03]  /*8cc0*/  ISETP.GE.AND P3, PT, R8, RZ, PT ;  /* 0x000000ff0800720c */ /* 0x000fc60003f66270 */
[----:B------:R-:W3:Y:S03]  /*8cd0*/  LDL R8, [R1+0xb10] ;  /* 0x000b100001087983 */ /* 0x000ee60000100800 */
[----:B------:R-:W-:Y:S01]  /*8ce0*/  @!P1 IMAD.MOV R68, RZ, RZ, -R68 ;  /* 0x000000ffff449224 */ /* 0x000fe200078e0a44 */
[----:B------:R-:W-:Y:S02]  /*8cf0*/  ISETP.GE.AND P0, PT, R88, RZ, PT ;  /* 0x000000ff5800720c */ /* 0x000fe40003f06270 */
[----:B------:R-:W-:Y:S01]  /*8d00*/  @!P2 IMAD.MOV R67, RZ, RZ, -R67 ;  /* 0x000000ffff43a224 */ /* 0x000fe200078e0a43 */
[----:B------:R-:W3:Y:S03]  /*8d10*/  LDL R88, [R1+0xb18] ;  /* 0x000b180001587983 */ /* 0x000ee60000100800 */
[----:B------:R-:W-:Y:S01]  /*8d20*/  @!P3 IMAD.MOV R66, RZ, RZ, -R66 ;  /* 0x000000ffff42b224 */ /* 0x000fe200078e0a42 */
[----:B------:R-:W-:-:S02]  /*8d30*/  ISETP.GE.AND P5, PT, R9, RZ, PT ;  /* 0x000000ff0900720c */ /* 0x000fc40003fa6270 */
[----:B------:R-:W3:Y:S01]  /*8d40*/  LDL R9, [R1+0xb1c] ;  /* 0x000b1c0001097983 */ /* 0x000ee20000100800 */
[----:B--2---:R-:W-:-:S03]  /*8d50*/  ISETP.GE.AND P1, PT, R10, RZ, PT ;  /* 0x000000ff0a00720c */ /* 0x004fc60003f26270 */
[----:B------:R-:W2:Y:S01]  /*8d60*/  LDL R10, [R1+0xb28] ;  /* 0x000b2800010a7983 */ /* 0x000ea20000100800 */
[----:B----4-:R-:W-:-:S03]  /*8d70*/  ISETP.GE.AND P2, PT, R90, RZ, PT ;  /* 0x000000ff5a00720c */ /* 0x010fc60003f46270 */
[----:B------:R-:W4:Y:S01]  /*8d80*/  LDL R90, [R1+0xb2c] ;  /* 0x000b2c00015a7983 */ /* 0x000f220000100800 */
[----:B---3--:R-:W-:-:S03]  /*8d90*/  ISETP.GE.AND P3, PT, R6, RZ, PT ;  /* 0x000000ff0600720c */ /* 0x008fc60003f66270 */
[----:B------:R-:W3:Y:S01]  /*8da0*/  LDL R6, [R1+0xb30] ;  /* 0x000b300001067983 */ /* 0x000ee20000100800 */
[----:B------:R-:W-:Y:S02]  /*8db0*/  @!P0 IMAD.MOV R65, RZ, RZ, -R65 ;  /* 0x000000ffff418224 */ /* 0x000fe400078e0a41 */
[----:B------:R-:W-:Y:S02]  /*8dc0*/  @!P5 IMAD.MOV R64, RZ, RZ, -R64 ;  /* 0x000000ffff40d224 */ /* 0x000fe400078e0a40 */
[----:B------:R-:W-:Y:S02]  /*8dd0*/  @!P1 IMAD.MOV R63, RZ, RZ, -R63 ;  /* 0x000000ffff3f9224 */ /* 0x000fe400078e0a3f */
[----:B------:R-:W-:-:S03]  /*8de0*/  @!P2 IMAD.MOV R62, RZ, RZ, -R62 ;  /* 0x000000ffff3ea224 */ /* 0x000fc600078e0a3e */
        /* <DEDUP_REMOVED lines=23> */
[----:B------:R-:W-:Y:S01]  /*8f60*/  @!P5 IMAD.MOV R54, RZ, RZ, -R54 ;  /* 0x000000ffff36d224 */ /* 0x000fe200078e0a36 */
[----:B------:R-:W-:Y:S02]  /*8f70*/  ISETP.GE.AND P5, PT, R4, RZ, PT ;  /* 0x000000ff0400720c */ /* 0x000fe40003fa6270 */
[----:B------:R-:W-:-:S11]  /*8f80*/  @!P1 IMAD.MOV R53, RZ, RZ, -R53 ;  /* 0x000000ffff359224 */ /* 0x000fd600078e0a35 */
[----:B------:R-:W-:Y:S01]  /*8f90*/  @!P5 IMAD.MOV R49, RZ, RZ, -R49 ;  /* 0x000000ffff31d224 */ /* 0x000fe200078e0a31 */
[----:B------:R-:W-:Y:S02]  /*8fa0*/  ISETP.GE.AND P2, PT, R12, RZ, PT ;  /* 0x000000ff0c00720c */ /* 0x000fe40003f46270 */
[----:B------:R-:W3:Y:S01]  /*8fb0*/  LDL R12, [R1+0xcd4] ;  /* 0x000cd400010c7983 */ /* 0x000ee20000100800 */
[----:B------:R-:W-:-:S03]  /*8fc0*/  ISETP.GE.AND P3, PT, R7, RZ, PT ;  /* 0x000000ff0700720c */ /* 0x000fc60003f66270 */
[----:B------:R-:W3:Y:S01]  /*8fd0*/  LDL R7, [R1+0xd34] ;  /* 0x000d340001077983 */ /* 0x000ee20000100800 */
[----:B------:R-:W-:-:S06]  /*8fe0*/  ISETP.GE.AND P0, PT, R8, RZ, PT ;  /* 0x000000ff0800720c */ /* 0x000fcc0003f06270 */
[----:B------:R-:W-:Y:S01]  /*8ff0*/  @!P2 IMAD.MOV R52, RZ, RZ, -R52 ;  /* 0x000000ffff34a224 */ /* 0x000fe200078e0a34 */
[----:B------:R-:W3:Y:S02]  /*9000*/  LDL R8, [R1+0xca0] ;  /* 0x000ca00001087983 */ /* 0x000ee40000100800 */
[----:B------:R-:W-:Y:S01]  /*9010*/  @!P3 IMAD.MOV R51, RZ, RZ, -R51 ;  /* 0x000000ffff33b224 */ /* 0x000fe200078e0a33 */
[----:B------:R-:W-:Y:S01]  /*9020*/  ISETP.GE.AND P3, PT, R88, RZ, PT ;  /* 0x000000ff5800720c */ /* 0x000fe20003f66270 */
[----:B------:R0:W5:Y:S02]  /*9030*/  LDL.LU R4, [R1+0xe34] ;  /* 0x000e340001047983 */ /* 0x0001640000300800 */
[----:B------:R-:W-:Y:S01]  /*9040*/  @!P0 IMAD.MOV R50, RZ, RZ, -R50 ;  /* 0x000000ffff328224 */ /* 0x000fe200078e0a32 */
[----:B------:R-:W-:Y:S02]  /*9050*/  ISETP.GE.AND P1, PT, R9, RZ, PT ;  /* 0x000000ff0900720c */ /* 0x000fe40003f26270 */
[----:B------:R-:W3:Y:S01]  /*9060*/  LDL R9, [R1+0xdb4] ;  /* 0x000db40001097983 */ /* 0x000ee20000100800 */
[----:B--2---:R-:W-:-:S03]  /*9070*/  ISETP.GE.AND P2, PT, R10, RZ, PT ;  /* 0x000000ff0a00720c */ /* 0x004fc60003f46270 */
[----:B------:R-:W2:Y:S04]  /*9080*/  LDL R10, [R1+0xc24] ;  /* 0x000c2400010a7983 */ /* 0x000ea80000100800 */
[----:B------:R0:W5:Y:S01]  /*9090*/  LDL.LU R88, [R1+0xe30] ;  /* 0x000e300001587983 */ /* 0x0001620000300800 */
[----:B----4-:R-:W-:-:S03]  /*90a0*/  ISETP.GE.AND P0, PT, R90, RZ, PT ;  /* 0x000000ff5a00720c */ /* 0x010fc60003f06270 */
[----:B------:R0:W5:Y:S01]  /*90b0*/  LDL.LU R90, [R1+0xe2c] ;  /* 0x000e2c00015a7983 */ /* 0x0001620000300800 */
[----:B---3--:R-:W-:Y:S01]  /*90c0*/  ISETP.GE.AND P5, PT, R6, RZ, PT ;  /* 0x000000ff0600720c */ /* 0x008fe20003fa6270 */
[----:B------:R-:W-:Y:S02]  /*90d0*/  IMAD.MOV.U32 R6, RZ, RZ, R47 ;  /* 0x000000ffff067224 */ /* 0x000fe400078e002f */
[----:B------:R-:W3:Y:S01]  /*90e0*/  LDL R47, [R1+0xbf8] ;  /* 0x000bf800012f7983 */ /* 0x000ee20000100800 */
[----:B------:R-:W-:Y:S02]  /*90f0*/  @!P1 IMAD.MOV R48, RZ, RZ, -R48 ;  /* 0x000000ffff309224 */ /* 0x000fe400078e0a30 */
[----:B------:R-:W-:Y:S02]  /*9100*/  @!P2 IMAD.MOV R6, RZ, RZ, -R6 ;  /* 0x000000ffff06a224 */ /* 0x000fe400078e0a06 */
[----:B------:R-:W-:Y:S01]  /*9110*/  @!P3 IMAD.MOV R46, RZ, RZ, -R46 ;  /* 0x000000ffff2eb224 */ /* 0x000fe200078e0a2e */
[----:B------:R-:W-:-:S02]  /*9120*/  LOP3.LUT R13, R13, 0x7f, RZ, 0xc0, !PT ;  /* 0x0000007f0d0d7812 */ /* 0x000fc400078ec0ff */
[----:B------:R-:W-:Y:S02]  /*9130*/  ISETP.GE.AND P1, PT, R12, RZ, PT ;  /* 0x000000ff0c00720c */ /* 0x000fe40003f26270 */
[----:B------:R-:W4:Y:S04]  /*9140*/  LDL R12, [R1+0xe04] ;  /* 0x000e0400010c7983 */ /* 0x000f280000100800 */
[----:B------:R1:W-:Y:S01]  /*9150*/  STL [R1+0x44], R6 ;  /* 0x0000440601007387 */ /* 0x0003e20000100800 */
[----:B------:R-:W-:Y:S01]  /*9160*/  ISETP.GE.AND P3, PT, R8, RZ, PT ;  /* 0x000000ff0800720c */ /* 0x000fe20003f66270 */
[----:B------:R-:W-:Y:S02]  /*9170*/  IMAD.MOV.U32 R8, RZ, RZ, R44 ;  /* 0x000000ffff087224 */ /* 0x000fe400078e002c */
[----:B-1----:R0:W5:Y:S02]  /*9180*/  LDL.LU R6, [R1+0xe28] ;  /* 0x000e280001067983 */ /* 0x0021640000300800 */
[----:B------:R-:W-:-:S02]  /*9190*/  @!P5 IMAD.MOV R8, RZ, RZ, -R8 ;  /* 0x000000ffff08d224 */ /* 0x000fc400078e0a08 */
[----:B------:R-:W-:Y:S01]  /*91a0*/  @!P1 IMAD.MOV R43, RZ, RZ, -R43 ;  /* 0x000000ffff2b9224 */ /* 0x000fe200078e0a2b */
[----:B------:R-:W-:Y:S01]  /*91b0*/  ISETP.NE.U32.AND P5, PT, R13, RZ, PT ;  /* 0x000000ff0d00720c */ /* 0x000fe20003fa5070 */
[----:B------:R-:W-:Y:S01]  /*91c0*/  IMAD.MOV.U32 R13, RZ, RZ, R38 ;  /* 0x000000ffff0d7224 */ /* 0x000fe200078e0026 */
[----:B------:R-:W-:Y:S02]  /*91d0*/  ISETP.GE.AND P1, PT, R9, RZ, PT ;  /* 0x000000ff0900720c */ /* 0x000fe40003f26270 */
[----:B---3--:R-:W-:Y:S01]  /*91e0*/  ISETP.GE.AND P2, PT, R47, RZ, PT ;  /* 0x000000ff2f00720c */ /* 0x008fe20003f46270 */
[----:B------:R-:W-:-:S04]  /*91f0*/  IMAD.MOV.U32 R47, RZ, RZ, R45 ;  /* 0x000000ffff2f7224 */ /* 0x000fc800078e002d */
[----:B------:R-:W-:Y:S01]  /*9200*/  @!P0 IMAD.MOV R47, RZ, RZ, -R47 ;  /* 0x000000ffff2f8224 */ /* 0x000fe200078e0a2f */
[----:B------:R-:W-:Y:S02]  /*9210*/  ISETP.GE.AND P0, PT, R7, RZ, PT ;  /* 0x000000ff0700720c */ /* 0x000fe40003f06270 */
[----:B------:R0:W5:Y:S04]  /*9220*/  LDL.LU R7, [R1+0xe24] ;  /* 0x000e240001077983 */ /* 0x0001680000300800 */
[----:B------:R1:W-:Y:S01]  /*9230*/  STL [R1+0x40], R8 ;  /* 0x0000400801007387 */ /* 0x0003e20000100800 */
[----:B------:R-:W-:Y:S01]  /*9240*/  @!P2 IMAD.MOV R42, RZ, RZ, -R42 ;  /* 0x000000ffff2aa224 */ /* 0x000fe200078e0a2a */
[----:B--2---:R-:W-:Y:S02]  /*9250*/  ISETP.GE.AND P2, PT, R10, RZ, PT ;  /* 0x000000ff0a00720c */ /* 0x004fe40003f46270 */
[----:B-1----:R0:W5:Y:S04]  /*9260*/  LDL.LU R8, [R1+0xe20] ;  /* 0x000e200001087983 */ /* 0x0021680000300800 */
[----:B------:R0:W5:Y:S04]  /*9270*/  LDL.LU R9, [R1+0xe1c] ;  /* 0x000e1c0001097983 */ /* 0x0001680000300800 */
[----:B------:R0:W5:Y:S04]  /*9280*/  LDL.LU R10, [R1+0xe18] ;  /* 0x000e1800010a7983 */ /* 0x0001680000300800 */
[----:B------:R-:W2:Y:S01]  /*9290*/  LDL R38, [R1+0xe08] ;  /* 0x000e080001267983 */ /* 0x000ea20000100800 */
[----:B------:R-:W-:Y:S01]  /*92a0*/  @!P0 IMAD.MOV R40, RZ, RZ, -R40 ;  /* 0x000000ffff288224 */ /* 0x000fe200078e0a28 */
[----:B------:R-:W-:Y:S01]  /*92b0*/  PLOP3.LUT P0, PT, PT, PT, UP1, 0x80, 0x8 ;  /* 0x000000000008781c */ /* 0x000fe20003f0f018 */
[----:B------:R-:W-:Y:S01]  /*92c0*/  @!P2 IMAD.MOV R13, RZ, RZ, -R13 ;  /* 0x000000ffff0da224 */ /* 0x000fe200078e0a0d */
[----:B------:R-:W-:Y:S01]  /*92d0*/  PRMT R45, RZ, 0x7610, R45 ;  /* 0x00007610ff2d7816 */ /* 0x000fe2000000002d */
[----:B------:R-:W-:Y:S01]  /*92e0*/  @!P1 IMAD.MOV R39, RZ, RZ, -R39 ;  /* 0x000000ffff279224 */ /* 0x000fe200078e0a27 */
[----:B------:R-:W-:-:S02]  /*92f0*/  ISETP.LT.AND P0, PT, R11, UR13, P0 ;  /* 0x0000000d0b007c0c */ /* 0x000fc40008701270 */
[----:B------:R0:W5:Y:S01]  /*9300*/  LDL.LU R11, [R1+0xe14] ;  /* 0x000e1400010b7983 */ /* 0x0001620000300800 */
[----:B----4-:R-:W-:Y:S02]  /*9310*/  ISETP.GE.AND P1, PT, R12, RZ, PT ;  /* 0x000000ff0c00720c */ /* 0x010fe40003f26270 */
[----:B------:R-:W-:Y:S01]  /*9320*/  PRMT R44, RZ, 0x7610, R44 ;  /* 0x00007610ff2c7816 */ /* 0x000fe2000000002c */
[----:B------:R0:W5:Y:S04]  /*9330*/  LDL.LU R12, [R1+0xe10] ;  /* 0x000e1000010c7983 */ /* 0x0001680000300800 */
[----:B------:R1:W-:Y:S04]  /*9340*/  STL [R1+0x4c], R13 ;  /* 0x00004c0d01007387 */ /* 0x0003e80000100800 */
[----:B-1----:R0:W5:Y:S04]  /*9350*/  LDL.LU R13, [R1+0xe0c] ;  /* 0x000e0c00010d7983 */ /* 0x0021680000300800 */
[----:B------:R0:W-:Y:S04]  /*9360*/  STL.S16 [R1+0xa40], R45 ;  /* 0x000a402d01007387 */ /* 0x0001e80000100600 */
[----:B------:R0:W-:Y:S01]  /*9370*/  STL.S16 [R1+0xa3c], R44 ;  /* 0x000a3c2c01007387 */ /* 0x0001e20000100600 */
[----:B------:R-:W-:Y:S01]  /*9380*/  USHF.L.U32 UR4, UR7, 0x15, URZ ;  /* 0x0000001507047899 */ /* 0x000fe200080006ff */
[----:B------:R-:W-:Y:S01]  /*9390*/  ISETP.NE.AND P6, PT, RZ, UR16, PT ;  /* 0x00000010ff007c0c */ /* 0x000fe2000bfc5270 */
[----:B------:R-:W-:-:S02]  /*93a0*/  @!P3 IMAD.MOV R41, RZ, RZ, -R41 ;  /* 0x000000ffff29b224 */ /* 0x000fc400078e0a29 */
[----:B------:R-:W-:Y:S01]  /*93b0*/  ULOP3.LUT UR4, UR4, 0x600000, URZ, 0xc0, !UPT ;  /* 0x0060000004047892 */ /* 0x000fe2000f8ec0ff */
[----:B------:R-:W1:Y:S01]  /*93c0*/  LDCU.64 UR22, c[0x0][0x358] ;  /* 0x00006b00ff1677ac */ /* 0x000e620008000a00 */
[----:B------:R-:W-:Y:S02]  /*93d0*/  UIADD3 UR8, UPT, UPT, UR11, 0x12000, URZ ;  /* 0x000120000b087890 */ /* 0x000fe4000fffe0ff */
[----:B------:R-:W-:Y:S01]  /*93e0*/  UIADD3 UR12, UPT, UPT, UR10, UR4, URZ ;  /* 0x000000040a0c7290 */ /* 0x000fe2000fffe0ff */
[----:B------:R-:W-:Y:S01]  /*93f0*/  UMOV UR6, 0x1 ;  /* 0x0000000100067882 */ /* 0x000fe20000000000 */
[----:B--2---:R-:W-:Y:S02]  /*9400*/  ISETP.GE.AND P2, PT, R38, RZ, PT ;  /* 0x000000ff2600720c */ /* 0x004fe40003f46270 */
[----:B------:R-:W-:Y:S01]  /*9410*/  LOP3.LUT R38, RZ, UR16, RZ, 0x33, !PT ;  /* 0x00000010ff267c12 */ /* 0x000fe2000f8e33ff */
[----:B01----:R-:W-:Y:S10]  /*9420*/  BRA.U UP0, `(.L_x_5) ;  /* 0x0000000100187547 */ /* 0x003ff4000b800000 */
[----:B------:R-:W-:Y:S01]  /*9430*/  ELECT P3, URZ, PT ;  /* 0x0000000000ff782f */ /* 0x000fe20003860000 */
[----:B------:R-:W-:Y:S01]  /*9440*/  IMAD.MOV.U32 R44, RZ, RZ, 0x1 ;  /* 0x00000001ff2c7424 */ /* 0x000fe200078e00ff */
[----:B------:R-:W-:Y:S01]  /*9450*/  UMOV UR4, 0x40 ;  /* 0x0000004000047882 */ /* 0x000fe20000000000 */
[----:B------:R-:W-:Y:S01]  /*9460*/  UVIRTCOUNT.DEALLOC.SMPOOL 0x80 ;  /* 0x000000800000784c */ /* 0x000fe20000000000 */
[----:B------:R-:W-:-:S09]  /*9470*/  ULEA UR4, UR5, UR4, 0x18 ;  /* 0x0000000405047291 */ /* 0x000fd2000f8ec0ff */
[----:B------:R0:W-:Y:S03]  /*9480*/  @P3 STS.U8 [UR4], R44 ;  /* 0x0000002cff003988 */ /* 0x0001e60008000004 */
.L_x_5:
[----:B0-----:R-:W2:Y:S01]  /*9490*/  LDL.LU R44, [R1+0x10] ;  /* 0x00001000012c7983 */ /* 0x001ea20000300800 */
[----:B------:R-:W-:Y:S03]  /*94a0*/  STTM.x64 tmem[UR12], RZ ;  /* 0x000000ff000079ed */ /* 0x000fe6000834000c */
[----:B------:R-:W3:Y:S01]  /*94b0*/  LDL R45, [R1+0xc88] ;  /* 0x000c8800012d7983 */ /* 0x000ee20000100800 */
[----:B------:R-:W-:Y:S01]  /*94c0*/  @!P1 IMAD.MOV R37, RZ, RZ, -R37 ;  /* 0x000000ffff259224 */ /* 0x000fe200078e0a25 */
[----:B------:R-:W-:Y:S01]  /*94d0*/  VOTEU.ALL UP2, P5 ;  /* 0x0000000000ff7886 */ /* 0x000fe20002840000 */
[C---:B------:R-:W-:Y:S01]  /*94e0*/  SEL R73, R38.reuse, R73, !P6 ;  /* 0x0000004926497207 */ /* 0x040fe20007000000 */
[----:B------:R-:W-:Y:S01]  /*94f0*/  STL [R1+0x102c], R23 ;  /* 0x00102c1701007387 */ /* 0x000fe20000100800 */
[----:B------:R-:W-:Y:S01]  /*9500*/  @!P2 IMAD.MOV R36, RZ, RZ, -R36 ;  /* 0x000000ffff24a224 */ /* 0x000fe200078e0a24 */
[----:B------:R-:W-:Y:S01]  /*9510*/  VOTEU.ALL UP3, P5 ;  /* 0x0000000000ff7886 */ /* 0x000fe20002860000 */
[C---:B------:R-:W-:Y:S01]  /*9520*/  SEL R70, R38.reuse, R70, !P6 ;  /* 0x0000004626467207 */ /* 0x040fe20007000000 */
[----:B-----5:R0:W-:Y:S01]  /*9530*/  STL [R1+0x1028], R9 ;  /* 0x0010280901007387 */ /* 0x0201e20000100800 */
[C---:B------:R-:W-:Y:S01]  /*9540*/  SEL R67, R38.reuse, R67, !P6 ;  /* 0x0000004326437207 */ /* 0x040fe20007000000 */
[----:B------:R-:W1:Y:S01]  /*9550*/  LDCU UR16, c[0x0][0x3b0] ;  /* 0x00007600ff1077ac */ /* 0x000e620008000800 */
[----:B------:R-:W-:-:S02]  /*9560*/  SEL R64, R38, R64, !P6 ;  /* 0x0000004026407207 */ /* 0x000fc40007000000 */
[----:B------:R-:W-:Y:S01]  /*9570*/  SEL R61, R38, R61, !P6 ;  /* 0x0000003d263d7207 */ /* 0x000fe20007000000 */
[----:B------:R-:W4:Y:S01]  /*9580*/  LDCU UR17, c[0x0][0x3b0] ;  /* 0x00007600ff1177ac */ /* 0x000f220008000800 */
[----:B0-----:R-:W2:Y:S04]  /*9590*/  LDL R9, [R1+0xd88] ;  /* 0x000d880001097983 */ /* 0x001ea80000100800 */
[----:B------:R-:W-:Y:S04]  /*95a0*/  STL [R1+0x1024], R59 ;  /* 0x0010243b01007387 */ /* 0x000fe80000100800 */
[----:B------:R-:W-:Y:S04]  /*95b0*/  STL [R1+0x1020], R56 ;  /* 0x0010203801007387 */ /* 0x000fe80000100800 */
[----:B------:R-:W-:Y:S04]  /*95c0*/  STL [R1+0x101c], R20 ;  /* 0x00101c1401007387 */ /* 0x000fe80000100800 */
[----:B------:R-:W-:Y:S04]  /*95d0*/  STL [R1+0x1018], R53 ;  /* 0x0010183501007387 */ /* 0x000fe80000100800 */
[----:B------:R-:W-:Y:S04]  /*95e0*/  STL [R1+0x1014], R21 ;  /* 0x0010141501007387 */ /* 0x000fe80000100800 */
[----:B------:R-:W-:Y:S04]  /*95f0*/  STL [R1+0x1010], R8 ;  /* 0x0010100801007387 */ /* 0x000fe80000100800 */
[----:B------:R0:W-:Y:S04]  /*9600*/  STL [R1+0x100c], R49 ;  /* 0x00100c3101007387 */ /* 0x0001e80000100800 */
[----:B------:R-:W-:Y:S04]  /*9610*/  STL [R1+0x1008], R50 ;  /* 0x0010083201007387 */ /* 0x000fe80000100800 */
        /* <DEDUP_REMOVED lines=61> */
[----:B------:R-:W-:Y:S01]  /*99f0*/  STL [R1+0xf30], R4 ;  /* 0x000f300401007387 */ /* 0x000fe20000100800 */
[----:B---3--:R-:W-:-:S03]  /*9a00*/  ISETP.GE.AND P3, PT, R45, RZ, PT ;  /* 0x000000ff2d00720c */ /* 0x008fc60003f66270 */
[----:B------:R-:W-:Y:S04]  /*9a10*/  STL [R1+0xe94], R5 ;  /* 0x000e940501007387 */ /* 0x000fe80000100800 */
[----:B------:R-:W-:Y:S04]  /*9a20*/  STL [R1+0xeac], R5 ;  /* 0x000eac0501007387 */ /* 0x000fe80000100800 */
[----:B------:R-:W-:Y:S04]  /*9a30*/  STL [R1+0xed4], R5 ;  /* 0x000ed40501007387 */ /* 0x000fe80000100800 */
[----:B------:R-:W-:Y:S04]  /*9a40*/  STL [R1+0xee0], R5 ;  /* 0x000ee00501007387 */ /* 0x000fe80000100800 */
[----:B------:R3:W-:Y:S01]  /*9a50*/  STL [R1+0xe90], R82 ;  /* 0x000e905201007387 */ /* 0x0007e20000100800 */
[----:B--2---:R-:W-:Y:S01]  /*9a60*/  ISETP.GE.AND P1, PT, R9, RZ, PT ;  /* 0x000000ff0900720c */ /* 0x004fe20003f26270 */
[----:B------:R-:W-:Y:S02]  /*9a70*/  STTM.x64 tmem[UR12+0x40], RZ ;  /* 0x000040ff000079ed */ /* 0x000fe4000834000c */
[----:B0-----:R-:W2:Y:S01]  /*9a80*/  LDL R49, [R1+0xa40] ;  /* 0x000a400001317983 */ /* 0x001ea20000100800 */
[----:B------:R-:W-:-:S04]  /*9a90*/  @!UP2 UIADD3 UR4, UPT, UPT, -UR6, 0x100000, URZ ;  /* 0x001000000604a890 */ /* 0x000fc8000fffe1ff */
[----:B------:R-:W-:Y:S02]  /*9aa0*/  @!UP2 USHF.L.U32 UR5, UR4, 0xb, URZ ;  /* 0x0000000b0405a899 */ /* 0x000fe400080006ff */
[----:B------:R-:W-:Y:S01]  /*9ab0*/  @!UP2 USHF.L.U32 UR4, UR4, 0x1, URZ ;  /* 0x000000010404a899 */ /* 0x000fe200080006ff */
[----:B------:R-:W-:Y:S01]  /*9ac0*/  IMAD R73, R73, UR9, RZ ;  /* 0x0000000949497c24 */ /* 0x000fe2000f8e02ff */
[----:B------:R-:W4:Y:S01]  /*9ad0*/  LDL R21, [R1+0xa3c] ;  /* 0x000a3c0001157983 */ /* 0x000f220000100800 */
[----:B---3--:R-:W-:Y:S02]  /*9ae0*/  IMAD.MOV.U32 R82, RZ, RZ, R35 ;  /* 0x000000ffff527224 */ /* 0x008fe400078e0023 */
[----:B------:R-:W-:Y:S01]  /*9af0*/  IMAD.MOV.U32 R9, RZ, RZ, R44 ;  /* 0x000000ffff097224 */ /* 0x000fe200078e002c */
[----:B------:R-:W-:Y:S01]  /*9b00*/  STTM.x64 tmem[UR12+0x80], RZ ;  /* 0x000080ff000079ed */ /* 0x000fe2000834000c */
[----:B------:R-:W-:Y:S01]  /*9b10*/  STTM.x64 tmem[UR12+0xc0], RZ ;  /* 0x0000c0ff000079ed */ /* 0x000fe2000834000c */
[----:B------:R-:W0:Y:S02]  /*9b20*/  FENCE.VIEW.ASYNC.T ;  /* 0x00000000000073c6 */ /* 0x000e240000000200 */
[----:B0-----:R-:W-:Y:S01]  /*9b30*/  BAR.SYNC.DEFER_BLOCKING 0x0 ;  /* 0x0000000000007b1d */ /* 0x001fe20000010000 */
[----:B------:R-:W-:Y:S01]  /*9b40*/  @!P1 IMAD.MOV R82, RZ, RZ, -R82 ;  /* 0x000000ffff529224 */ /* 0x000fe200078e0a52 */
[----:B------:R-:W-:-:S04]  /*9b50*/  IADD3 R41, P2, PT, R73, R2, RZ ;  /* 0x0000000249297210 */ /* 0x000fc80007f5e0ff */
[----:B------:R-:W3:Y:S04]  /*9b60*/  LDL R20, [R1+0xcd0] ;  /* 0x000cd00001147983 */ /* 0x000ee80000100800 */
[----:B------:R-:W3:Y:S04]  /*9b70*/  LDL R59, [R1+0xd64] ;  /* 0x000d6400013b7983 */ /* 0x000ee80000100800 */
[----:B------:R-:W-:Y:S04]  /*9b80*/  STL [R1+0xeb0], R82 ;  /* 0x000eb05201007387 */ /* 0x000fe80000100800 */
[----:B------:R-:W-:Y:S04]  /*9b90*/  STL [R1+0xec0], R82 ;  /* 0x000ec05201007387 */ /* 0x000fe80000100800 */
[----:B------:R-:W-:Y:S01]  /*9ba0*/  STL [R1+0xecc], R82 ;  /* 0x000ecc5201007387 */ /* 0x000fe20000100800 */
[----:B------:R-:W-:-:S03]  /*9bb0*/  LEA.HI.X.SX32 R44, R73, R0, 0x1, P2 ;  /* 0x00000000492c7211 */ /* 0x000fc600010f0eff */
[----:B------:R-:W0:Y:S02]  /*9bc0*/  FENCE.VIEW.ASYNC.S ;  /* 0x00000000000073c6 */ /* 0x000e240000000000 */
[----:B0-----:R0:W0:Y:S02]  /*9bd0*/  @!UP3 SYNCS.EXCH.64 URZ, [UR8], UR4 ;  /* 0x0000000408ffb5b2 */ /* 0x0010240008000100 */
[----:B------:R-:W-:Y:S04]  /*9be0*/  STL [R1+0xedc], R82 ;  /* 0x000edc5201007387 */ /* 0x000fe80000100800 */
[----:B------:R-:W-:Y:S04]  /*9bf0*/  STL [R1+0xee4], R82 ;  /* 0x000ee45201007387 */ /* 0x000fe80000100800 */
[----:B------:R-:W-:Y:S01]  /*9c00*/  STL [R1+0xd4], R41 ;  /* 0x0000d42901007387 */ /* 0x000fe20000100800 */
[----:B------:R-:W-:-:S02]  /*9c10*/  IMAD R70, R70, UR9, RZ ;  /* 0x0000000946467c24 */ /* 0x000fc4000f8e02ff */
[----:B------:R-:W-:Y:S01]  /*9c20*/  IMAD R67, R67, UR9, RZ ;  /* 0x0000000943437c24 */ /* 0x000fe2000f8e02ff */
[----:B------:R0:W-:Y:S01]  /*9c30*/  STL [R1+0xebc], R73 ;  /* 0x000ebc4901007387 */ /* 0x0001e20000100800 */
[----:B------:R-:W-:Y:S02]  /*9c40*/  @P0 IMAD.MOV.U32 R45, RZ, RZ, R44 ;  /* 0x000000ffff2d0224 */ /* 0x000fe400078e002c */
[----:B------:R-:W-:Y:S01]  /*9c50*/  IMAD R64, R64, UR9, RZ ;  /* 0x0000000940407c24 */ /* 0x000fe2000f8e02ff */
[----:B------:R-:W-:Y:S01]  /*9c60*/  PRMT R23, RZ, 0x7610, R23 ;  /* 0x00007610ff177816 */ /* 0x000fe20000000017 */
[----:B------:R-:W-:Y:S02]  /*9c70*/  @!P3 IMAD.MOV R34, RZ, RZ, -R34 ;  /* 0x000000ffff22b224 */ /* 0x000fe400078e0a22 */
[----:B------:R-:W-:Y:S01]  /*9c80*/  IMAD R61, R61, UR9, RZ ;  /* 0x000000093d3d7c24 */ /* 0x000fe2000f8e02ff */
[----:B------:R-:W-:Y:S01]  /*9c90*/  PRMT R50, RZ, 0x7610, R50 ;  /* 0x00007610ff327816 */ /* 0x000fe20000000032 */
[----:B------:R-:W-:Y:S01]  /*9ca0*/  IMAD.MOV.U32 R35, RZ, RZ, R32 ;  /* 0x000000ffff237224 */ /* 0x000fe200078e0020 */
[----:B0-----:R-:W3:Y:S01]  /*9cb0*/  LDL.LU R73, [R1+0x248] ;  /* 0x0002480001497983 */ /* 0x001ee20000300800 */
[C---:B------:R-:W-:Y:S01]  /*9cc0*/  IADD3 R8, P1, PT, R70.reuse, R2, RZ ;  /* 0x0000000246087210 */ /* 0x040fe20007f3e0ff */
[----:B------:R-:W0:Y:S04]  /*9cd0*/  LDCU UR4, c[0x0][0x3b0] ;  /* 0x00007600ff0477ac */ /* 0x000e280008000800 */
[----:B------:R-:W-:Y:S01]  /*9ce0*/  STL [R1+0xf4], R8 ;  /* 0x0000f40801007387 */ /* 0x000fe20000100800 */
[----:B------:R-:W-:Y:S01]  /*9cf0*/  LEA.HI.X.SX32 R40, R70, R0, 0x1, P1 ;  /* 0x0000000046287211 */ /* 0x000fe200008f0eff */
[----:B------:R-:W0:Y:S02]  /*9d00*/  LDCU UR5, c[0x0][0x3b0] ;  /* 0x00007600ff0577ac */ /* 0x000e240008000800 */
[----:B------:R1:W-:Y:S02]  /*9d10*/  STL [R1+0xd0], R44 ;  /* 0x0000d02c01007387 */ /* 0x0003e40000100800 */
[----:B-1----:R-:W-:Y:S01]  /*9d20*/  @P0 IMAD.MOV.U32 R44, RZ, RZ, R41 ;  /* 0x000000ffff2c0224 */ /* 0x002fe200078e0029 */
[----:B------:R-:W-:Y:S06]  /*9d30*/  BAR.SYNC.DEFER_BLOCKING 0x0 ;  /* 0x0000000000007b1d */ /* 0x000fec0000010000 */
[----:B--2---:R1:W2:Y:S02]  /*9d40*/  @P0 LDG.E.U8 R49, desc[UR22][R44.64] ;  /* 0x000000162c310981 */ /* 0x0042a4000c1e1100 */
[----:B-1----:R-:W-:-:S02]  /*9d50*/  @P0 IMAD.MOV.U32 R44, RZ, RZ, R8 ;  /* 0x000000ffff2c0224 */ /* 0x002fc400078e0008 */
[----:B------:R-:W-:-:S05]  /*9d60*/  @P0 IMAD.MOV.U32 R45, RZ, RZ, R40 ;  /* 0x000000ffff2d0224 */ /* 0x000fca00078e0028 */
[----:B----4-:R1:W4:Y:S01]  /*9d70*/  @P0 LDG.E.U8 R21, desc[UR22][R44.64] ;  /* 0x000000162c150981 */ /* 0x010322000c1e1100 */
[C---:B------:R-:W-:Y:S02]  /*9d80*/  ISETP.GT.U32.AND P1, PT, R3.reuse, R13, PT ;  /* 0x0000000d0300720c */ /* 0x040fe40003f24070 */
[----:B------:R-:W-:Y:S01]  /*9d90*/  ISETP.GT.U32.AND P3, PT, R3, R15, PT ;  /* 0x0000000f0300720c */ /* 0x000fe20003f64070 */
[----:B------:R-:W-:Y:S01]  /*9da0*/  STL [R1+0xed0], R70 ;  /* 0x000ed04601007387 */ /* 0x000fe20000100800 */
[----:B-1----:R-:W-:-:S03]  /*9db0*/  IMAD.MOV.U32 R44, RZ, RZ, R33 ;  /* 0x000000ffff2c7224 */ /* 0x002fc600078e0021 */
[----:B------:R1:W-:Y:S06]  /*9dc0*/  STL [R1+0xf0], R40 ;  /* 0x0000f02801007387 */ /* 0x0003ec0000100800 */
[----:B------:R-:W-:Y:S01]  /*9dd0*/  @!P1 IMAD.IADD R13, R13, 0x1, -R3 ;  /* 0x000000010d0d9824 */ /* 0x000fe200078e0a03 */
[----:B------:R-:W-:Y:S01]  /*9de0*/  STL [R1+0xed8], R45 ;  /* 0x000ed82d01007387 */ /* 0x000fe20000100800 */
[----:B------:R-:W-:-:S03]  /*9df0*/  IADD3 R32, P1, PT, R67, R2, RZ ;  /* 0x0000000243207210 */ /* 0x000fc60007f3e0ff */
[----:B------:R-:W2:Y:S01]  /*9e00*/  LDL.LU R41, [R1+0x240] ;  /* 0x0002400001297983 */ /* 0x000ea20000300800 */
[----:B---3--:R-:W-:-:S03]  /*9e10*/  ISETP.GT.U32.AND P2, PT, R3, R73, PT ;  /* 0x000000490300720c */ /* 0x008fc60003f44070 */
[----:B------:R-:W3:Y:S10]  /*9e20*/  LDL R8, [R1+0xbf0] ;  /* 0x000bf00001087983 */ /* 0x000ef40000100800 */
[--C-:B------:R-:W-:Y:S01]  /*9e30*/  @!P2 IMAD.IADD R73, R73, 0x1, -R3.reuse ;  /* 0x000000014949a824 */ /* 0x100fe200078e0a03 */
[----:B------:R-:W-:Y:S01]  /*9e40*/  ISETP.GE.AND P2, PT, R59, RZ, PT ;  /* 0x000000ff3b00720c */ /* 0x000fe20003f46270 */
[----:B------:R-:W-:Y:S01]  /*9e50*/  @!P3 IMAD.IADD R15, R15, 0x1, -R3 ;  /* 0x000000010f0fb824 */ /* 0x000fe200078e0a03 */
[----:B------:R-:W-:-:S02]  /*9e60*/  LEA.HI.X.SX32 R33, R67, R0, 0x1, P1 ;  /* 0x0000000043217211 */ /* 0x000fc400008f0eff */
[----:B------:R-:W-:Y:S01]  /*9e70*/  ISETP.GE.AND P3, PT, R20, RZ, PT ;  /* 0x000000ff1400720c */ /* 0x000fe20003f66270 */
[----:B------:R-:W-:Y:S02]  /*9e80*/  IMAD.MOV.U32 R20, RZ, RZ, R9 ;  /* 0x000000ffff147224 */ /* 0x000fe400078e0009 */
[----:B------:R0:W3:Y:S06]  /*9e90*/  @P0 LDG.E.U8 R23, desc[UR22][R32.64] ;  /* 0x0000001620170981 */ /* 0x0000ec000c1e1100 */
[----:B------:R-:W-:Y:S01]  /*9ea0*/  @!P2 IMAD.MOV R44, RZ, RZ, -R44 ;  /* 0x000000ffff2ca224 */ /* 0x000fe200078e0a2c */
[----:B------:R-:W-:-:S04]  /*9eb0*/  IADD3 R59, P2, PT, R64, R2, RZ ;  /* 0x00000002403b7210 */ /* 0x000fc80007f5e0ff */
[----:B------:R-:W-:Y:S02]  /*9ec0*/  LEA.HI.X.SX32 R9, R64, R0, 0x1, P2 ;  /* 0x0000000040097211 */ /* 0x000fe400010f0eff */
[----:B-1----:R-:W-:Y:S02]  /*9ed0*/  IADD3 R40, P1, PT, R61, R2, RZ ;  /* 0x000000023d287210 */ /* 0x002fe40007f3e0ff */
[----:B------:R-:W-:Y:S01]  /*9ee0*/  PRMT R19, RZ, 0x7610, R19 ;  /* 0x00007610ff137816 */ /* 0x000fe20000000013 */
[----:B----4-:R1:W-:Y:S04]  /*9ef0*/  @P0 STL [R1+0xa3c], R21 ;  /* 0x000a3c1501000387 */ /* 0x0103e80000100800 */
[----:B-1----:R-:W4:Y:S04]  /*9f00*/  LDL R21, [R1+0xdb0] ;  /* 0x000db00001157983 */ /* 0x002f280000100800 */
[----:B------:R-:W-:Y:S04]  /*9f10*/  STL [R1+0xee8], R44 ;  /* 0x000ee82c01007387 */ /* 0x000fe80000100800 */
[----:B------:R-:W-:Y:S04]  /*9f20*/  STL [R1+0xf04], R44 ;  /* 0x000f042c01007387 */ /* 0x000fe80000100800 */
[----:B------:R0:W-:Y:S04]  /*9f30*/  STL [R1+0x114], R32 ;  /* 0x0001142001007387 */ /* 0x0001e80000100800 */
[----:B--2---:R1:W-:Y:S04]  /*9f40*/  @P0 STL [R1+0xa40], R49 ;  /* 0x000a403101000387 */ /* 0x0043e80000100800 */
[----:B------:R-:W-:Y:S04]  /*9f50*/  STL [R1+0xeec], R67 ;  /* 0x000eec4301007387 */ /* 0x000fe80000100800 */
[----:B------:R-:W-:Y:S01]  /*9f60*/  STL [R1+0x134], R59 ;  /* 0x0001343b01007387 */ /* 0x000fe20000100800 */
[----:B0-----:R-:W-:-:S03]  /*9f70*/  @P0 IMAD.MOV.U32 R32, RZ, RZ, R59 ;  /* 0x000000ffff200224 */ /* 0x001fc600078e003b */
[----:B------:R-:W-:Y:S04]  /*9f80*/  STL [R1+0xef8], R67 ;  /* 0x000ef84301007387 */ /* 0x000fe80000100800 */
[----:B------:R0:W-:Y:S01]  /*9f90*/  STL [R1+0x110], R33 ;  /* 0x0001102101007387 */ /* 0x0001e20000100800 */
[----:B-1----:R-:W-:Y:S01]  /*9fa0*/  LEA.HI.X.SX32 R49, R61, R0, 0x1, P1 ;  /* 0x000000003d317211 */ /* 0x002fe200008f0eff */
[----:B0-----:R-:W-:-:S05]  /*9fb0*/  @P0 IMAD.MOV.U32 R33, RZ, RZ, R9 ;  /* 0x000000ffff210224 */ /* 0x001fca00078e0009 */
[----:B------:R0:W2:Y:S02]  /*9fc0*/  @P0 LDG.E.U8 R50, desc[UR22][R32.64] ;  /* 0x0000001620320981 */ /* 0x0000a4000c1e1100 */
[----:B0-----:R-:W-:Y:S02]  /*9fd0*/  @P0 IMAD.MOV.U32 R32, RZ, RZ, R40 ;  /* 0x000000ffff200224 */ /* 0x001fe400078e0028 */
[----:B------:R-:W-:-:S05]  /*9fe0*/  @P0 IMAD.MOV.U32 R33, RZ, RZ, R49 ;  /* 0x000000ffff210224 */ /* 0x000fca00078e0031 */
[----:B------:R0:W2:Y:S01]  /*9ff0*/  @P0 LDG.E.U8 R19, desc[UR22][R32.64] ;  /* 0x0000001620130981 */ /* 0x0000a2000c1e1100 */
[C---:B------:R-:W-:Y:S01]  /*a000*/  ISETP.GT.U32.AND P2, PT, R3.reuse, R13, PT ;  /* 0x0000000d0300720c */ /* 0x040fe20003f44070 */
[----:B------:R-:W-:Y:S01]  /*a010*/  @!P3 IMAD.MOV R35, RZ, RZ, -R35 ;  /* 0x000000ffff23b224 */ /* 0x000fe200078e0a23 */
[C---:B------:R-:W-:Y:S01]  /*a020*/  ISETP.GT.U32.AND P3, PT, R3.reuse, R73, PT ;  /* 0x000000490300720c */ /* 0x040fe20003f64070 */
[----:B------:R-:W-:Y:S01]  /*a030*/  STL [R1+0xf00], R67 ;  /* 0x000f004301007387 */ /* 0x000fe20000100800 */
[----:B------:R-:W-:-:S03]  /*a040*/  ISETP.GT.U32.AND P1, PT, R3, R41, PT ;  /* 0x000000290300720c */ /* 0x000fc60003f24070 */
[----:B------:R-:W-:Y:S01]  /*a050*/  STL [R1+0xef0], R64 ;  /* 0x000ef04001007387 */ /* 0x000fe20000100800 */
[----:B------:R-:W-:-:S03]  /*a060*/  SEL R58, R38, R58, !P6 ;  /* 0x0000003a263a7207 */ /* 0x000fc60007000000 */
[----:B------:R-:W-:Y:S02]  /*a070*/  STL [R1+0xf08], R64 ;  /* 0x000f084001007387 */ /* 0x000fe40000100800 */
[----:B------:R-:W-:Y:S02]  /*a080*/  @!P2 IMAD.IADD R13, R13, 0x1, -R3 ;  /* 0x000000010d0da824 */ /* 0x000fe400078e0a03 */
[----:B------:R-:W-:Y:S01]  /*a090*/  STL [R1+0x154], R40 ;  /* 0x0001542801007387 */ /* 0x000fe20000100800 */
[----:B------:R-:W-:-:S03]  /*a0a0*/  SEL R55, R38, R55, !P6 ;  /* 0x0000003726377207 */ /* 0x000fc60007000000 */
[----:B------:R-:W-:Y:S01]  /*a0b0*/  STL [R1+0x130], R9 ;  /* 0x0001300901007387 */ /* 0x000fe20000100800 */
[----:B------:R-:W-:-:S03]  /*a0c0*/  @!P3 IMAD.IADD R73, R73, 0x1, -R3 ;  /* 0x000000014949b824 */ /* 0x000fc600078e0a03 */
[----:B------:R-:W-:Y:S01]  /*a0d0*/  STL [R1+0xef4], R61 ;  /* 0x000ef43d01007387 */ /* 0x000fe20000100800 */
[----:B------:R-:W-:-:S03]  /*a0e0*/  IMAD R58, R58, UR9, RZ ;  /* 0x000000093a3a7c24 */ /* 0x000fc6000f8e02ff */
[----:B------:R-:W-:Y:S04]  /*a0f0*/  STL [R1+0x150], R49 ;  /* 0x0001503101007387 */ /* 0x000fe80000100800 */
[----:B---3--:R1:W-:Y:S01]  /*a100*/  STL [R1+0xa38], R23 ;  /* 0x000a381701007387 */ /* 0x0083e20000100800 */
[----:B------:R-:W-:Y:S01]  /*a110*/  IMAD R55, R55, UR9, RZ ;  /* 0x0000000937377c24 */ /* 0x000fe2000f8e02ff */
[----:B------:R-:W-:Y:S01]  /*a120*/  ISETP.GE.AND P3, PT, R8, RZ, PT ;  /* 0x000000ff0800720c */ /* 0x000fe20003f66270 */
[----:B------:R-:W-:Y:S01]  /*a130*/  @!P1 IMAD.IADD R41, R41, 0x1, -R3 ;  /* 0x0000000129299824 */ /* 0x000fe200078e0a03 */
[----:B------:R-:W-:Y:S01]  /*a140*/  SEL R52, R38, R52, !P6 ;  /* 0x0000003426347207 */ /* 0x000fe20007000000 */
[----:B-1----:R-:W3:Y:S04]  /*a150*/  LDL.LU R23, [R1+0x102c] ;  /* 0x00102c0001177983 */ /* 0x002ee80000300800 */
[----:B------:R-:W3:Y:S04]  /*a160*/  LDL.LU R9, [R1+0x1028] ;  /* 0x0010280001097983 */ /* 0x000ee80000300800 */
[----:B------:R-:W3:Y:S01]  /*a170*/  LDL.LU R59, [R1+0x1024] ;  /* 0x00102400013b7983 */ /* 0x000ee20000300800 */
[----:B0-----:R-:W-:-:S03]  /*a180*/  IADD3 R32, P1, PT, R58, R2, RZ ;  /* 0x000000023a207210 */ /* 0x001fc60007f3e0ff */
[----:B------:R-:W3:Y:S04]  /*a190*/  LDL.LU R64, [R1+0x22c] ;  /* 0x00022c0001407983 */ /* 0x000ee80000300800 */
[----:B------:R-:W-:Y:S04]  /*a1a0*/  STL [R1+0xf28], R73 ;  /* 0x000f284901007387 */ /* 0x000fe80000100800 */
[----:B------:R-:W-:Y:S04]  /*a1b0*/  STL [R1+0xf34], R73 ;  /* 0x000f344901007387 */ /* 0x000fe80000100800 */
[----:B------:R-:W3:Y:S04]  /*a1c0*/  LDL R49, [R1+0xd04] ;  /* 0x000d040001317983 */ /* 0x000ee80000100800 */
[----:B------:R-:W3:Y:S01]  /*a1d0*/  LDL R8, [R1+0xccc] ;  /* 0x000ccc0001087983 */ /* 0x000ee20000100800 */
[----:B------:R-:W-:Y:S01]  /*a1e0*/  IMAD R52, R52, UR9, RZ ;  /* 0x0000000934347c24 */ /* 0x000fe2000f8e02ff */
[----:B------:R-:W-:-:S02]  /*a1f0*/  PRMT R56, RZ, 0x7610, R56 ;  /* 0x00007610ff387816 */ /* 0x000fc40000000038 */
[----:B------:R-:W-:Y:S02]  /*a200*/  LEA.HI.X.SX32 R33, R58, R0, 0x1, P1 ;  /* 0x000000003a217211 */ /* 0x000fe400008f0eff */
[----:B------:R-:W-:-:S03]  /*a210*/  PRMT R44, RZ, 0x7610, R44 ;  /* 0x00007610ff2c7816 */ /* 0x000fc6000000002c */
[----:B------:R0:W3:Y:S01]  /*a220*/  @P0 LDG.E.U8 R56, desc[UR22][R32.64] ;  /* 0x0000001620380981 */ /* 0x0000e2000c1e1100 */
[----:B------:R-:W-:Y:S02]  /*a230*/  PRMT R18, RZ, 0x7610, R18 ;  /* 0x00007610ff127816 */ /* 0x000fe40000000012 */
[----:B----4-:R-:W-:Y:S01]  /*a240*/  ISETP.GE.AND P2, PT, R21, RZ, PT ;  /* 0x000000ff1500720c */ /* 0x010fe20003f46270 */
[----:B------:R-:W-:-:S12]  /*a250*/  IMAD.MOV.U32 R21, RZ, RZ, R20 ;  /* 0x000000ffff157224 */ /* 0x000fd800078e0014 */
[----:B------:R-:W-:Y:S01]  /*a260*/  @!P2 IMAD.MOV R31, RZ, RZ, -R31 ;  /* 0x000000ffff1fa224 */ /* 0x000fe200078e0a1f */
[----:B--2---:R1:W-:Y:S04]  /*a270*/  STL [R1+0xa34], R50 ;  /* 0x000a343201007387 */ /* 0x0043e80000100800 */
[----:B------:R0:W-:Y:S01]  /*a280*/  STL [R1+0x174], R32 ;  /* 0x0001742001007387 */ /* 0x0001e20000100800 */
[----:B-1----:R-:W-:-:S03]  /*a290*/  IADD3 R50, P2, PT, R55, R2, RZ ;  /* 0x0000000237327210 */ /* 0x002fc60007f5e0ff */
[----:B------:R-:W-:Y:S01]  /*a2a0*/  STL [R1+0xefc], R58 ;  /* 0x000efc3a01007387 */ /* 0x000fe20000100800 */
[----:B------:R-:W-:-:S03]  /*a2b0*/  LEA.HI.X.SX32 R20, R55, R0, 0x1, P2 ;  /* 0x0000000037147211 */ /* 0x000fc600010f0eff */
[----:B------:R-:W-:Y:S04]  /*a2c0*/  STL [R1+0x194], R50 ;  /* 0x0001943201007387 */ /* 0x000fe80000100800 */
[----:B------:R-:W-:Y:S04]  /*a2d0*/  STL [R1+0xf10], R58 ;  /* 0x000f103a01007387 */ /* 0x000fe80000100800 */
[----:B------:R1:W-:Y:S01]  /*a2e0*/  STL [R1+0xa30], R19 ;  /* 0x000a301301007387 */ /* 0x0003e20000100800 */
[----:B0-----:R-:W-:-:S03]  /*a2f0*/  @P0 IMAD.MOV.U32 R32, RZ, RZ, R50 ;  /* 0x000000ffff200224 */ /* 0x001fc600078e0032 */
[----:B------:R0:W-:Y:S01]  /*a300*/  STL [R1+0x170], R33 ;  /* 0x0001702101007387 */ /* 0x0001e20000100800 */
[----:B-1----:R-:W-:Y:S01]  /*a310*/  IADD3 R19, P1, PT, R52, R2, RZ ;  /* 0x0000000234137210 */ /* 0x002fe20007f3e0ff */
[----:B0-----:R-:W-:-:S03]  /*a320*/  @P0 IMAD.MOV.U32 R33, RZ, RZ, R20 ;  /* 0x000000ffff210224 */ /* 0x001fc600078e0014 */
[----:B------:R-:W-:Y:S02]  /*a330*/  LEA.HI.X.SX32 R40, R52, R0, 0x1, P1 ;  /* 0x0000000034287211 */ /* 0x000fe400008f0eff */
[----:B------:R0:W2:Y:S02]  /*a340*/  @P0 LDG.E.U8 R44, desc[UR22][R32.64] ;  /* 0x00000016202c0981 */ /* 0x0000a4000c1e1100 */
[----:B0-----:R-:W-:Y:S02]  /*a350*/  @P0 IMAD.MOV.U32 R32, RZ, RZ, R19 ;  /* 0x000000ffff200224 */ /* 0x001fe400078e0013 */
[----:B------:R-:W-:-:S05]  /*a360*/  @P0 IMAD.MOV.U32 R33, RZ, RZ, R40 ;  /* 0x000000ffff210224 */ /* 0x000fca00078e0028 */
[----:B------:R0:W4:Y:S01]  /*a370*/  @P0 LDG.E.U8 R18, desc[UR22][R32.64] ;  /* 0x0000001620120981 */ /* 0x000122000c1e1100 */
[----:B------:R-:W-:Y:S01]  /*a380*/  @!P3 IMAD.MOV R30, RZ, RZ, -R30 ;  /* 0x000000ffff1eb224 */ /* 0x000fe200078e0a1e */
[C---:B------:R-:W-:Y:S02]  /*a390*/  ISETP.GT.U32.AND P3, PT, R3.reuse, R41, PT ;  /* 0x000000290300720c */ /* 0x040fe40003f64070 */
[C---:B------:R-:W-:Y:S01]  /*a3a0*/  ISETP.GT.U32.AND P2, PT, R3.reuse, R12, PT ;  /* 0x0000000c0300720c */ /* 0x040fe20003f44070 */
[----:B------:R-:W-:Y:S01]  /*a3b0*/  STL [R1+0xf2c], R58 ;  /* 0x000f2c3a01007387 */ /* 0x000fe20000100800 */
[----:B------:R-:W-:Y:S02]  /*a3c0*/  SEL R72, R38, R72, !P6 ;  /* 0x0000004826487207 */ /* 0x000fe40007000000 */
[----:B---3--:R-:W-:-:S07]  /*a3d0*/  ISETP.GT.U32.AND P1, PT, R3, R64, PT ;  /* 0x000000400300720c */ /* 0x008fce0003f24070 */
[----:B------:R-:W-:Y:S01]  /*a3e0*/  @!P3 IMAD.IADD R41, R41, 0x1, -R3 ;  /* 0x000000012929b824 */ /* 0x000fe200078e0a03 */
[----:B------:R-:W-:Y:S01]  /*a3f0*/  STL [R1+0xf0c], R55 ;  /* 0x000f0c3701007387 */ /* 0x000fe20000100800 */
[----:B------:R-:W-:Y:S02]  /*a400*/  SEL R69, R38, R69, !P6 ;  /* 0x0000004526457207 */ /* 0x000fe40007000000 */
[----:B------:R-:W-:Y:S01]  /*a410*/  ISETP.GE.AND P3, PT, R49, RZ, PT ;  /* 0x000000ff3100720c */ /* 0x000fe20003f66270 */
[----:B------:R-:W-:Y:S01]  /*a420*/  STL [R1+0x1b4], R19 ;  /* 0x0001b41301007387 */ /* 0x000fe20000100800 */
[----:B------:R-:W-:-:S03]  /*a430*/  IMAD R72, R72, UR9, RZ ;  /* 0x0000000948487c24 */ /* 0x000fc6000f8e02ff */
[----:B------:R-:W-:Y:S01]  /*a440*/  STL [R1+0x190], R20 ;  /* 0x0001901401007387 */ /* 0x000fe20000100800 */
[----:B------:R-:W-:-:S03]  /*a450*/  IMAD R69, R69, UR9, RZ ;  /* 0x0000000945457c24 */ /* 0x000fc6000f8e02ff */
[----:B------:R-:W-:Y:S01]  /*a460*/  STL [R1+0xf14], R52 ;  /* 0x000f143401007387 */ /* 0x000fe20000100800 */
[----:B------:R-:W-:-:S03]  /*a470*/  SEL R66, R38, R66, !P6 ;  /* 0x0000004226427207 */ /* 0x000fc60007000000 */
[----:B------:R-:W-:Y:S01]  /*a480*/  STL [R1+0xf1c], R52 ;  /* 0x000f1c3401007387 */ /* 0x000fe20000100800 */
[----:B------:R-:W-:-:S03]  /*a490*/  @!P2 IMAD.IADD R12, R12, 0x1, -R3 ;  /* 0x000000010c0ca824 */ /* 0x000fc600078e0a03 */
[----:B------:R-:W-:Y:S01]  /*a4a0*/  STL [R1+0x1b0], R40 ;  /* 0x0001b02801007387 */ /* 0x000fe20000100800 */
[----:B------:R-:W-:-:S03]  /*a4b0*/  @!P1 IMAD.IADD R64, R64, 0x1, -R3 ;  /* 0x0000000140409824 */ /* 0x000fc600078e0a03 */
[----:B------:R1:W-:Y:S01]  /*a4c0*/  STL [R1+0xa2c], R56 ;  /* 0x000a2c3801007387 */ /* 0x0003e20000100800 */
[----:B------:R-:W-:Y:S01]  /*a4d0*/  ISETP.GE.AND P2, PT, R8, RZ, PT ;  /* 0x000000ff0800720c */ /* 0x000fe20003f46270 */
[----:B------:R-:W-:Y:S01]  /*a4e0*/  @!P3 IMAD.MOV R28, RZ, RZ, -R28 ;  /* 0x000000ffff1cb224 */ /* 0x000fe200078e0a1c */
[-C--:B0-----:R-:W-:Y:S01]  /*a4f0*/  IADD3 R32, P1, PT, R72, R2.reuse, RZ ;  /* 0x0000000248207210 */ /* 0x081fe20007f3e0ff */
[----:B------:R-:W-:Y:S01]  /*a500*/  IMAD R66, R66, UR9, RZ ;  /* 0x0000000942427c24 */ /* 0x000fe2000f8e02ff */
[----:B------:R-:W-:Y:S01]  /*a510*/  IADD3 R8, P3, PT, R69, R2, RZ ;  /* 0x0000000245087210 */ /* 0x000fe20007f7e0ff */
[----:B-1----:R-:W3:Y:S04]  /*a520*/  LDL.LU R56, [R1+0x1020] ;  /* 0x0010200001387983 */ /* 0x002ee80000300800 */
[----:B------:R-:W3:Y:S01]  /*a530*/  LDL.LU R20, [R1+0x101c] ;  /* 0x00101c0001147983 */ /* 0x000ee20000300800 */
[----:B------:R-:W-:-:S03]  /*a540*/  PRMT R53, RZ, 0x7610, R53 ;  /* 0x00007610ff357816 */ /* 0x000fc60000000035 */
[----:B------:R-:W-:Y:S01]  /*a550*/  STL [R1+0xf24], R41 ;  /* 0x000f242901007387 */ /* 0x000fe20000100800 */
[----:B------:R-:W-:Y:S01]  /*a560*/  IMAD.MOV.U32 R49, RZ, RZ, R21 ;  /* 0x000000ffff317224 */ /* 0x000fe200078e0015 */
[-C--:B------:R-:W-:Y:S02]  /*a570*/  LEA.HI.X.SX32 R33, R72, R0.reuse, 0x1, P1 ;  /* 0x0000000048217211 */ /* 0x080fe400008f0eff */
[----:B------:R-:W-:Y:S02]  /*a580*/  LEA.HI.X.SX32 R21, R69, R0, 0x1, P3 ;  /* 0x0000000045157211 */ /* 0x000fe400018f0eff */
[C---:B------:R-:W-:Y:S01]  /*a590*/  IADD3 R19, P1, PT, R66.reuse, R2, RZ ;  /* 0x0000000242137210 */ /* 0x040fe20007f3e0ff */
[----:B------:R0:W3:Y:S01]  /*a5a0*/  @P0 LDG.E.U8 R53, desc[UR22][R32.64] ;  /* 0x0000001620350981 */ /* 0x0000e2000c1e1100 */
[----:B------:R-:W-:Y:S02]  /*a5b0*/  PRMT R43, RZ, 0x7610, R43 ;  /* 0x00007610ff2b7816 */ /* 0x000fe4000000002b */
[----:B------:R-:W-:-:S02]  /*a5c0*/  LEA.HI.X.SX32 R40, R66, R0, 0x1, P1 ;  /* 0x0000000042287211 */ /* 0x000fc400008f0eff */
[----:B------:R-:W-:Y:S02]  /*a5d0*/  PRMT R17, RZ, 0x7610, R17 ;  /* 0x00007610ff117816 */ /* 0x000fe40000000011 */
[----:B------:R-:W-:Y:S02]  /*a5e0*/  ISETP.GT.U32.AND P1, PT, R3, R11, PT ;  /* 0x0000000b0300720c */ /* 0x000fe40003f24070 */
[----:B------:R-:W-:-:S05]  /*a5f0*/  SEL R63, R38, R63, !P6 ;  /* 0x0000003f263f7207 */ /* 0x000fca0007000000 */
[----:B------:R-:W-:Y:S01]  /*a600*/  IMAD R63, R63, UR9, RZ ;  /* 0x000000093f3f7c24 */ /* 0x000fe2000f8e02ff */
[----:B------:R-:W-:-:S05]  /*a610*/  PRMT R93, RZ, 0x7610, R93 ;  /* 0x00007610ff5d7816 */ /* 0x000fca000000005d */
[----:B------:R-:W-:Y:S01]  /*a620*/  @!P1 IMAD.IADD R11, R11, 0x1, -R3 ;  /* 0x000000010b0b9824 */ /* 0x000fe200078e0a03 */
[----:B----4-:R1:W-:Y:S04]  /*a630*/  STL [R1+0xa24], R18 ;  /* 0x000a241201007387 */ /* 0x0103e80000100800 */
[----:B------:R-:W4:Y:S04]  /*a640*/  LDL R50, [R1+0xc0c] ;  /* 0x000c0c0001327983 */ /* 0x000f280000100800 */
[----:B-1----:R-:W4:Y:S04]  /*a650*/  LDL R18, [R1+0xc10] ;  /* 0x000c100001127983 */ /* 0x002f280000100800 */
[----:B--2---:R1:W-:Y:S04]  /*a660*/  STL [R1+0xa28], R44 ;  /* 0x000a282c01007387 */ /* 0x0043e80000100800 */
[----:B-1----:R-:W2:Y:S04]  /*a670*/  LDL.LU R44, [R1+0x228] ;  /* 0x00022800012c7983 */ /* 0x002ea80000300800 */
[----:B------:R0:W-:Y:S04]  /*a680*/  STL [R1+0xdc], R32 ;  /* 0x0000dc2001007387 */ /* 0x0001e80000100800 */
[----:B------:R-:W-:Y:S04]  /*a690*/  STL [R1+0xf18], R72 ;  /* 0x000f184801007387 */ /* 0x000fe80000100800 */
[----:B------:R-:W-:Y:S01]  /*a6a0*/  STL [R1+0xfc], R8 ;  /* 0x0000fc0801007387 */ /* 0x000fe20000100800 */
[----:B0-----:R-:W-:-:S03]  /*a6b0*/  @P0 IMAD.MOV.U32 R32, RZ, RZ, R8 ;  /* 0x000000ffff200224 */ /* 0x001fc600078e0008 */
[----:B------:R0:W-:Y:S02]  /*a6c0*/  STL [R1+0xd8], R33 ;  /* 0x0000d82101007387 */ /* 0x0001e40000100800 */
[----:B0-----:R-:W-:-:S05]  /*a6d0*/  @P0 IMAD.MOV.U32 R33, RZ, RZ, R21 ;  /* 0x000000ffff210224 */ /* 0x001fca00078e0015 */
[----:B------:R0:W2:Y:S02]  /*a6e0*/  @P0 LDG.E.U8 R43, desc[UR22][R32.64] ;  /* 0x00000016202b0981 */ /* 0x0000a4000c1e1100 */
[----:B0-----:R-:W-:Y:S02]  /*a6f0*/  @P0 IMAD.MOV.U32 R32, RZ, RZ, R19 ;  /* 0x000000ffff200224 */ /* 0x001fe400078e0013 */
[----:B------:R-:W-:-:S05]  /*a700*/  @P0 IMAD.MOV.U32 R33, RZ, RZ, R40 ;  /* 0x000000ffff210224 */ /* 0x000fca00078e0028 */
[----:B------:R0:W2:Y:S02]  /*a710*/  @P0 LDG.E.U8 R17, desc[UR22][R32.64] ;  /* 0x0000001620110981 */ /* 0x0000a4000c1e1100 */
[----:B0-----:R-:W-:-:S04]  /*a720*/  IADD3 R32, P1, PT, R63, R2, RZ ;  /* 0x000000023f207210 */ /* 0x001fc80007f3e0ff */
[----:B------:R-:W-:-:S05]  /*a730*/  LEA.HI.X.SX32 R33, R63, R0, 0x1, P1 ;  /* 0x000000003f217211 */ /* 0x000fca00008f0eff */
[----:B------:R0:W2:Y:S01]  /*a740*/  @P0 LDG.E.U8 R93, desc[UR22][R32.64] ;  /* 0x00000016205d0981 */ /* 0x0000a2000c1e1100 */
[C---:B------:R-:W-:Y:S01]  /*a750*/  ISETP.GT.U32.AND P3, PT, R3.reuse, R64, PT ;  /* 0x000000400300720c */ /* 0x040fe20003f64070 */
[----:B------:R-:W-:Y:S01]  /*a760*/  @!P2 IMAD.MOV R29, RZ, RZ, -R29 ;  /* 0x000000ffff1da224 */ /* 0x000fe200078e0a1d */
[----:B------:R-:W-:Y:S02]  /*a770*/  ISETP.GT.U32.AND P2, PT, R3, R12, PT ;  /* 0x0000000c0300720c */ /* 0x000fe40003f44070 */
[----:B------:R-:W-:-:S09]  /*a780*/  SEL R60, R38, R60, !P6 ;  /* 0x0000003c263c7207 */ /* 0x000fd20007000000 */
[--C-:B------:R-:W-:Y:S01]  /*a790*/  @!P3 IMAD.IADD R64, R64, 0x1, -R3.reuse ;  /* 0x000000014040b824 */ /* 0x100fe200078e0a03 */
[----:B------:R-:W-:Y:S01]  /*a7a0*/  STL [R1+0xf20], R69 ;  /* 0x000f204501007387 */ /* 0x000fe20000100800 */
[----:B------:R-:W-:Y:S01]  /*a7b0*/  IMAD R60, R60, UR9, RZ ;  /* 0x000000093c3c7c24 */ /* 0x000fe2000f8e02ff */
[----:B------:R-:W-:Y:S02]  /*a7c0*/  SEL R57, R38, R57, !P6 ;  /* 0x0000003926397207 */ /* 0x000fe40007000000 */
[----:B------:R-:W-:Y:S04]  /*a7d0*/  STL [R1+0x11c], R19 ;  /* 0x00011c1301007387 */ /* 0x000fe80000100800 */
[----:B------:R-:W-:Y:S04]  /*a7e0*/  STL [R1+0xf8], R21 ;  /* 0x0000f81501007387 */ /* 0x000fe80000100800 */
[----:B---3--:R1:W-:Y:S01]  /*a7f0*/  STL [R1+0xa20], R53 ;  /* 0x000a203501007387 */ /* 0x0083e20000100800 */
[----:B------:R-:W-:-:S02]  /*a800*/  @!P2 IMAD.IADD R12, R12, 0x1, -R3 ;  /* 0x000000010c0ca824 */ /* 0x000fc400078e0a03 */
[----:B------:R-:W-:Y:S01]  /*a810*/  IMAD R57, R57, UR9, RZ ;  /* 0x0000000939397c24 */ /* 0x000fe2000f8e02ff */
[----:B-1----:R-:W3:Y:S04]  /*a820*/  LDL.LU R53, [R1+0x1018] ;  /* 0x0010180001357983 */ /* 0x002ee80000300800 */
[----:B------:R-:W-:Y:S04]  /*a830*/  STL [R1+0x118], R40 ;  /* 0x0001182801007387 */ /* 0x000fe80000100800 */
[----:B------:R-:W3:Y:S04]  /*a840*/  LDL.LU R21, [R1+0x1014] ;  /* 0x0010140001157983 */ /* 0x000ee80000300800 */
[----:B------:R-:W3:Y:S01]  /*a850*/  LDL.LU R8, [R1+0x1010] ;  /* 0x0010100001087983 */ /* 0x000ee20000300800 */
[----:B------:R-:W-:-:S02]  /*a860*/  PRMT R55, RZ, 0x7610, R55 ;  /* 0x00007610ff377816 */ /* 0x000fc40000000037 */
[----:B------:R-:W-:Y:S02]  /*a870*/  PRMT R16, RZ, 0x7610, R16 ;  /* 0x00007610ff107816 */ /* 0x000fe40000000010 */
[----:B----4-:R-:W-:Y:S02]  /*a880*/  ISETP.GE.AND P3, PT, R50, RZ, PT ;  /* 0x000000ff3200720c */ /* 0x010fe40003f66270 */
[----:B------:R-:W-:Y:S01]  /*a890*/  ISETP.GE.AND P2, PT, R18, RZ, PT ;  /* 0x000000ff1200720c */ /* 0x000fe20003f46270 */
[----:B------:R-:W-:-:S10]  /*a8a0*/  IMAD.MOV.U32 R18, RZ, RZ, R49 ;  /* 0x000000ffff127224 */ /* 0x000fd400078e0031 */
[----:B------:R-:W-:Y:S01]  /*a8b0*/  @!P3 IMAD.MOV R27, RZ, RZ, -R27 ;  /* 0x000000ffff1bb224 */ /* 0x000fe200078e0a1b */
[----:B------:R-:W-:-:S04]  /*a8c0*/  IADD3 R50, P3, PT, R60, R2, RZ ;  /* 0x000000023c327210 */ /* 0x000fc80007f7e0ff */
[----:B------:R-:W-:Y:S01]  /*a8d0*/  LEA.HI.X.SX32 R49, R60, R0, 0x1, P3 ;  /* 0x000000003c317211 */ /* 0x000fe200018f0eff */
[----:B--2---:R1:W-:Y:S04]  /*a8e0*/  STL [R1+0xa1c], R43 ;  /* 0x000a1c2b01007387 */ /* 0x0043e80000100800 */
[----:B------:R-:W2:Y:S04]  /*a8f0*/  LDL R19, [R1+0xd2c] ;  /* 0x000d2c0001137983 */ /* 0x000ea80000100800 */
[----:B-1----:R-:W4:Y:S04]  /*a900*/  LDL R43, [R1+0xd40] ;  /* 0x000d4000012b7983 */ /* 0x002f280000100800 */
[----:B------:R0:W-:Y:S04]  /*a910*/  STL [R1+0x13c], R32 ;  /* 0x00013c2001007387 */ /* 0x0001e80000100800 */
[----:B------:R1:W-:Y:S04]  /*a920*/  STL [R1+0xa18], R17 ;  /* 0x000a181101007387 */ /* 0x0003e80000100800 */
[----:B------:R-:W-:Y:S01]  /*a930*/  STL [R1+0x15c], R50 ;  /* 0x00015c3201007387 */ /* 0x000fe20000100800 */
[----:B0-----:R-:W-:-:S03]  /*a940*/  @P0 IMAD.MOV.U32 R32, RZ, RZ, R50 ;  /* 0x000000ffff200224 */ /* 0x001fc600078e0032 */
[----:B------:R0:W-:Y:S01]  /*a950*/  STL [R1+0x138], R33 ;  /* 0x0001382101007387 */ /* 0x0001e20000100800 */
[----:B-1----:R-:W-:-:S04]  /*a960*/  IADD3 R17, P1, PT, R57, R2, RZ ;  /* 0x0000000239117210 */ /* 0x002fc80007f3e0ff */
[----:B------:R-:W-:Y:S01]  /*a970*/  LEA.HI.X.SX32 R40, R57, R0, 0x1, P1 ;  /* 0x0000000039287211 */ /* 0x000fe200008f0eff */
[----:B0-----:R-:W-:-:S05]  /*a980*/  @P0 IMAD.MOV.U32 R33, RZ, RZ, R49 ;  /* 0x000000ffff210224 */ /* 0x001fca00078e0031 */
[----:B------:R0:W3:Y:S02]  /*a990*/  @P0 LDG.E.U8 R55, desc[UR22][R32.64] ;  /* 0x0000001620370981 */ /* 0x0000e4000c1e1100 */
[----:B0-----:R-:W-:Y:S02]  /*a9a0*/  @P0 IMAD.MOV.U32 R32, RZ, RZ, R17 ;  /* 0x000000ffff200224 */ /* 0x001fe400078e0011 */
[----:B------:R-:W-:Y:S01]  /*a9b0*/  @P0 IMAD.MOV.U32 R33, RZ, RZ, R40 ;  /* 0x000000ffff210224 */ /* 0x000fe200078e0028 */
[----:B------:R-:W-:Y:S04]  /*a9c0*/  STL [R1+0x17c], R17 ;  /* 0x00017c1101007387 */ /* 0x000fe80000100800 */
[----:B------:R0:W3:Y:S04]  /*a9d0*/  @P0 LDG.E.U8 R16, desc[UR22][R32.64] ;  /* 0x0000001620100981 */ /* 0x0000e8000c1e1100 */
[----:B------:R-:W-:Y:S04]  /*a9e0*/  STL [R1+0x158], R49 ;  /* 0x0001583101007387 */ /* 0x000fe80000100800 */
[----:B------:R-:W-:Y:S04]  /*a9f0*/  STL [R1+0x178], R40 ;  /* 0x0001782801007387 */ /* 0x000fe80000100800 */
[----:B------:R1:W-:Y:S04]  /*aa00*/  STL [R1+0xa14], R93 ;  /* 0x000a145d01007387 */ /* 0x0003e80000100800 */
[----:B-1----:R-:W3:Y:S01]  /*aa10*/  LDL.LU R93, [R1+0x220] ;  /* 0x00022000015d7983 */ /* 0x002ee20000300800 */
[----:B------:R-:W-:-:S02]  /*aa20*/  ISETP.GT.U32.AND P3, PT, R3, R44, PT ;  /* 0x0000002c0300720c */ /* 0x000fc40003f64070 */
[C---:B------:R-:W-:Y:S01]  /*aa30*/  ISETP.GT.U32.AND P1, PT, R3.reuse, R10, PT ;  /* 0x0000000a0300720c */ /* 0x040fe20003f24070 */
[----:B------:R-:W-:Y:S01]  /*aa40*/  @!P2 IMAD.MOV R26, RZ, RZ, -R26 ;  /* 0x000000ffff1aa224 */ /* 0x000fe200078e0a1a */
[C---:B------:R-:W-:Y:S01]  /*aa50*/  SEL R54, R38.reuse, R54, !P6 ;  /* 0x0000003626367207 */ /* 0x040fe20007000000 */
[----:B------:R-:W3:Y:S01]  /*aa60*/  LDL.LU R49, [R1+0x100c] ;  /* 0x00100c0001317983 */ /* 0x000ee20000300800 */
[----:B------:R-:W-:Y:S02]  /*aa70*/  ISETP.GT.U32.AND P2, PT, R3, R11, PT ;  /* 0x0000000b0300720c */ /* 0x000fe40003f44070 */
[----:B------:R-:W-:-:S05]  /*aa80*/  SEL R51, R38, R51, !P6 ;  /* 0x0000003326337207 */ /* 0x000fca0007000000 */
[--C-:B------:R-:W-:Y:S01]  /*aa90*/  @!P3 IMAD.IADD R44, R44, 0x1, -R3.reuse ;  /* 0x000000012c2cb824 */ /* 0x100fe200078e0a03 */
[----:B------:R-:W-:Y:S01]  /*aaa0*/  SEL R71, R38, R71, !P6 ;  /* 0x0000004726477207 */ /* 0x000fe20007000000 */
[----:B------:R-:W-:Y:S01]  /*aab0*/  IMAD R54, R54, UR9, RZ ;  /* 0x0000000936367c24 */ /* 0x000fe2000f8e02ff */
[----:B------:R-:W3:Y:S01]  /*aac0*/  LDL.LU R50, [R1+0x1008] ;  /* 0x0010080001327983 */ /* 0x000ee20000300800 */
[----:B------:R-:W-:Y:S02]  /*aad0*/  IMAD R51, R51, UR9, RZ ;  /* 0x0000000933337c24 */ /* 0x000fe4000f8e02ff */
[--C-:B------:R-:W-:Y:S01]  /*aae0*/  @!P1 IMAD.IADD R10, R10, 0x1, -R3.reuse ;  /* 0x000000010a0a9824 */ /* 0x100fe200078e0a03 */
[C---:B0-----:R-:W-:Y:S01]  /*aaf0*/  IADD3 R32, P1, PT, R54.reuse, R2, RZ ;  /* 0x0000000236207210 */ /* 0x041fe20007f3e0ff */
[----:B------:R-:W-:Y:S01]  /*ab00*/  IMAD R71, R71, UR9, RZ ;  /* 0x0000000947477c24 */ /* 0x000fe2000f8e02ff */
[----:B------:R-:W-:Y:S01]  /*ab10*/  PRMT R46, RZ, 0x7610, R46 ;  /* 0x00007610ff2e7816 */ /* 0x000fe2000000002e */
[----:B------:R-:W-:Y:S01]  /*ab20*/  @!P2 IMAD.IADD R11, R11, 0x1, -R3 ;  /* 0x000000010b0ba824 */ /* 0x000fe200078e0a03 */
[----:B------:R-:W-:-:S02]  /*ab30*/  LEA.HI.X.SX32 R33, R54, R0, 0x1, P1 ;  /* 0x0000000036217211 */ /* 0x000fc400008f0eff */
[----:B------:R-:W-:Y:S02]  /*ab40*/  IADD3 R17, P1, PT, R71, R2, RZ ;  /* 0x0000000247117210 */ /* 0x000fe40007f3e0ff */
[----:B------:R-:W-:Y:S01]  /*ab50*/  PRMT R90, RZ, 0x7610, R90 ;  /* 0x00007610ff5a7816 */ /* 0x000fe2000000005a */
[----:B------:R0:W3:Y:S01]  /*ab60*/  @P0 LDG.E.U8 R46, desc[UR22][R32.64] ;  /* 0x00000016202e0981 */ /* 0x0000e2000c1e1100 */
[----:B------:R-:W-:Y:S02]  /*ab70*/  SEL R68, R38, R68, !P6 ;  /* 0x0000004426447207 */ /* 0x000fe40007000000 */
[----:B------:R-:W-:-:S03]  /*ab80*/  PRMT R14, RZ, 0x7610, R14 ;  /* 0x00007610ff0e7816 */ /* 0x000fc6000000000e */
[----:B------:R-:W-:Y:S01]  /*ab90*/  IMAD R68, R68, UR9, RZ ;  /* 0x0000000944447c24 */ /* 0x000fe2000f8e02ff */
[----:B------:R-:W-:Y:S02]  /*aba0*/  PRMT R78, RZ, 0x7610, R78 ;  /* 0x00007610ff4e7816 */ /* 0x000fe4000000004e */
[----:B--2---:R-:W-:Y:S02]  /*abb0*/  ISETP.GE.AND P3, PT, R19, RZ, PT ;  /* 0x000000ff1300720c */ /* 0x004fe40003f66270 */
[----:B----4-:R-:W-:Y:S01]  /*abc0*/  ISETP.GE.AND P2, PT, R43, RZ, PT ;  /* 0x000000ff2b00720c */ /* 0x010fe20003f46270 */
[----:B------:R-:W-:-:S10]  /*abd0*/  IMAD.MOV.U32 R43, RZ, RZ, R18 ;  /* 0x000000ffff2b7224 */ /* 0x000fd400078e0012 */
[----:B------:R-:W-:Y:S01]  /*abe0*/  @!P3 IMAD.MOV R24, RZ, RZ, -R24 ;  /* 0x000000ffff18b224 */ /* 0x000fe200078e0a18 */
[----:B------:R-:W-:-:S04]  /*abf0*/  IADD3 R19, P3, PT, R51, R2, RZ ;  /* 0x0000000233137210 */ /* 0x000fc80007f7e0ff */
[----:B------:R-:W-:Y:S01]  /*ac00*/  LEA.HI.X.SX32 R18, R51, R0, 0x1, P3 ;  /* 0x0000000033127211 */ /* 0x000fe200018f0eff */
[----:B---3--:R1:W-:Y:S04]  /*ac10*/  STL [R1+0xa0c], R16 ;  /* 0x000a0c1001007387 */ /* 0x0083e80000100800 */
[----:B------:R-:W2:Y:S04]  /*ac20*/  LDL R40, [R1+0xc9c] ;  /* 0x000c9c0001287983 */ /* 0x000ea80000100800 */
[----:B-1----:R-:W3:Y:S04]  /*ac30*/  LDL R16, [R1+0xc64] ;  /* 0x000c640001107983 */ /* 0x002ee80000100800 */
[----:B------:R0:W-:Y:S04]  /*ac40*/  STL [R1+0x19c], R32 ;  /* 0x00019c2001007387 */ /* 0x0001e80000100800 */
[----:B------:R-:W-:Y:S04]  /*ac50*/  STL [R1+0x1bc], R19 ;  /* 0x0001bc1301007387 */ /* 0x000fe80000100800 */
[----:B------:R1:W-:Y:S01]  /*ac60*/  STL [R1+0xa10], R55 ;  /* 0x000a103701007387 */ /* 0x0003e20000100800 */
[----:B0-----:R-:W-:-:S03]  /*ac70*/  @P0 IMAD.MOV.U32 R32, RZ, RZ, R19 ;  /* 0x000000ffff200224 */ /* 0x001fc600078e0013 */
[----:B------:R0:W-:Y:S01]  /*ac80*/  STL [R1+0x198], R33 ;  /* 0x0001982101007387 */ /* 0x0001e20000100800 */
[----:B-1----:R-:W-:Y:S02]  /*ac90*/  LEA.HI.X.SX32 R55, R71, R0, 0x1, P1 ;  /* 0x0000000047377211 */ /* 0x002fe400008f0eff */
[----:B------:R-:W-:Y:S01]  /*aca0*/  ISETP.GT.U32.AND P1, PT, R3, R93, PT ;  /* 0x0000005d0300720c */ /* 0x000fe20003f24070 */
[----:B0-----:R-:W-:-:S05]  /*acb0*/  @P0 IMAD.MOV.U32 R33, RZ, RZ, R18 ;  /* 0x000000ffff210224 */ /* 0x001fca00078e0012 */
[----:B------:R0:W4:Y:S02]  /*acc0*/  @P0 LDG.E.U8 R90, desc[UR22][R32.64] ;  /* 0x00000016205a0981 */ /* 0x000124000c1e1100 */
[----:B0-----:R-:W-:Y:S02]  /*acd0*/  @P0 IMAD.MOV.U32 R32, RZ, RZ, R17 ;  /* 0x000000ffff200224 */ /* 0x001fe400078e0011 */
[----:B------:R-:W-:-:S03]  /*ace0*/  @P0 IMAD.MOV.U32 R33, RZ, RZ, R55 ;  /* 0x000000ffff210224 */ /* 0x000fc600078e0037 */
[----:B------:R-:W-:Y:S02]  /*acf0*/  @!P1 IMAD.IADD R93, R93, 0x1, -R3 ;  /* 0x000000015d5d9824 */ /* 0x000fe400078e0a03 */
[----:B------:R0:W4:Y:S02]  /*ad00*/  @P0 LDG.E.U8 R14, desc[UR22][R32.64] ;  /* 0x00000016200e0981 */ /* 0x000124000c1e1100 */
[----:B0-----:R-:W-:-:S04]  /*ad10*/  IADD3 R32, P1, PT, R68, R2, RZ ;  /* 0x0000000244207210 */ /* 0x001fc80007f3e0ff */
[----:B------:R-:W-:-:S05]  /*ad20*/  LEA.HI.X.SX32 R33, R68, R0, 0x1, P1 ;  /* 0x0000000044217211 */ /* 0x000fca00008f0eff */
[----:B------:R0:W4:Y:S01]  /*ad30*/  @P0 LDG.E.U8 R78, desc[UR22][R32.64] ;  /* 0x00000016204e0981 */ /* 0x000122000c1e1100 */
[----:B------:R-:W-:Y:S01]  /*ad40*/  @!P2 IMAD.MOV R25, RZ, RZ, -R25 ;  /* 0x000000ffff19a224 */ /* 0x000fe200078e0a19 */
[C---:B------:R-:W-:Y:S02]  /*ad50*/  ISETP.GT.U32.AND P2, PT, R3.reuse, R44, PT ;  /* 0x0000002c0300720c */ /* 0x040fe40003f44070 */
[----:B------:R-:W-:Y:S01]  /*ad60*/  ISETP.GT.U32.AND P3, PT, R3, R10, PT ;  /* 0x0000000a0300720c */ /* 0x000fe20003f64070 */
[----:B------:R-:W-:Y:S01]  /*ad70*/  STL [R1+0xe4], R17 ;  /* 0x0000e41101007387 */ /* 0x000fe20000100800 */
[----:B------:R-:W-:-:S09]  /*ad80*/  SEL R65, R38, R65, !P6 ;  /* 0x0000004126417207 */ /* 0x000fd20007000000 */
[--C-:B------:R-:W-:Y:S02]  /*ad90*/  @!P2 IMAD.IADD R44, R44, 0x1, -R3.reuse ;  /* 0x000000012c2ca824 */ /* 0x100fe400078e0a03 */
[----:B------:R-:W-:Y:S01]  /*ada0*/  @!P3 IMAD.IADD R10, R10, 0x1, -R3 ;  /* 0x000000010a0ab824 */ /* 0x000fe200078e0a03 */
[----:B------:R-:W-:Y:S01]  /*adb0*/  STL [R1+0x1b8], R18 ;  /* 0x0001b81201007387 */ /* 0x000fe20000100800 */
[----:B------:R-:W-:Y:S01]  /*adc0*/  SEL R62, R38, R62, !P6 ;  /* 0x0000003e263e7207 */ /* 0x000fe20007000000 */
[----:B------:R-:W-:Y:S02]  /*add0*/  IMAD R65, R65, UR9, RZ ;  /* 0x0000000941417c24 */ /* 0x000fe4000f8e02ff */
[----:B------:R1:W-:Y:S02]  /*ade0*/  STL [R1+0xa08], R46 ;  /* 0x000a082e01007387 */ /* 0x0003e40000100800 */
[----:B------:R-:W-:Y:S02]  /*adf0*/  IMAD R62, R62, UR9, RZ ;  /* 0x000000093e3e7c24 */ /* 0x000fe4000f8e02ff */
[----:B-1----:R-:W4:Y:S04]  /*ae00*/  LDL.LU R46, [R1+0x1004] ;  /* 0x00100400012e7983 */ /* 0x002f280000300800 */
[----:B------:R-:W-:Y:S04]  /*ae10*/  STL [R1+0xe0], R55 ;  /* 0x0000e03701007387 */ /* 0x000fe80000100800 */
[----:B------:R-:W4:Y:S04]  /*ae20*/  LDL.LU R18, [R1+0x1000] ;  /* 0x0010000001127983 */ /* 0x000f280000300800 */
[----:B------:R-:W4:Y:S01]  /*ae30*/  LDL.LU R19, [R1+0xffc] ;  /* 0x000ffc0001137983 */ /* 0x000f220000300800 */
[----:B------:R-:W-:-:S02]  /*ae40*/  PRMT R88, RZ, 0x7610, R88 ;  /* 0x00007610ff587816 */ /* 0x000fc40000000058 */
[----:B------:R-:W-:Y:S02]  /*ae50*/  PRMT R6, RZ, 0x7610, R6 ;  /* 0x00007610ff067816 */ /* 0x000fe40000000006 */
[----:B------:R-:W-:-:S05]  /*ae60*/  SEL R59, R38, R59, !P6 ;  /* 0x0000003b263b7207 */ /* 0x000fca0007000000 */
[----:B------:R-:W-:Y:S01]  /*ae70*/  IMAD R59, R59, UR9, RZ ;  /* 0x000000093b3b7c24 */ /* 0x000fe2000f8e02ff */
[----:B------:R-:W-:Y:S02]  /*ae80*/  PRMT R67, RZ, 0x7610, R67 ;  /* 0x00007610ff437816 */ /* 0x000fe40000000043 */
[----:B--2---:R-:W-:Y:S02]  /*ae90*/  ISETP.GE.AND P3, PT, R40, RZ, PT ;  /* 0x000000ff2800720c */ /* 0x004fe40003f66270 */
[----:B---3--:R-:W-:Y:S01]  /*aea0*/  ISETP.GE.AND P2, PT, R16, RZ, PT ;  /* 0x000000ff1000720c */ /* 0x008fe20003f46270 */
[----:B------:R-:W-:-:S10]  /*aeb0*/  IMAD.MOV.U32 R16, RZ, RZ, R43 ;  /* 0x000000ffff107224 */ /* 0x000fd400078e002b */
[----:B------:R-:W-:Y:S02]  /*aec0*/  @!P3 IMAD.MOV R23, RZ, RZ, -R23 ;  /* 0x000000ffff17b224 */ /* 0x000fe400078e0a17 */
[----:B------:R-:W-:Y:S01]  /*aed0*/  @!P2 IMAD.MOV R22, RZ, RZ, -R22 ;  /* 0x000000ffff16a224 */ /* 0x000fe200078e0a16 */
[----:B------:R-:W-:-:S04]  /*aee0*/  IADD3 R40, P2, PT, R65, R2, RZ ;  /* 0x0000000241287210 */ /* 0x000fc80007f5e0ff */
[----:B------:R-:W-:Y:S01]  /*aef0*/  LEA.HI.X.SX32 R43, R65, R0, 0x1, P2 ;  /* 0x00000000412b7211 */ /* 0x000fe200010f0eff */
[----:B----4-:R1:W-:Y:S04]  /*af00*/  STL [R1+0xa04], R90 ;  /* 0x000a045a01007387 */ /* 0x0103e80000100800 */
[----:B------:R-:W2:Y:S04]  /*af10*/  LDL R17, [R1+0xd7c] ;  /* 0x000d7c0001117983 */ /* 0x000ea80000100800 */
[----:B-1----:R-:W3:Y:S04]  /*af20*/  LDL R90, [R1+0xc00] ;  /* 0x000c0000015a7983 */ /* 0x002ee80000100800 */
[----:B------:R-:W4:Y:S04]  /*af30*/  LDL.LU R55, [R1+0x20c] ;  /* 0x00020c0001377983 */ /* 0x000f280000300800 */
[----:B------:R-:W-:Y:S04]  /*af40*/  STL [R1+0x104], R32 ;  /* 0x0001042001007387 */ /* 0x000fe80000100800 */
[----:B------:R1:W-:Y:S04]  /*af50*/  STL [R1+0xa00], R14 ;  /* 0x000a000e01007387 */ /* 0x0003e80000100800 */
[----:B------:R-:W-:Y:S01]  /*af60*/  STL [R1+0x124], R40 ;  /* 0x0001242801007387 */ /* 0x000fe20000100800 */
[----:B-1----:R-:W-:-:S03]  /*af70*/  IADD3 R14, P3, PT, R62, R2, RZ ;  /* 0x000000023e0e7210 */ /* 0x002fc60007f7e0ff */
[----:B------:R1:W-:Y:S01]  /*af80*/  STL [R1+0x100], R33 ;  /* 0x0001002101007387 */ /* 0x0003e20000100800 */
[----:B0-----:R-:W-:-:S03]  /*af90*/  @P0 IMAD.MOV.U32 R32, RZ, RZ, R40 ;  /* 0x000000ffff200224 */ /* 0x001fc600078e0028 */
[----:B------:R-:W-:Y:S04]  /*afa0*/  STL [R1+0x144], R14 ;  /* 0x0001440e01007387 */ /* 0x000fe80000100800 */
[----:B------:R0:W-:Y:S01]  /*afb0*/  STL [R1+0x120], R43 ;  /* 0x0001202b01007387 */ /* 0x0001e20000100800 */
[----:B-1----:R-:W-:-:S03]  /*afc0*/  @P0 IMAD.MOV.U32 R33, RZ, RZ, R43 ;  /* 0x000000ffff210224 */ /* 0x002fc600078e002b */
[----:B------:R1:W-:Y:S04]  /*afd0*/  STL [R1+0x9fc], R78 ;  /* 0x0009fc4e01007387 */ /* 0x0003e80000100800 */
[----:B------:R1:W4:Y:S01]  /*afe0*/  @P0 LDG.E.U8 R88, desc[UR22][R32.64] ;  /* 0x0000001620580981 */ /* 0x000322000c1e1100 */
[C---:B------:R-:W-:Y:S02]  /*aff0*/  ISETP.GT.U32.AND P2, PT, R3.reuse, R9, PT ;  /* 0x000000090300720c */ /* 0x040fe40003f44070 */
[----:B------:R-:W-:Y:S01]  /*b000*/  ISETP.GT.U32.AND P1, PT, R3, R93, PT ;  /* 0x0000005d0300720c */ /* 0x000fe20003f24070 */
[----:B0-----:R-:W4:Y:S01]  /*b010*/  LDL.LU R43, [R1+0xff8] ;  /* 0x000ff800012b7983 */ /* 0x001f220000300800 */
[----:B-1----:R-:W-:Y:S02]  /*b020*/  LEA.HI.X.SX32 R78, R62, R0, 0x1, P3 ;  /* 0x000000003e4e7211 */ /* 0x002fe400018f0eff */
[----:B------:R-:W-:Y:S01]  /*b030*/  SEL R56, R38, R56, !P6 ;  /* 0x0000003826387207 */ /* 0x000fe20007000000 */
[----:B------:R-:W4:Y:S01]  /*b040*/  LDL.LU R40, [R1+0xff4] ;  /* 0x000ff40001287983 */ /* 0x000f220000300800 */
[----:B------:R-:W-:-:S02]  /*b050*/  @P0 IMAD.MOV.U32 R32, RZ, RZ, R14 ;  /* 0x000000ffff200224 */ /* 0x000fc400078e000e */
[----:B------:R-:W-:-:S05]  /*b060*/  @P0 IMAD.MOV.U32 R33, RZ, RZ, R78 ;  /* 0x000000ffff210224 */ /* 0x000fca00078e004e */
[----:B------:R0:W4:Y:S01]  /*b070*/  @P0 LDG.E.U8 R6, desc[UR22][R32.64] ;  /* 0x0000001620060981 */ /* 0x000122000c1e1100 */
[----:B------:R-:W-:Y:S01]  /*b080*/  @!P2 IMAD.IADD R9, R9, 0x1, -R3 ;  /* 0x000000010909a824 */ /* 0x000fe200078e0a03 */
[----:B0-----:R-:W-:-:S04]  /*b090*/  IADD3 R32, P2, PT, R59, R2, RZ ;  /* 0x000000023b207210 */ /* 0x001fc80007f5e0ff */
[----:B------:R-:W-:-:S05]  /*b0a0*/  LEA.HI.X.SX32 R33, R59, R0, 0x1, P2 ;  /* 0x000000003b217211 */ /* 0x000fca00010f0eff */
[----:B------:R0:W4:Y:S01]  /*b0b0*/  @P0 LDG.E.U8 R67, desc[UR22][R32.64] ;  /* 0x0000001620430981 */ /* 0x000122000c1e1100 */
[----:B------:R-:W-:Y:S01]  /*b0c0*/  @!P1 IMAD.IADD R93, R93, 0x1, -R3 ;  /* 0x000000015d5d9824 */ /* 0x000fe200078e0a03 */
[----:B------:R-:W-:Y:S01]  /*b0d0*/  SEL R53, R38, R53, !P6 ;  /* 0x0000003526357207 */ /* 0x000fe20007000000 */
[----:B------:R-:W-:Y:S01]  /*b0e0*/  IMAD R56, R56, UR9, RZ ;  /* 0x0000000938387c24 */ /* 0x000fe2000f8e02ff */
[----:B------:R1:W-:Y:S03]  /*b0f0*/  STL [R1+0x140], R78 ;  /* 0x0001404e01007387 */ /* 0x0003e60000100800 */
[----:B------:R-:W-:Y:S01]  /*b100*/  IMAD R53, R53, UR9, RZ ;  /* 0x0000000935357c24 */ /* 0x000fe2000f8e02ff */
[----:B------:R-:W-:-:S04]  /*b110*/  PRMT R92, RZ, 0x7610, R92 ;  /* 0x00007610ff5c7816 */ /* 0x000fc8000000005c */
[----:B-1----:R-:W-:Y:S02]  /*b120*/  IADD3 R78, P2, PT, R53, R2, RZ ;  /* 0x00000002354e7210 */ /* 0x002fe40007f5e0ff */
[----:B------:R-:W-:Y:S02]  /*b130*/  PRMT R76, RZ, 0x7610, R76 ;  /* 0x00007610ff4c7816 */ /* 0x000fe4000000004c */
[----:B--2---:R-:W-:Y:S02]  /*b140*/  ISETP.GE.AND P1, PT, R17, RZ, PT ;  /* 0x000000ff1100720c */ /* 0x004fe40003f26270 */
[----:B---3--:R-:W-:-:S11]  /*b150*/  ISETP.GE.AND P3, PT, R90, RZ, PT ;  /* 0x000000ff5a00720c */ /* 0x008fd60003f66270 */
[----:B------:R-:W-:Y:S01]  /*b160*/  @!P1 IMAD.MOV R21, RZ, RZ, -R21 ;  /* 0x000000ffff159224 */ /* 0x000fe200078e0a15 */
[C---:B------:R-:W-:Y:S01]  /*b170*/  IADD3 R17, P1, PT, R56.reuse, R2, RZ ;  /* 0x0000000238117210 */ /* 0x040fe20007f3e0ff */
[----:B----4-:R1:W-:Y:S04]  /*b180*/  STL [R1+0x890], R6 ;  /* 0x0008900601007387 */ /* 0x0103e80000100800 */
[----:B------:R-:W2:Y:S04]  /*b190*/  LDL R90, [R1+0xcc0] ;  /* 0x000cc000015a7983 */ /* 0x000ea80000100800 */
[----:B------:R-:W3:Y:S01]  /*b1a0*/  LDL R14, [R1+0xcbc] ;  /* 0x000cbc00010e7983 */ /* 0x000ee20000100800 */
[----:B-1----:R-:W-:Y:S01]  /*b1b0*/  IMAD.MOV.U32 R6, RZ, RZ, R16 ;  /* 0x000000ffff067224 */ /* 0x002fe200078e0010 */
[----:B------:R-:W-:-:S02]  /*b1c0*/  LEA.HI.X.SX32 R16, R56, R0, 0x1, P1 ;  /* 0x0000000038107211 */ /* 0x000fc400008f0eff */
[----:B------:R0:W-:Y:S04]  /*b1d0*/  STL [R1+0x164], R32 ;  /* 0x0001642001007387 */ /* 0x0001e80000100800 */
[----:B------:R-:W-:Y:S04]  /*b1e0*/  STL [R1+0x184], R17 ;  /* 0x0001841101007387 */ /* 0x000fe80000100800 */
[----:B------:R1:W-:Y:S01]  /*b1f0*/  STL [R1+0x160], R33 ;  /* 0x0001602101007387 */ /* 0x0003e20000100800 */
[----:B0-----:R-:W-:-:S03]  /*b200*/  @P0 IMAD.MOV.U32 R32, RZ, RZ, R17 ;  /* 0x000000ffff200224 */ /* 0x001fc600078e0011 */
[----:B------:R0:W-:Y:S01]  /*b210*/  STL [R1+0x9f8], R88 ;  /* 0x0009f85801007387 */ /* 0x0001e20000100800 */
[----:B-1----:R-:W-:Y:S01]  /*b220*/  @P0 IMAD.MOV.U32 R33, RZ, RZ, R16 ;  /* 0x000000ffff210224 */ /* 0x002fe200078e0010 */
[----:B0-----:R-:W-:-:S04]  /*b230*/  LEA.HI.X.SX32 R88, R53, R0, 0x1, P2 ;  /* 0x0000000035587211 */ /* 0x001fc800010f0eff */
[----:B------:R0:W4:Y:S02]  /*b240*/  @P0 LDG.E.U8 R92, desc[UR22][R32.64] ;  /* 0x00000016205c0981 */ /* 0x000124000c1e1100 */
[----:B0-----:R-:W-:Y:S02]  /*b250*/  @P0 IMAD.MOV.U32 R32, RZ, RZ, R78 ;  /* 0x000000ffff200224 */ /* 0x001fe400078e004e */
[----:B------:R-:W-:-:S05]  /*b260*/  @P0 IMAD.MOV.U32 R33, RZ, RZ, R88 ;  /* 0x000000ffff210224 */ /* 0x000fca00078e0058 */
[----:B------:R0:W4:Y:S04]  /*b270*/  @P0 LDG.E.U8 R76, desc[UR22][R32.64] ;  /* 0x00000016204c0981 */ /* 0x000128000c1e1100 */
[----:B------:R-:W-:Y:S04]  /*b280*/  STL [R1+0x1a4], R78 ;  /* 0x0001a44e01007387 */ /* 0x000fe80000100800 */
[----:B------:R-:W-:Y:S04]  /*b290*/  STL [R1+0x180], R16 ;  /* 0x0001801001007387 */ /* 0x000fe80000100800 */
[----:B------:R-:W-:Y:S04]  /*b2a0*/  STL [R1+0x1a0], R88 ;  /* 0x0001a05801007387 */ /* 0x000fe80000100800 */
[----:B------:R1:W-:Y:S04]  /*b2b0*/  STL [R1+0x88c], R67 ;  /* 0x00088c4301007387 */ /* 0x0003e80000100800 */
[----:B-1----:R-:W4:Y:S01]  /*b2c0*/  LDL.LU R67, [R1+0x208] ;  /* 0x0002080001437983 */ /* 0x002f220000300800 */
[----:B------:R-:W-:Y:S01]  /*b2d0*/  @!P3 IMAD.MOV R20, RZ, RZ, -R20 ;  /* 0x000000ffff14b224 */ /* 0x000fe200078e0a14 */
[----:B------:R-:W-:-:S02]  /*b2e0*/  ISETP.GT.U32.AND P3, PT, R3, R9, PT ;  /* 0x000000090300720c */ /* 0x000fc40003f64070 */
[C---:B------:R-:W-:Y:S01]  /*b2f0*/  ISETP.GT.U32.AND P1, PT, R3.reuse, R55, PT ;  /* 0x000000370300720c */ /* 0x040fe20003f24070 */
[----:B------:R-:W4:Y:S01]  /*b300*/  LDL.LU R16, [R1+0xff0] ;  /* 0x000ff00001107983 */ /* 0x000f220000300800 */
[----:B------:R-:W-:Y:S02]  /*b310*/  ISETP.GT.U32.AND P2, PT, R3, R8, PT ;  /* 0x000000080300720c */ /* 0x000fe40003f44070 */
[C---:B------:R-:W-:Y:S01]  /*b320*/  SEL R49, R38.reuse, R49, !P6 ;  /* 0x0000003126317207 */ /* 0x040fe20007000000 */
[----:B------:R-:W4:Y:S06]  /*b330*/  LDL.LU R17, [R1+0xfec] ;  /* 0x000fec0001117983 */ /* 0x000f2c0000300800 */
[--C-:B------:R-:W-:Y:S01]  /*b340*/  @!P3 IMAD.IADD R9, R9, 0x1, -R3.reuse ;  /* 0x000000010909b824 */ /* 0x100fe200078e0a03 */
[C---:B------:R-:W-:Y:S01]  /*b350*/  SEL R50, R38.reuse, R50, !P6 ;  /* 0x0000003226327207 */ /* 0x040fe20007000000 */
[----:B------:R-:W-:Y:S01]  /*b360*/  @!P1 IMAD.IADD R55, R55, 0x1, -R3 ;  /* 0x0000000137379824 */ /* 0x000fe200078e0a03 */
[----:B------:R-:W-:Y:S01]  /*b370*/  SEL R46, R38, R46, !P6 ;  /* 0x0000002e262e7207 */ /* 0x000fe20007000000 */
[----:B------:R-:W-:Y:S01]  /*b380*/  IMAD R49, R49, UR9, RZ ;  /* 0x0000000931317c24 */ /* 0x000fe2000f8e02ff */
[----:B------:R-:W4:Y:S01]  /*b390*/  LDL R88, [R1+0xbfc] ;  /* 0x000bfc0001587983 */ /* 0x000f220000100800 */
[----:B------:R-:W-:-:S02]  /*b3a0*/  IMAD R50, R50, UR9, RZ ;  /* 0x0000000932327c24 */ /* 0x000fc4000f8e02ff */
[----:B------:R-:W-:Y:S02]  /*b3b0*/  IMAD R46, R46, UR9, RZ ;  /* 0x000000092e2e7c24 */ /* 0x000fe4000f8e02ff */
[----:B------:R-:W-:Y:S01]  /*b3c0*/  @!P2 IMAD.IADD R8, R8, 0x1, -R3 ;  /* 0x000000010808a824 */ /* 0x000fe200078e0a03 */
[----:B------:R-:W-:Y:S02]  /*b3d0*/  PRMT R7, RZ, 0x7610, R7 ;  /* 0x00007610ff077816 */ /* 0x000fe40000000007 */
[----:B------:R-:W-:Y:S02]  /*b3e0*/  PRMT R91, RZ, 0x7610, R91 ;  /* 0x00007610ff5b7816 */ /* 0x000fe4000000005b */
[----:B------:R-:W-:Y:S02]  /*b3f0*/  PRMT R61, RZ, 0x7610, R61 ;  /* 0x00007610ff3d7816 */ /* 0x000fe4000000003d */
[----:B------:R-:W-:-:S05]  /*b400*/  SEL R43, R38, R43, !P6 ;  /* 0x0000002b262b7207 */ /* 0x000fca0007000000 */
[----:B------:R-:W-:Y:S01]  /*b410*/  IMAD R43, R43, UR9, RZ ;  /* 0x000000092b2b7c24 */ /* 0x000fe2000f8e02ff */
[----:B------:R-:W-:Y:S02]  /*b420*/  PRMT R74, RZ, 0x7610, R74 ;  /* 0x00007610ff4a7816 */ /* 0x000fe4000000004a */
[----:B--2---:R-:W-:Y:S02]  /*b430*/  ISETP.GE.AND P3, PT, R90, RZ, PT ;  /* 0x000000ff5a00720c */ /* 0x004fe40003f66270 */
[----:B------:R-:W2:Y:S01]  /*b440*/  LDL R90, [R1+0xc98] ;  /* 0x000c9800015a7983 */ /* 0x000ea20000100800 */
[----:B---3--:R-:W-:Y:S01]  /*b450*/  ISETP.GE.AND P1, PT, R14, RZ, PT ;  /* 0x000000ff0e00720c */ /* 0x008fe20003f26270 */
[----:B------:R-:W-:-:S09]  /*b460*/  IMAD.MOV.U32 R14, RZ, RZ, R6 ;  /* 0x000000ffff0e7224 */ /* 0x000fd200078e0006 */
[----:B------:R-:W-:-:S03]  /*b470*/  @!P3 IMAD.MOV R18, RZ, RZ, -R18 ;  /* 0x000000ffff12b224 */ /* 0x000fc600078e0a12 */
[----:B------:R-:W-:Y:S01]  /*b480*/  @!P1 IMAD.MOV R19, RZ, RZ, -R19 ;  /* 0x000000ffff139224 */ /* 0x000fe200078e0a13 */
[----:B0-----:R-:W-:-:S04]  /*b490*/  IADD3 R32, P1, PT, R50, R2, RZ ;  /* 0x0000000232207210 */ /* 0x001fc80007f3e0ff */
[----:B------:R-:W-:-:S05]  /*b4a0*/  LEA.HI.X.SX32 R33, R50, R0, 0x1, P1 ;  /* 0x0000000032217211 */ /* 0x000fca00008f0eff */
[----:B------:R0:W3:Y:S04]  /*b4b0*/  @P0 LDG.E.U8 R7, desc[UR22][R32.64] ;  /* 0x0000001620070981 */ /* 0x0000e8000c1e1100 */
[----:B----4-:R1:W-:Y:S02]  /*b4c0*/  STL [R1+0x878], R92 ;  /* 0x0008785c01007387 */ /* 0x0103e40000100800 */
[----:B-1----:R-:W-:-:S04]  /*b4d0*/  IADD3 R92, P3, PT, R49, R2, RZ ;  /* 0x00000002315c7210 */ /* 0x002fc80007f7e0ff */
[----:B------:R-:W-:Y:S01]  /*b4e0*/  LEA.HI.X.SX32 R6, R49, R0, 0x1, P3 ;  /* 0x0000000031067211 */ /* 0x000fe200018f0eff */
[----:B------:R1:W-:Y:S04]  /*b4f0*/  STL [R1+0x874], R76 ;  /* 0x0008744c01007387 */ /* 0x0003e80000100800 */
[----:B------:R-:W-:Y:S01]  /*b500*/  STL [R1+0x1d4], R92 ;  /* 0x0001d45c01007387 */ /* 0x000fe20000100800 */
[----:B-1----:R-:W-:-:S03]  /*b510*/  IADD3 R76, P2, PT, R46, R2, RZ ;  /* 0x000000022e4c7210 */ /* 0x002fc60007f5e0ff */
[----:B------:R0:W-:Y:S04]  /*b520*/  STL [R1+0x1c4], R32 ;  /* 0x0001c42001007387 */ /* 0x0001e80000100800 */
[----:B------:R-:W-:Y:S01]  /*b530*/  STL [R1+0x214], R76 ;  /* 0x0002144c01007387 */ /* 0x000fe20000100800 */
[----:B------:R-:W-:-:S03]  /*b540*/  LEA.HI.X.SX32 R78, R46, R0, 0x1, P2 ;  /* 0x000000002e4e7211 */ /* 0x000fc600010f0eff */
[----:B------:R-:W-:Y:S01]  /*b550*/  STL [R1+0x1d0], R6 ;  /* 0x0001d00601007387 */ /* 0x000fe20000100800 */
[----:B0-----:R-:W-:-:S03]  /*b560*/  @P0 IMAD.MOV.U32 R32, RZ, RZ, R92 ;  /* 0x000000ffff200224 */ /* 0x001fc600078e005c */
[----:B------:R0:W-:Y:S02]  /*b570*/  STL [R1+0x1c0], R33 ;  /* 0x0001c02101007387 */ /* 0x0001e40000100800 */
[----:B0-----:R-:W-:-:S05]  /*b580*/  @P0 IMAD.MOV.U32 R33, RZ, RZ, R6 ;  /* 0x000000ffff210224 */ /* 0x001fca00078e0006 */
[----:B------:R0:W4:Y:S02]  /*b590*/  @P0 LDG.E.U8 R91, desc[UR22][R32.64] ;  /* 0x00000016205b0981 */ /* 0x000124000c1e1100 */
[----:B0-----:R-:W-:Y:S02]  /*b5a0*/  @P0 IMAD.MOV.U32 R32, RZ, RZ, R76 ;  /* 0x000000ffff200224 */ /* 0x001fe400078e004c */
[----:B------:R-:W-:-:S05]  /*b5b0*/  @P0 IMAD.MOV.U32 R33, RZ, RZ, R78 ;  /* 0x000000ffff210224 */ /* 0x000fca00078e004e */
[----:B------:R0:W4:Y:S01]  /*b5c0*/  @P0 LDG.E.U8 R61, desc[UR22][R32.64] ;  /* 0x00000016203d0981 */ /* 0x000122000c1e1100 */
[----:B------:R-:W-:-:S13]  /*b5d0*/  ISETP.GT.U32.AND P1, PT, R3, R67, PT ;  /* 0x000000430300720c */ /* 0x000fda0003f24070 */
[----:B------:R-:W-:Y:S01]  /*b5e0*/  @!P1 IMAD.IADD R67, R67, 0x1, -R3 ;  /* 0x0000000143439824 */ /* 0x000fe200078e0a03 */
[----:B0-----:R-:W-:-:S04]  /*b5f0*/  IADD3 R32, P1, PT, R43, R2, RZ ;  /* 0x000000022b207210 */ /* 0x001fc80007f3e0ff */
[----:B------:R-:W-:-:S05]  /*b600*/  LEA.HI.X.SX32 R33, R43, R0, 0x1, P1 ;  /* 0x000000002b217211 */ /* 0x000fca00008f0eff */
[----:B------:R0:W4:Y:S01]  /*b610*/  @P0 LDG.E.U8 R74, desc[UR22][R32.64] ;  /* 0x00000016204a0981 */ /* 0x000122000c1e1100 */
[C---:B------:R-:W-:Y:S02]  /*b620*/  ISETP.GT.U32.AND P2, PT, R3.reuse, R8, PT ;  /* 0x000000080300720c */ /* 0x040fe40003f44070 */
[----:B------:R-:W-:Y:S02]  /*b630*/  ISETP.GT.U32.AND P3, PT, R3, R55, PT ;  /* 0x000000370300720c */ /* 0x000fe40003f64070 */
[----:B------:R-:W-:Y:S01]  /*b640*/  SEL R40, R38, R40, !P6 ;  /* 0x0000002826287207 */ /* 0x000fe20007000000 */
[----:B------:R1:W-:Y:S08]  /*b650*/  STL [R1+0x210], R78 ;  /* 0x0002104e01007387 */ /* 0x0003f00000100800 */
[----:B------:R-:W-:Y:S01]  /*b660*/  @!P2 IMAD.IADD R8, R8, 0x1, -R3 ;  /* 0x000000010808a824 */ /* 0x000fe200078e0a03 */
[----:B------:R-:W-:Y:S01]  /*b670*/  SEL R37, R38, R37, !P6 ;  /* 0x0000002526257207 */ /* 0x000fe20007000000 */
[----:B------:R-:W-:-:S02]  /*b680*/  IMAD R40, R40, UR9, RZ ;  /* 0x0000000928287c24 */ /* 0x000fc4000f8e02ff */
[----:B------:R-:W-:Y:S01]  /*b690*/  @!P3 IMAD.IADD R55, R55, 0x1, -R3 ;  /* 0x000000013737b824 */ /* 0x000fe200078e0a03 */
[----:B------:R-:W-:Y:S01]  /*b6a0*/  ISETP.GE.AND P3, PT, R88, RZ, PT ;  /* 0x000000ff5800720c */ /* 0x000fe20003f66270 */
[----:B------:R-:W-:Y:S01]  /*b6b0*/  IMAD R37, R37, UR9, RZ ;  /* 0x0000000925257c24 */ /* 0x000fe2000f8e02ff */
[----:B------:R-:W-:-:S04]  /*b6c0*/  PRMT R81, RZ, 0x7610, R81 ;  /* 0x00007610ff517816 */ /* 0x000fc80000000051 */
[----:B------:R-:W-:-:S04]  /*b6d0*/  IADD3 R76, P1, PT, R37, R2, RZ ;  /* 0x00000002254c7210 */ /* 0x000fc80007f3e0ff */
[----:B-1----:R-:W-:Y:S02]  /*b6e0*/  LEA.HI.X.SX32 R78, R37, R0, 0x1, P1 ;  /* 0x00000000254e7211 */ /* 0x002fe400008f0eff */
[----:B------:R-:W-:Y:S02]  /*b6f0*/  PRMT R75, RZ, 0x7610, R75 ;  /* 0x00007610ff4b7816 */ /* 0x000fe4000000004b */
[----:B--2---:R-:W-:Y:S01]  /*b700*/  ISETP.GE.AND P2, PT, R90, RZ, PT ;  /* 0x000000ff5a00720c */ /* 0x004fe20003f46270 */
[----:B------:R-:W-:-:S12]  /*b710*/  IMAD.MOV.U32 R90, RZ, RZ, R14 ;  /* 0x000000ffff5a7224 */ /* 0x000fd800078e000e */
[----:B------:R-:W-:Y:S01]  /*b720*/  @!P2 IMAD.MOV R17, RZ, RZ, -R17 ;  /* 0x000000ffff11a224 */ /* 0x000fe200078e0a11 */
[C---:B------:R-:W-:Y:S01]  /*b730*/  IADD3 R92, P2, PT, R40.reuse, R2, RZ ;  /* 0x00000002285c7210 */ /* 0x040fe20007f5e0ff */
[----:B---3--:R1:W-:Y:S03]  /*b740*/  STL [R1+0x860], R7 ;  /* 0x0008600701007387 */ /* 0x0083e60000100800 */
[----:B------:R-:W-:Y:S01]  /*b750*/  LEA.HI.X.SX32 R14, R40, R0, 0x1, P2 ;  /* 0x00000000280e7211 */ /* 0x000fe200010f0eff */
[----:B-1----:R-:W2:Y:S04]  /*b760*/  LDL.LU R7, [R1+0xfe8] ;  /* 0x000fe80001077983 */ /* 0x002ea80000300800 */
[----:B------:R-:W3:Y:S04]  /*b770*/  LDL.LU R6, [R1+0xfe4] ;  /* 0x000fe40001067983 */ /* 0x000ee80000300800 */
[----:B----4-:R1:W-:Y:S04]  /*b780*/  STL [R1+0x85c], R91 ;  /* 0x00085c5b01007387 */ /* 0x0103e80000100800 */
[----:B------:R-:W4:Y:S04]  /*b790*/  LDL R88, [R1+0xd78] ;  /* 0x000d780001587983 */ /* 0x000f280000100800 */
[----:B-1----:R-:W4:Y:S04]  /*b7a0*/  LDL R91, [R1+0xda8] ;  /* 0x000da800015b7983 */ /* 0x002f280000100800 */
[----:B------:R1:W-:Y:S04]  /*b7b0*/  STL [R1+0x848], R61 ;  /* 0x0008483d01007387 */ /* 0x0003e80000100800 */
[----:B-1----:R-:W4:Y:S04]  /*b7c0*/  LDL.LU R61, [R1+0x200] ;  /* 0x00020000013d7983 */ /* 0x002f280000300800 */
[----:B------:R0:W-:Y:S04]  /*b7d0*/  STL [R1+0x234], R32 ;  /* 0x0002342001007387 */ /* 0x0001e80000100800 */
[----:B------:R-:W-:Y:S04]  /*b7e0*/  STL [R1+0x254], R92 ;  /* 0x0002545c01007387 */ /* 0x000fe80000100800 */
[----:B------:R1:W-:Y:S01]  /*b7f0*/  STL [R1+0x230], R33 ;  /* 0x0002302101007387 */ /* 0x0003e20000100800 */
[----:B0-----:R-:W-:-:S02]  /*b800*/  @P0 IMAD.MOV.U32 R32, RZ, RZ, R92 ;  /* 0x000000ffff200224 */ /* 0x001fc400078e005c */
[----:B-1----:R-:W-:-:S05]  /*b810*/  @P0 IMAD.MOV.U32 R33, RZ, RZ, R14 ;  /* 0x000000ffff210224 */ /* 0x002fca00078e000e */
[----:B------:R0:W4:Y:S02]  /*b820*/  @P0 LDG.E.U8 R81, desc[UR22][R32.64] ;  /* 0x0000001620510981 */ /* 0x000124000c1e1100 */
[----:B0-----:R-:W-:Y:S02]  /*b830*/  @P0 IMAD.MOV.U32 R32, RZ, RZ, R76 ;  /* 0x000000ffff200224 */ /* 0x001fe400078e004c */
[----:B------:R-:W-:-:S05]  /*b840*/  @P0 IMAD.MOV.U32 R33, RZ, RZ, R78 ;  /* 0x000000ffff210224 */ /* 0x000fca00078e004e */
[----:B------:R0:W4:Y:S04]  /*b850*/  @P0 LDG.E.U8 R75, desc[UR22][R32.64] ;  /* 0x00000016204b0981 */ /* 0x000128000c1e1100 */
[----:B------:R-:W-:Y:S04]  /*b860*/  STL [R1+0x274], R76 ;  /* 0x0002744c01007387 */ /* 0x000fe80000100800 */
[----:B------:R-:W-:Y:S04]  /*b870*/  STL [R1+0x250], R14 ;  /* 0x0002500e01007387 */ /* 0x000fe80000100800 */
[----:B------:R1:W-:Y:S04]  /*b880*/  STL [R1+0x844], R74 ;  /* 0x0008444a01007387 */ /* 0x0003e80000100800 */
[----:B-1----:R-:W4:Y:S01]  /*b890*/  LDL.LU R74, [R1+0xfe0] ;  /* 0x000fe000014a7983 */ /* 0x002f220000300800 */
[----:B------:R-:W-:Y:S01]  /*b8a0*/  @!P3 IMAD.MOV R16, RZ, RZ, -R16 ;  /* 0x000000ffff10b224 */ /* 0x000fe200078e0a10 */
[----:B------:R-:W-:-:S02]  /*b8b0*/  ISETP.GT.U32.AND P3, PT, R3, R67, PT ;  /* 0x000000430300720c */ /* 0x000fc40003f64070 */
[C---:B------:R-:W-:Y:S02]  /*b8c0*/  SEL R34, R38.reuse, R34, !P6 ;  /* 0x0000002226227207 */ /* 0x040fe40007000000 */
[----:B0-----:R-:W-:-:S03]  /*b8d0*/  SEL R32, R38, R30, !P6 ;  /* 0x0000001e26207207 */ /* 0x001fc60007000000 */
[----:B------:R-:W-:Y:S01]  /*b8e0*/  IMAD R34, R34, UR9, RZ ;  /* 0x0000000922227c24 */ /* 0x000fe2000f8e02ff */
[----:B------:R0:W-:Y:S01]  /*b8f0*/  STL [R1+0x270], R78 ;  /* 0x0002704e01007387 */ /* 0x0001e20000100800 */
[----:B------:R-:W-:Y:S02]  /*b900*/  IMAD.MOV.U32 R30, RZ, RZ, R15 ;  /* 0x000000ffff1e7224 */ /* 0x000fe400078e000f */
[----:B------:R-:W-:Y:S01]  /*b910*/  IMAD R32, R32, UR9, RZ ;  /* 0x0000000920207c24 */ /* 0x000fe2000f8e02ff */
[----:B------:R-:W4:Y:S01]  /*b920*/  LDL.LU R14, [R1+0xfdc] ;  /* 0x000fdc00010e7983 */ /* 0x000f220000300800 */
[----:B------:R-:W-:Y:S01]  /*b930*/  @!P3 IMAD.IADD R67, R67, 0x1, -R3 ;  /* 0x000000014343b824 */ /* 0x000fe200078e0a03 */
[----:B------:R-:W-:Y:S02]  /*b940*/  SEL R31, R38, R31, !P6 ;  /* 0x0000001f261f7207 */ /* 0x000fe40007000000 */
[----:B------:R-:W-:-:S03]  /*b950*/  PRMT R79, RZ, 0x7610, R79 ;  /* 0x00007610ff4f7816 */ /* 0x000fc6000000004f */
[----:B------:R-:W-:Y:S01]  /*b960*/  IMAD R31, R31, UR9, RZ ;  /* 0x000000091f1f7c24 */ /* 0x000fe2000f8e02ff */
[----:B------:R-:W-:Y:S02]  /*b970*/  PRMT R80, RZ, 0x7610, R80 ;  /* 0x00007610ff507816 */ /* 0x000fe40000000050 */
[C---:B--2---:R-:W-:Y:S02]  /*b980*/  ISETP.GT.U32.AND P2, PT, R3.reuse, R7, PT ;  /* 0x000000070300720c */ /* 0x044fe40003f44070 */
[----:B---3--:R-:W-:-:S11]  /*b990*/  ISETP.GT.U32.AND P1, PT, R3, R6, PT ;  /* 0x000000060300720c */ /* 0x008fd60003f24070 */
[--C-:B------:R-:W-:Y:S02]  /*b9a0*/  @!P2 IMAD.IADD R7, R7, 0x1, -R3.reuse ;  /* 0x000000010707a824 */ /* 0x100fe400078e0a03 */
[----:B------:R-:W-:Y:S01]  /*b9b0*/  @!P1 IMAD.IADD R6, R6, 0x1, -R3 ;  /* 0x0000000106069824 */ /* 0x000fe200078e0a03 */
[----:B------:R-:W-:Y:S02]  /*b9c0*/  IADD3 R33, P1, PT, R34, R2, RZ ;  /* 0x0000000222217210 */ /* 0x000fe40007f3e0ff */
[----:B----4-:R-:W-:Y:S02]  /*b9d0*/  ISETP.GE.AND P2, PT, R88, RZ, PT ;  /* 0x000000ff5800720c */ /* 0x010fe40003f46270 */
[----:B------:R-:W-:Y:S01]  /*b9e0*/  ISETP.GE.AND P3, PT, R91, RZ, PT ;  /* 0x000000ff5b00720c */ /* 0x000fe20003f66270 */
[----:B------:R-:W-:Y:S01]  /*b9f0*/  IMAD.MOV.U32 R91, RZ, RZ, R90 ;  /* 0x000000ffff5b7224 */ /* 0x000fe200078e005a */
[----:B------:R-:W-:-:S09]  /*ba00*/  LEA.HI.X.SX32 R90, R34, R0, 0x1, P1 ;  /* 0x00000000225a7211 */ /* 0x000fd200008f0eff */
[----:B------:R-:W-:Y:S01]  /*ba10*/  @!P2 IMAD.MOV R30, RZ, RZ, -R30 ;  /* 0x000000ffff1ea224 */ /* 0x000fe200078e0a1e */
[----:B------:R-:W-:-:S04]  /*ba20*/  IADD3 R76, P1, PT, R31, R2, RZ ;  /* 0x000000021f4c7210 */ /* 0x000fc80007f3e0ff */
[----:B0-----:R-:W-:Y:S01]  /*ba30*/  LEA.HI.X.SX32 R78, R31, R0, 0x1, P1 ;  /* 0x000000001f4e7211 */ /* 0x001fe200008f0eff */
[----:B------:R0:W-:Y:S04]  /*ba40*/  STL [R1+0x82c], R75 ;  /* 0x00082c4b01007387 */ /* 0x0001e80000100800 */
[----:B------:R-:W2:Y:S04]  /*ba50*/  LDL R92, [R1+0xcf8] ;  /* 0x000cf800015c7983 */ /* 0x000ea80000100800 */
[----:B0-----:R-:W3:Y:S04]  /*ba60*/  LDL R75, [R1+0xcb0] ;  /* 0x000cb000014b7983 */ /* 0x001ee80000100800 */
[----:B------:R0:W-:Y:S04]  /*ba70*/  STL [R1+0x830], R81 ;  /* 0x0008305101007387 */ /* 0x0001e80000100800 */
[----:B------:R1:W-:Y:S01]  /*ba80*/  STL [R1+0x294], R33 ;  /* 0x0002942101007387 */ /* 0x0003e20000100800 */
[----:B0-----:R-:W-:-:S04]  /*ba90*/  IADD3 R81, P2, PT, R32, R2, RZ ;  /* 0x0000000220517210 */ /* 0x001fc80007f5e0ff */
[----:B------:R-:W-:Y:S01]  /*baa0*/  LEA.HI.X.SX32 R88, R32, R0, 0x1, P2 ;  /* 0x0000000020587211 */ /* 0x000fe200010f0eff */
[----:B------:R-:W-:Y:S02]  /*bab0*/  @P0 IMAD.MOV.U32 R32, RZ, RZ, R33 ;  /* 0x000000ffff200224 */ /* 0x000fe400078e0021 */
[----:B-1----:R-:W-:-:S05]  /*bac0*/  @P0 IMAD.MOV.U32 R33, RZ, RZ, R90 ;  /* 0x000000ffff210224 */ /* 0x002fca00078e005a */
[----:B------:R0:W4:Y:S01]  /*bad0*/  @P0 LDG.E.U8 R79, desc[UR22][R32.64] ;  /* 0x00000016204f0981 */ /* 0x000122000c1e1100 */
[----:B------:R-:W-:Y:S01]  /*bae0*/  PRMT R74, RZ, 0x7610, R74 ;  /* 0x00007610ff4a7816 */ /* 0x000fe2000000004a */
[----:B0-----:R-:W-:Y:S02]  /*baf0*/  @P0 IMAD.MOV.U32 R32, RZ, RZ, R81 ;  /* 0x000000ffff200224 */ /* 0x001fe400078e0051 */
[----:B------:R-:W-:-:S05]  /*bb00*/  @P0 IMAD.MOV.U32 R33, RZ, RZ, R88 ;  /* 0x000000ffff210224 */ /* 0x000fca00078e0058 */
[----:B------:R0:W4:Y:S02]  /*bb10*/  @P0 LDG.E.U8 R80, desc[UR22][R32.64] ;  /* 0x0000001620500981 */ /* 0x000124000c1e1100 */
[----:B0-----:R-:W-:Y:S02]  /*bb20*/  @P0 IMAD.MOV.U32 R32, RZ, RZ, R76 ;  /* 0x000000ffff200224 */ /* 0x001fe400078e004c */
[----:B------:R-:W-:-:S05]  /*bb30*/  @P0 IMAD.MOV.U32 R33, RZ, RZ, R78 ;  /* 0x000000ffff210224 */ /* 0x000fca00078e004e */
[----:B------:R-:W4:Y:S01]  /*bb40*/  @P0 LDG.E.U8 R74, desc[UR22][R32.64] ;  /* 0x00000016204a0981 */ /* 0x000f22000c1e1100 */
[C---:B------:R-:W-:Y:S01]  /*bb50*/  ISETP.GT.U32.AND P2, PT, R3.reuse, R61, PT ;  /* 0x0000003d0300720c */ /* 0x040fe20003f44070 */
[----:B------:R-:W-:Y:S01]  /*bb60*/  @!P3 IMAD.MOV R14, RZ, RZ, -R14 ;  /* 0x000000ffff0eb224 */ /* 0x000fe200078e0a0e */
[C---:B------:R-:W-:Y:S02]  /*bb70*/  ISETP.GT.U32.AND P3, PT, R3.reuse, R7, PT ;  /* 0x000000070300720c */ /* 0x040fe40003f64070 */
[----:B------:R-:W-:Y:S01]  /*bb80*/  ISETP.GT.U32.AND P1, PT, R3, R6, PT ;  /* 0x000000060300720c */ /* 0x000fe20003f24070 */
[----:B------:R-:W-:Y:S01]  /*bb90*/  STL [R1+0x8c4], R81 ;  /* 0x0008c45101007387 */ /* 0x000fe20000100800 */
[----:B------:R-:W-:-:S03]  /*bba0*/  SEL R28, R38, R28, !P6 ;  /* 0x0000001c261c7207 */ /* 0x000fc60007000000 */
[----:B------:R0:W-:Y:S04]  /*bbb0*/  STL [R1+0x290], R90 ;  /* 0x0002905a01007387 */ /* 0x0001e80000100800 */
[----:B------:R-:W-:Y:S01]  /*bbc0*/  @!P2 IMAD.IADD R61, R61, 0x1, -R3 ;  /* 0x000000013d3da824 */ /* 0x000fe200078e0a03 */
[----:B------:R-:W-:Y:S01]  /*bbd0*/  STL [R1+0x8cc], R76 ;  /* 0x0008cc4c01007387 */ /* 0x000fe20000100800 */
[----:B------:R-:W-:-:S03]  /*bbe0*/  SEL R29, R38, R29, !P6 ;  /* 0x0000001d261d7207 */ /* 0x000fc60007000000 */
[----:B------:R-:W-:Y:S01]  /*bbf0*/  STL [R1+0x2b0], R88 ;  /* 0x0002b05801007387 */ /* 0x000fe20000100800 */
[----:B------:R-:W-:-:S03]  /*bc00*/  IMAD R28, R28, UR9, RZ ;  /* 0x000000091c1c7c24 */ /* 0x000fc6000f8e02ff */
[----:B0-----:R-:W4:Y:S01]  /*bc10*/  LDL.LU R90, [R1+0xfd8] ;  /* 0x000fd800015a7983 */ /* 0x001f220000300800 */
[----:B------:R-:W-:-:S03]  /*bc20*/  @!P3 IMAD.IADD R7, R7, 0x1, -R3 ;  /* 0x000000010707b824 */ /* 0x000fc600078e0a03 */
[----:B------:R0:W-:Y:S01]  /*bc30*/  STL [R1+0x8c8], R78 ;  /* 0x0008c84e01007387 */ /* 0x0001e20000100800 */
[----:B------:R-:W-:Y:S02]  /*bc40*/  IMAD R29, R29, UR9, RZ ;  /* 0x000000091d1d7c24 */ /* 0x000fe4000f8e02ff */
[----:B------:R-:W-:Y:S01]  /*bc50*/  @!P1 IMAD.IADD R6, R6, 0x1, -R3 ;  /* 0x0000000106069824 */ /* 0x000fe200078e0a03 */
[----:B------:R-:W-:Y:S02]  /*bc60*/  SEL R26, R38, R26, !P6 ;  /* 0x0000001a261a7207 */ /* 0x000fe40007000000 */
[----:B------:R-:W-:-:S03]  /*bc70*/  PRMT R89, RZ, 0x7610, R89 ;  /* 0x00007610ff597816 */ /* 0x000fc60000000059 */
[----:B------:R-:W-:Y:S01]  /*bc80*/  IMAD R26, R26, UR9, RZ ;  /* 0x000000091a1a7c24 */ /* 0x000fe2000f8e02ff */
[----:B------:R-:W-:Y:S02]  /*bc90*/  PRMT R77, RZ, 0x7610, R77 ;  /* 0x00007610ff4d7816 */ /* 0x000fe4000000004d */
[----:B------:R-:W-:Y:S02]  /*bca0*/  PRMT R48, RZ, 0x7610, R48 ;  /* 0x00007610ff307816 */ /* 0x000fe40000000030 */
[----:B--2---:R-:W-:Y:S02]  /*bcb0*/  ISETP.GE.AND P2, PT, R92, RZ, PT ;  /* 0x000000ff5c00720c */ /* 0x004fe40003f46270 */
[----:B---3--:R-:W-:-:S11]  /*bcc0*/  ISETP.GE.AND P3, PT, R75, RZ, PT ;  /* 0x000000ff4b00720c */ /* 0x008fd60003f66270 */
[----:B------:R-:W-:Y:S01]  /*bcd0*/  @!P2 IMAD.MOV R12, RZ, RZ, -R12 ;  /* 0x000000ffff0ca224 */ /* 0x000fe200078e0a0c */
[----:B0-----:R-:W-:-:S04]  /*bce0*/  IADD3 R78, P2, PT, R29, R2, RZ ;  /* 0x000000021d4e7210 */ /* 0x001fc80007f5e0ff */
[----:B------:R-:W-:Y:S01]  /*bcf0*/  LEA.HI.X.SX32 R81, R29, R0, 0x1, P2 ;  /* 0x000000001d517211 */ /* 0x000fe200010f0eff */
[----:B----4-:R0:W-:Y:S04]  /*bd00*/  STL [R1+0x828], R79 ;  /* 0x0008284f01007387 */ /* 0x0101e80000100800 */
[----:B0-----:R-:W2:Y:S04]  /*bd10*/  LDL.LU R79, [R1] ;  /* 0x00000000014f7983 */ /* 0x001ea80000300800 */
[----:B------:R-:W3:Y:S04]  /*bd20*/  LDL.LU R88, [R1+0xfd4] ;  /* 0x000fd40001587983 */ /* 0x000ee80000300800 */
[----:B------:R-:W4:Y:S04]  /*bd30*/  LDL R75, [R1+0xc30] ;  /* 0x000c3000014b7983 */ /* 0x000f280000100800 */
[----:B------:R-:W4:Y:S04]  /*bd40*/  LDL R92, [R1+0xdc4] ;  /* 0x000dc400015c7983 */ /* 0x000f280000100800 */
[----:B------:R0:W-:Y:S02]  /*bd50*/  STL [R1+0x824], R80 ;  /* 0x0008245001007387 */ /* 0x0001e40000100800 */
[----:B0-----:R-:W-:-:S04]  /*bd60*/  IADD3 R80, P1, PT, R28, R2, RZ ;  /* 0x000000021c507210 */ /* 0x001fc80007f3e0ff */
[----:B------:R-:W-:Y:S01]  /*bd70*/  LEA.HI.X.SX32 R28, R28, R0, 0x1, P1 ;  /* 0x000000001c1c7211 */ /* 0x000fe200008f0eff */
[----:B------:R-:W-:Y:S04]  /*bd80*/  STL [R1+0x2e8], R80 ;  /* 0x0002e85001007387 */ /* 0x000fe80000100800 */
[----:B------:R0:W-:Y:S01]  /*bd90*/  STL [R1+0x810], R74 ;  /* 0x0008104a01007387 */ /* 0x0001e20000100800 */
[----:B------:R-:W-:-:S03]  /*bda0*/  @P0 IMAD.MOV.U32 R29, RZ, RZ, R28 ;  /* 0x000000ffff1d0224 */ /* 0x000fc600078e001c */
[----:B------:R-:W-:Y:S04]  /*bdb0*/  STL [R1+0x8b8], R78 ;  /* 0x0008b84e01007387 */ /* 0x000fe80000100800 */
[----:B------:R1:W-:Y:S01]  /*bdc0*/  STL [R1+0x2e4], R28 ;  /* 0x0002e41c01007387 */ /* 0x0003e20000100800 */
[----:B0-----:R-:W-:Y:S01]  /*bdd0*/  IADD3 R74, P1, PT, R26, R2, RZ ;  /* 0x000000021a4a7210 */ /* 0x001fe20007f3e0ff */
[----:B-1----:R-:W-:-:S03]  /*bde0*/  @P0 IMAD.MOV.U32 R28, RZ, RZ, R80 ;  /* 0x000000ffff1c0224 */ /* 0x002fc600078e0050 */
[----:B------:R-:W-:Y:S02]  /*bdf0*/  LEA.HI.X.SX32 R76, R26, R0, 0x1, P1 ;  /* 0x000000001a4c7211 */ /* 0x000fe400008f0eff */
[----:B------:R0:W4:Y:S02]  /*be00*/  @P0 LDG.E.U8 R89, desc[UR22][R28.64] ;  /* 0x000000161c590981 */ /* 0x000124000c1e1100 */
[----:B0-----:R-:W-:Y:S02]  /*be10*/  @P0 IMAD.MOV.U32 R28, RZ, RZ, R78 ;  /* 0x000000ffff1c0224 */ /* 0x001fe400078e004e */
[----:B------:R-:W-:-:S05]  /*be20*/  @P0 IMAD.MOV.U32 R29, RZ, RZ, R81 ;  /* 0x000000ffff1d0224 */ /* 0x000fca00078e0051 */
[----:B------:R0:W4:Y:S02]  /*be30*/  @P0 LDG.E.U8 R77, desc[UR22][R28.64] ;  /* 0x000000161c4d0981 */ /* 0x000124000c1e1100 */
[----:B0-----:R-:W-:Y:S02]  /*be40*/  @P0 IMAD.MOV.U32 R28, RZ, RZ, R74 ;  /* 0x000000ffff1c0224 */ /* 0x001fe400078e004a */
[----:B------:R-:W-:-:S05]  /*be50*/  @P0 IMAD.MOV.U32 R29, RZ, RZ, R76 ;  /* 0x000000ffff1d0224 */ /* 0x000fca00078e004c */
[----:B------:R-:W4:Y:S04]  /*be60*/  @P0 LDG.E.U8 R48, desc[UR22][R28.64] ;  /* 0x000000161c300981 */ /* 0x000f28000c1e1100 */
[----:B------:R0:W-:Y:S04]  /*be70*/  STL [R1+0x8c0], R74 ;  /* 0x0008c04a01007387 */ /* 0x0001e80000100800 */
[----:B------:R1:W-:Y:S04]  /*be80*/  STL [R1+0x8b4], R81 ;  /* 0x0008b45101007387 */ /* 0x0003e80000100800 */
[----:B------:R-:W4:Y:S01]  /*be90*/  LDL.LU R80, [R1+0xfd0] ;  /* 0x000fd00001507983 */ /* 0x000f220000300800 */
[----:B------:R-:W-:Y:S01]  /*bea0*/  @!P3 IMAD.MOV R13, RZ, RZ, -R13 ;  /* 0x000000ffff0db224 */ /* 0x000fe200078e0a0d */
[----:B------:R-:W-:-:S02]  /*beb0*/  ISETP.GT.U32.AND P3, PT, R3, R90, PT ;  /* 0x0000005a0300720c */ /* 0x000fc40003f64070 */
[C---:B------:R-:W-:Y:S02]  /*bec0*/  SEL R27, R38.reuse, R27, !P6 ;  /* 0x0000001b261b7207 */ /* 0x040fe40007000000 */
[C---:B------:R-:W-:Y:S02]  /*bed0*/  SEL R25, R38.reuse, R25, !P6 ;  /* 0x0000001926197207 */ /* 0x040fe40007000000 */
[----:B------:R-:W-:Y:S01]  /*bee0*/  SEL R24, R38, R24, !P6 ;  /* 0x0000001826187207 */ /* 0x000fe20007000000 */
[----:B------:R-:W-:Y:S02]  /*bef0*/  IMAD R27, R27, UR9, RZ ;  /* 0x000000091b1b7c24 */ /* 0x000fe4000f8e02ff */
[----:B------:R-:W-:Y:S01]  /*bf00*/  IMAD R25, R25, UR9, RZ ;  /* 0x0000000919197c24 */ /* 0x000fe2000f8e02ff */
[----:B------:R1:W-:Y:S01]  /*bf10*/  STL [R1+0x8bc], R76 ;  /* 0x0008bc4c01007387 */ /* 0x0003e20000100800 */
[----:B------:R-:W-:Y:S02]  /*bf20*/  IMAD R24, R24, UR9, RZ ;  /* 0x0000000918187c24 */ /* 0x000fe4000f8e02ff */
[----:B------:R-:W-:Y:S01]  /*bf30*/  @!P3 IMAD.IADD R90, R90, 0x1, -R3 ;  /* 0x000000015a5ab824 */ /* 0x000fe200078e0a03 */
[----:B0-----:R-:W4:Y:S01]  /*bf40*/  LDL R74, [R1+0xd10] ;  /* 0x000d1000014a7983 */ /* 0x001f220000100800 */
[----:B------:R-:W-:-:S02]  /*bf50*/  PRMT R85, RZ, 0x7610, R85 ;  /* 0x00007610ff557816 */ /* 0x000fc40000000055 */
[----:B------:R-:W-:Y:S02]  /*bf60*/  PRMT R15, RZ, 0x7610, R15 ;  /* 0x00007610ff0f7816 */ /* 0x000fe4000000000f */
[C---:B---3--:R-:W-:Y:S02]  /*bf70*/  ISETP.GT.U32.AND P2, PT, R3.reuse, R88, PT ;  /* 0x000000580300720c */ /* 0x048fe40003f44070 */
[----:B--2---:R-:W-:-:S11]  /*bf80*/  ISETP.GT.U32.AND P1, PT, R3, R79, PT ;  /* 0x0000004f0300720c */ /* 0x004fd60003f24070 */
[----:B------:R-:W-:Y:S01]  /*bf90*/  @!P2 IMAD.IADD R88, R88, 0x1, -R3 ;  /* 0x000000015858a824 */ /* 0x000fe200078e0a03 */
[----:B----4-:R-:W-:Y:S01]  /*bfa0*/  ISETP.GE.AND P2, PT, R92, RZ, PT ;  /* 0x000000ff5c00720c */ /* 0x010fe20003f46270 */
[----:B------:R-:W-:Y:S02]  /*bfb0*/  IMAD.MOV.U32 R92, RZ, RZ, R91 ;  /* 0x000000ffff5c7224 */ /* 0x000fe400078e005b */
[----:B------:R-:W-:Y:S01]  /*bfc0*/  @!P1 IMAD.IADD R79, R79, 0x1, -R3 ;  /* 0x000000014f4f9824 */ /* 0x000fe200078e0a03 */
[----:B------:R-:W-:Y:S02]  /*bfd0*/  IADD3 R91, P1, PT, R27, R2, RZ ;  /* 0x000000021b5b7210 */ /* 0x000fe40007f3e0ff */
[----:B------:R-:W-:Y:S02]  /*bfe0*/  ISETP.GE.AND P3, PT, R75, RZ, PT ;  /* 0x000000ff4b00720c */ /* 0x000fe40003f66270 */
[----:B------:R-:W2:Y:S01]  /*bff0*/  LDL R75, [R1+0xd58] ;  /* 0x000d5800014b7983 */ /* 0x000ea20000100800 */
[----:B------:R-:W-:-:S04]  /*c000*/  LEA.HI.X.SX32 R78, R27, R0, 0x1, P1 ;  /* 0x000000001b4e7211 */ /* 0x000fc800008f0eff */
[----:B------:R-:W-:Y:S01]  /*c010*/  @!P2 IMAD.MOV R10, RZ, RZ, -R10 ;  /* 0x000000ffff0aa224 */ /* 0x000fe200078e0a0a */
[CC--:B-1----:R-:W-:Y:S02]  /*c020*/  IADD3 R81, P2, PT, R25.reuse, R2.reuse, RZ ;  /* 0x0000000219517210 */ /* 0x0c2fe40007f5e0ff */
[----:B------:R-:W-:Y:S01]  /*c030*/  IADD3 R76, P1, PT, R24, R2, RZ ;  /* 0x00000002184c7210 */ /* 0x000fe20007f3e0ff */
[----:B------:R0:W-:Y:S04]  /*c040*/  STL [R1+0x804], R48 ;  /* 0x0008043001007387 */ /* 0x0001e80000100800 */
[----:B0-----:R-:W3:Y:S04]  /*c050*/  LDL.LU R48, [R1+0xc] ;  /* 0x00000c0001307983 */ /* 0x001ee80000300800 */
[----:B------:R-:W-:Y:S04]  /*c060*/  STL [R1+0x338], R91 ;  /* 0x0003385b01007387 */ /* 0x000fe80000100800 */
[----:B------:R0:W-:Y:S04]  /*c070*/  STL [R1+0x80c], R89 ;  /* 0x00080c5901007387 */ /* 0x0001e80000100800 */
[----:B------:R-:W-:Y:S04]  /*c080*/  STL [R1+0x8a8], R81 ;  /* 0x0008a85101007387 */ /* 0x000fe80000100800 */
[----:B------:R1:W-:Y:S01]  /*c090*/  STL [R1+0x808], R77 ;  /* 0x0008084d01007387 */ /* 0x0003e20000100800 */
[----:B0-----:R-:W-:Y:S01]  /*c0a0*/  LEA.HI.X.SX32 R89, R25, R0, 0x1, P2 ;  /* 0x0000000019597211 */ /* 0x001fe200010f0eff */
[----:B------:R-:W-:Y:S01]  /*c0b0*/  @P0 IMAD.MOV.U32 R25, RZ, RZ, R78 ;  /* 0x000000ffff190224 */ /* 0x000fe200078e004e */
[----:B------:R-:W-:-:S02]  /*c0c0*/  PRMT R80, RZ, 0x7610, R80 ;  /* 0x00007610ff507816 */ /* 0x000fc40000000050 */
[----:B-1----:R-:W-:Y:S01]  /*c0d0*/  LEA.HI.X.SX32 R77, R24, R0, 0x1, P1 ;  /* 0x00000000184d7211 */ /* 0x002fe200008f0eff */
[----:B------:R-:W-:-:S05]  /*c0e0*/  @P0 IMAD.MOV.U32 R24, RZ, RZ, R91 ;  /* 0x000000ffff180224 */ /* 0x000fca00078e005b */
[----:B------:R0:W4:Y:S02]  /*c0f0*/  @P0 LDG.E.U8 R85, desc[UR22][R24.64] ;  /* 0x0000001618550981 */ /* 0x000124000c1e1100 */
[----:B0-----:R-:W-:Y:S02]  /*c100*/  @P0 IMAD.MOV.U32 R24, RZ, RZ, R81 ;  /* 0x000000ffff180224 */ /* 0x001fe400078e0051 */
[----:B------:R-:W-:-:S05]  /*c110*/  @P0 IMAD.MOV.U32 R25, RZ, RZ, R89 ;  /* 0x000000ffff190224 */ /* 0x000fca00078e0059 */
[----:B------:R0:W3:Y:S02]  /*c120*/  @P0 LDG.E.U8 R80, desc[UR22][R24.64] ;  /* 0x0000001618500981 */ /* 0x0000e4000c1e1100 */
[----:B0-----:R-:W-:Y:S02]  /*c130*/  @P0 IMAD.MOV.U32 R24, RZ, RZ, R76 ;  /* 0x000000ffff180224 */ /* 0x001fe400078e004c */
[----:B------:R-:W-:-:S05]  /*c140*/  @P0 IMAD.MOV.U32 R25, RZ, RZ, R77 ;  /* 0x000000ffff190224 */ /* 0x000fca00078e004d */
[----:B------:R-:W3:Y:S04]  /*c150*/  @P0 LDG.E.U8 R15, desc[UR22][R24.64] ;  /* 0x00000016180f0981 */ /* 0x000ee8000c1e1100 */
[----:B------:R0:W-:Y:S04]  /*c160*/  STL [R1+0x334], R78 ;  /* 0x0003344e01007387 */ /* 0x0001e80000100800 */
[----:B------:R-:W-:Y:S04]  /*c170*/  STL [R1+0x8b0], R76 ;  /* 0x0008b04c01007387 */ /* 0x000fe80000100800 */
[----:B------:R1:W-:Y:S04]  /*c180*/  STL [R1+0x8a4], R89 ;  /* 0x0008a45901007387 */ /* 0x0003e80000100800 */
[----:B0-----:R-:W3:Y:S01]  /*c190*/  LDL.LU R78, [R1+0xfcc] ;  /* 0x000fcc00014e7983 */ /* 0x001ee20000300800 */
[C---:B------:R-:W-:Y:S01]  /*c1a0*/  ISETP.GT.U32.AND P2, PT, R3.reuse, R88, PT ;  /* 0x000000580300720c */ /* 0x040fe20003f44070 */
[----:B------:R-:W-:Y:S01]  /*c1b0*/  @!P3 IMAD.MOV R11, RZ, RZ, -R11 ;  /* 0x000000ffff0bb224 */ /* 0x000fe200078e0a0b */
[C---:B------:R-:W-:Y:S01]  /*c1c0*/  ISETP.GT.U32.AND P3, PT, R3.reuse, R90, PT ;  /* 0x0000005a0300720c */ /* 0x040fe20003f64070 */
[----:B------:R-:W3:Y:S01]  /*c1d0*/  LDL.LU R91, [R1+0xfc8] ;  /* 0x000fc800015b7983 */ /* 0x000ee20000300800 */
[----:B------:R-:W-:-:S02]  /*c1e0*/  ISETP.GT.U32.AND P1, PT, R3, R79, PT ;  /* 0x0000004f0300720c */ /* 0x000fc40003f24070 */
[C---:B------:R-:W-:Y:S01]  /*c1f0*/  SEL R22, R38.reuse, R22, !P6 ;  /* 0x0000001626167207 */ /* 0x040fe20007000000 */
[----:B------:R0:W-:Y:S01]  /*c200*/  STL [R1+0x8ac], R77 ;  /* 0x0008ac4d01007387 */ /* 0x0001e20000100800 */
[----:B------:R-:W-:-:S05]  /*c210*/  SEL R23, R38, R23, !P6 ;  /* 0x0000001726177207 */ /* 0x000fca0007000000 */
[--C-:B------:R-:W-:Y:S02]  /*c220*/  @!P2 IMAD.IADD R88, R88, 0x1, -R3.reuse ;  /* 0x000000015858a824 */ /* 0x100fe400078e0a03 */
[--C-:B------:R-:W-:Y:S01]  /*c230*/  @!P3 IMAD.IADD R90, R90, 0x1, -R3.reuse ;  /* 0x000000015a5ab824 */ /* 0x100fe200078e0a03 */
[----:B------:R-:W-:Y:S01]  /*c240*/  ISETP.GE.AND P3, PT, R74, RZ, PT ;  /* 0x000000ff4a00720c */ /* 0x000fe20003f66270 */
[----:B------:R-:W-:Y:S02]  /*c250*/  IMAD R22, R22, UR9, RZ ;  /* 0x0000000916167c24 */ /* 0x000fe4000f8e02ff */
[----:B------:R-:W-:Y:S02]  /*c260*/  IMAD R23, R23, UR9, RZ ;  /* 0x0000000917177c24 */ /* 0x000fe4000f8e02ff */
[----:B------:R-:W-:Y:S01]  /*c270*/  @!P1 IMAD.IADD R79, R79, 0x1, -R3 ;  /* 0x000000014f4f9824 */ /* 0x000fe200078e0a03 */
[----:B-1----:R-:W-:Y:S02]  /*c280*/  IADD3 R89, P1, PT, R22, R2, RZ ;  /* 0x0000000216597210 */ /* 0x002fe40007f3e0ff */
[----:B------:R-:W-:-:S02]  /*c290*/  SEL R20, R38, R20, !P6 ;  /* 0x0000001426147207 */ /* 0x000fc40007000000 */
[----:B------:R-:W-:Y:S02]  /*c2a0*/  LEA.HI.X.SX32 R22, R22, R0, 0x1, P1 ;  /* 0x0000000016167211 */ /* 0x000fe400008f0eff */
[----:B------:R-:W-:Y:S01]  /*c2b0*/  PRMT R83, RZ, 0x7610, R83 ;  /* 0x00007610ff537816 */ /* 0x000fe20000000053 */
[----:B------:R-:W-:-:S05]  /*c2c0*/  IMAD R20, R20, UR9, RZ ;  /* 0x0000000914147c24 */ /* 0x000fca000f8e02ff */
[----:B------:R-:W-:-:S04]  /*c2d0*/  IADD3 R76, P1, PT, R20, R2, RZ ;  /* 0x00000002144c7210 */ /* 0x000fc80007f3e0ff */
[----:B0-----:R-:W-:Y:S02]  /*c2e0*/  LEA.HI.X.SX32 R77, R20, R0, 0x1, P1 ;  /* 0x00000000144d7211 */ /* 0x001fe400008f0eff */
[----:B------:R-:W-:Y:S02]  /*c2f0*/  PRMT R47, RZ, 0x7610, R47 ;  /* 0x00007610ff2f7816 */ /* 0x000fe4000000002f */
[----:B--2---:R-:W-:Y:S01]  /*c300*/  ISETP.GE.AND P2, PT, R75, RZ, PT ;  /* 0x000000ff4b00720c */ /* 0x004fe20003f46270 */
[----:B----4-:R0:W-:Y:S04]  /*c310*/  STL [R1+0x7f0], R85 ;  /* 0x0007f05501007387 */ /* 0x0101e80000100800 */
[----:B0-----:R-:W2:Y:S04]  /*c320*/  LDL.LU R85, [R1+0x8] ;  /* 0x0000080001557983 */ /* 0x001ea80000300800 */
[----:B------:R-:W4:Y:S04]  /*c330*/  LDL R74, [R1+0xc90] ;  /* 0x000c9000014a7983 */ /* 0x000f280000100800 */
[----:B------:R-:W4:Y:S04]  /*c340*/  LDL R75, [R1+0xc54] ;  /* 0x000c5400014b7983 */ /* 0x000f280000100800 */
[----:B---3--:R0:W-:Y:S04]  /*c350*/  STL [R1+0x7e8], R15 ;  /* 0x0007e80f01007387 */ /* 0x0081e80000100800 */
[----:B------:R1:W-:Y:S01]  /*c360*/  STL [R1+0x7ec], R80 ;  /* 0x0007ec5001007387 */ /* 0x0003e20000100800 */
[----:B0-----:R-:W-:-:S04]  /*c370*/  IMAD.MOV.U32 R15, RZ, RZ, R8 ;  /* 0x000000ffff0f7224 */ /* 0x001fc800078e0008 */
[----:B------:R-:W-:Y:S01]  /*c380*/  @!P2 IMAD.MOV R15, RZ, RZ, -R15 ;  /* 0x000000ffff0fa224 */ /* 0x000fe200078e0a0f */
[C---:B-1----:R-:W-:Y:S01]  /*c390*/  IADD3 R80, P2, PT, R23.reuse, R2, RZ ;  /* 0x0000000217507210 */ /* 0x042fe20007f5e0ff */
[----:B------:R-:W-:Y:S03]  /*c3a0*/  STL [R1+0x388], R89 ;  /* 0x0003885901007387 */ /* 0x000fe60000100800 */
[----:B------:R-:W-:Y:S01]  /*c3b0*/  LEA.HI.X.SX32 R81, R23, R0, 0x1, P2 ;  /* 0x0000000017517211 */ /* 0x000fe200010f0eff */
[----:B------:R-:W-:Y:S01]  /*c3c0*/  STL [R1+0x898], R80 ;  /* 0x0008985001007387 */ /* 0x000fe20000100800 */
[----:B------:R-:W-:-:S03]  /*c3d0*/  @P0 IMAD.MOV.U32 R23, RZ, RZ, R22 ;  /* 0x000000ffff170224 */ /* 0x000fc600078e0016 */
[----:B------:R0:W-:Y:S01]  /*c3e0*/  STL [R1+0x384], R22 ;  /* 0x0003841601007387 */ /* 0x0001e20000100800 */
[----:B------:R-:W-:Y:S01]  /*c3f0*/  PRMT R78, RZ, 0x7610, R78 ;  /* 0x00007610ff4e7816 */ /* 0x000fe2000000004e */
[----:B0-----:R-:W-:-:S05]  /*c400*/  @P0 IMAD.MOV.U32 R22, RZ, RZ, R89 ;  /* 0x000000ffff160224 */ /* 0x001fca00078e0059 */
[----:B------:R0:W3:Y:S02]  /*c410*/  @P0 LDG.E.U8 R83, desc[UR22][R22.64] ;  /* 0x0000001616530981 */ /* 0x0000e4000c1e1100 */
[----:B0-----:R-:W-:Y:S02]  /*c420*/  @P0 IMAD.MOV.U32 R22, RZ, RZ, R80 ;  /* 0x000000ffff160224 */ /* 0x001fe400078e0050 */
[----:B------:R-:W-:-:S05]  /*c430*/  @P0 IMAD.MOV.U32 R23, RZ, RZ, R81 ;  /* 0x000000ffff170224 */ /* 0x000fca00078e0051 */
[----:B------:R0:W3:Y:S02]  /*c440*/  @P0 LDG.E.U8 R78, desc[UR22][R22.64] ;  /* 0x00000016164e0981 */ /* 0x0000e4000c1e1100 */
[----:B0-----:R-:W-:Y:S02]  /*c450*/  @P0 IMAD.MOV.U32 R22, RZ, RZ, R76 ;  /* 0x000000ffff160224 */ /* 0x001fe400078e004c */
[----:B------:R-:W-:-:S05]  /*c460*/  @P0 IMAD.MOV.U32 R23, RZ, RZ, R77 ;  /* 0x000000ffff170224 */ /* 0x000fca00078e004d */
[----:B------:R-:W3:Y:S01]  /*c470*/  @P0 LDG.E.U8 R47, desc[UR22][R22.64] ;  /* 0x00000016162f0981 */ /* 0x000ee2000c1e1100 */
[C---:B------:R-:W-:Y:S02]  /*c480*/  ISETP.GT.U32.AND P2, PT, R3.reuse, R48, PT ;  /* 0x000000300300720c */ /* 0x040fe40003f44070 */
[C---:B------:R-:W-:Y:S01]  /*c490*/  SEL R21, R38.reuse, R21, !P6 ;  /* 0x0000001526157207 */ /* 0x040fe20007000000 */
[----:B------:R-:W-:Y:S01]  /*c4a0*/  @!P3 IMAD.MOV R9, RZ, RZ, -R9 ;  /* 0x000000ffff09b224 */ /* 0x000fe200078e0a09 */
[----:B------:R-:W-:Y:S01]  /*c4b0*/  ISETP.GT.U32.AND P3, PT, R3, R91, PT ;  /* 0x0000005b0300720c */ /* 0x000fe20003f64070 */
[----:B------:R0:W-:Y:S02]  /*c4c0*/  STL [R1+0x8a0], R76 ;  /* 0x0008a04c01007387 */ /* 0x0001e40000100800 */
[----:B------:R-:W-:Y:S01]  /*c4d0*/  IMAD R21, R21, UR9, RZ ;  /* 0x0000000915157c24 */ /* 0x000fe2000f8e02ff */
[----:B------:R-:W-:-:S05]  /*c4e0*/  SEL R18, R38, R18, !P6 ;  /* 0x0000001226127207 */ /* 0x000fca0007000000 */
[----:B------:R-:W-:Y:S01]  /*c4f0*/  @!P2 IMAD.IADD R48, R48, 0x1, -R3 ;  /* 0x000000013030a824 */ /* 0x000fe200078e0a03 */
[----:B------:R1:W-:Y:S01]  /*c500*/  STL [R1+0x894], R81 ;  /* 0x0008945101007387 */ /* 0x0003e20000100800 */
[----:B------:R-:W-:-:S03]  /*c510*/  SEL R19, R38, R19, !P6 ;  /* 0x0000001326137207 */ /* 0x000fc60007000000 */
[----:B------:R-:W-:Y:S01]  /*c520*/  STL [R1+0x89c], R77 ;  /* 0x00089c4d01007387 */ /* 0x000fe20000100800 */
[----:B------:R-:W-:-:S03]  /*c530*/  IMAD R18, R18, UR9, RZ ;  /* 0x0000000912127c24 */ /* 0x000fc6000f8e02ff */
[----:B------:R-:W3:Y:S01]  /*c540*/  LDL R80, [R1+0xd68] ;  /* 0x000d680001507983 */ /* 0x000ee20000100800 */
[----:B------:R-:W-:Y:S02]  /*c550*/  IMAD R19, R19, UR9, RZ ;  /* 0x0000000913137c24 */ /* 0x000fe4000f8e02ff */
[----:B------:R-:W-:Y:S01]  /*c560*/  @!P3 IMAD.IADD R91, R91, 0x1, -R3 ;  /* 0x000000015b5bb824 */ /* 0x000fe200078e0a03 */
[----:B------:R-:W-:Y:S02]  /*c570*/  PRMT R84, RZ, 0x7610, R84 ;  /* 0x00007610ff547816 */ /* 0x000fe40000000054 */
[----:B------:R-:W-:Y:S02]  /*c580*/  PRMT R86, RZ, 0x7610, R86 ;  /* 0x00007610ff567816 */ /* 0x000fe40000000056 */
[----:B------:R-:W-:Y:S02]  /*c590*/  PRMT R42, RZ, 0x7610, R42 ;  /* 0x00007610ff2a7816 */ /* 0x000fe4000000002a */
[----:B--2---:R-:W-:-:S02]  /*c5a0*/  ISETP.GT.U32.AND P1, PT, R3, R85, PT ;  /* 0x000000550300720c */ /* 0x004fc40003f24070 */
[----:B----4-:R-:W-:-:S11]  /*c5b0*/  ISETP.GE.AND P2, PT, R75, RZ, PT ;  /* 0x000000ff4b00720c */ /* 0x010fd60003f46270 */
[----:B------:R-:W-:Y:S01]  /*c5c0*/  @!P1 IMAD.IADD R85, R85, 0x1, -R3 ;  /* 0x0000000155559824 */ /* 0x000fe200078e0a03 */
[----:B0-----:R-:W-:-:S04]  /*c5d0*/  IADD3 R76, P1, PT, R21, R2, RZ ;  /* 0x00000002154c7210 */ /* 0x001fc80007f3e0ff */
[----:B-1----:R-:W-:Y:S01]  /*c5e0*/  LEA.HI.X.SX32 R81, R21, R0, 0x1, P1 ;  /* 0x0000000015517211 */ /* 0x002fe200008f0eff */
[----:B------:R-:W-:Y:S01]  /*c5f0*/  @!P2 IMAD.MOV R6, RZ, RZ, -R6 ;  /* 0x000000ffff06a224 */ /* 0x000fe200078e0a06 */
[----:B------:R-:W-:Y:S02]  /*c600*/  IADD3 R89, P2, PT, R18, R2, RZ ;  /* 0x0000000212597210 */ /* 0x000fe40007f5e0ff */
[----:B------:R-:W-:Y:S01]  /*c610*/  ISETP.GE.AND P3, PT, R74, RZ, PT ;  /* 0x000000ff4a00720c */ /* 0x000fe20003f66270 */
[----:B------:R-:W-:Y:S01]  /*c620*/  IMAD.MOV.U32 R74, RZ, RZ, R92 ;  /* 0x000000ffff4a7224 */ /* 0x000fe200078e005c */
[----:B------:R-:W-:Y:S01]  /*c630*/  LEA.HI.X.SX32 R92, R18, R0, 0x1, P2 ;  /* 0x00000000125c7211 */ /* 0x000fe200010f0eff */
[----:B------:R-:W-:Y:S01]  /*c640*/  @P0 IMAD.MOV.U32 R18, RZ, RZ, R76 ;  /* 0x000000ffff120224 */ /* 0x000fe200078e004c */
[----:B---3--:R0:W-:Y:S04]  /*c650*/  STL [R1+0x7d0], R78 ;  /* 0x0007d04e01007387 */ /* 0x0081e80000100800 */
[----:B0-----:R-:W2:Y:S04]  /*c660*/  LDL R78, [R1+0xda0] ;  /* 0x000da000014e7983 */ /* 0x001ea80000100800 */
[----:B------:R-:W3:Y:S04]  /*c670*/  LDL.LU R77, [R1+0x18] ;  /* 0x00001800014d7983 */ /* 0x000ee80000300800 */
[----:B------:R-:W4:Y:S04]  /*c680*/  LDL.LU R75, [R1+0x14] ;  /* 0x00001400014b7983 */ /* 0x000f280000300800 */
[----:B------:R-:W-:Y:S04]  /*c690*/  STL [R1+0x7e4], R83 ;  /* 0x0007e45301007387 */ /* 0x000fe80000100800 */
[----:B------:R-:W-:Y:S04]  /*c6a0*/  STL [R1+0x3d8], R76 ;  /* 0x0003d84c01007387 */ /* 0x000fe80000100800 */
[----:B------:R0:W-:Y:S02]  /*c6b0*/  STL [R1+0x7cc], R47 ;  /* 0x0007cc2f01007387 */ /* 0x0001e40000100800 */
[----:B0-----:R-:W-:-:S04]  /*c6c0*/  IADD3 R47, P1, PT, R19, R2, RZ ;  /* 0x00000002132f7210 */ /* 0x001fc80007f3e0ff */
[----:B------:R-:W-:Y:S01]  /*c6d0*/  LEA.HI.X.SX32 R83, R19, R0, 0x1, P1 ;  /* 0x0000000013537211 */ /* 0x000fe200008f0eff */
[----:B------:R-:W-:-:S05]  /*c6e0*/  @P0 IMAD.MOV.U32 R19, RZ, RZ, R81 ;  /* 0x000000ffff130224 */ /* 0x000fca00078e0051 */
[----:B------:R0:W3:Y:S02]  /*c6f0*/  @P0 LDG.E.U8 R84, desc[UR22][R18.64] ;  /* 0x0000001612540981 */ /* 0x0000e4000c1e1100 */
[----:B0-----:R-:W-:Y:S02]  /*c700*/  @P0 IMAD.MOV.U32 R18, RZ, RZ, R89 ;  /* 0x000000ffff120224 */ /* 0x001fe400078e0059 */
[----:B------:R-:W-:-:S05]  /*c710*/  @P0 IMAD.MOV.U32 R19, RZ, RZ, R92 ;  /* 0x000000ffff130224 */ /* 0x000fca00078e005c */
[----:B------:R0:W4:Y:S02]  /*c720*/  @P0 LDG.E.U8 R86, desc[UR22][R18.64] ;  /* 0x0000001612560981 */ /* 0x000124000c1e1100 */
[----:B0-----:R-:W-:Y:S02]  /*c730*/  @P0 IMAD.MOV.U32 R18, RZ, RZ, R47 ;  /* 0x000000ffff120224 */ /* 0x001fe400078e002f */
[----:B------:R-:W-:-:S05]  /*c740*/  @P0 IMAD.MOV.U32 R19, RZ, RZ, R83 ;  /* 0x000000ffff130224 */ /* 0x000fca00078e0053 */
[----:B------:R-:W4:Y:S04]  /*c750*/  @P0 LDG.E.U8 R42, desc[UR22][R18.64] ;  /* 0x00000016122a0981 */ /* 0x000f28000c1e1100 */
[----:B------:R-:W-:Y:S04]  /*c760*/  STL [R1+0x3f8], R89 ;  /* 0x0003f85901007387 */ /* 0x000fe80000100800 */
[----:B------:R0:W-:Y:S04]  /*c770*/  STL [R1+0x3d4], R81 ;  /* 0x0003d45101007387 */ /* 0x0001e80000100800 */
[----:B------:R-:W-:Y:S04]  /*c780*/  STL [R1+0x418], R47 ;  /* 0x0004182f01007387 */ /* 0x000fe80000100800 */
[----:B------:R-:W-:Y:S04]  /*c790*/  STL [R1+0x3f4], R92 ;  /* 0x0003f45c01007387 */ /* 0x000fe80000100800 */
[----:B0-----:R-:W4:Y:S01]  /*c7a0*/  LDL.LU R81, [R1+0xfc4] ;  /* 0x000fc40001517983 */ /* 0x001f220000300800 */
[----:B------:R-:W-:Y:S01]  /*c7b0*/  @!P3 IMAD.MOV R7, RZ, RZ, -R7 ;  /* 0x000000ffff07b224 */ /* 0x000fe200078e0a07 */
[----:B------:R-:W-:-:S02]  /*c7c0*/  ISETP.GT.U32.AND P3, PT, R3, R91, PT ;  /* 0x0000005b0300720c */ /* 0x000fc40003f64070 */
[C---:B------:R-:W-:Y:S01]  /*c7d0*/  ISETP.GT.U32.AND P1, PT, R3.reuse, R85, PT ;  /* 0x000000550300720c */ /* 0x040fe20003f24070 */
[----:B------:R-:W4:Y:S01]  /*c7e0*/  LDL.LU R76, [R1+0xfc0] ;  /* 0x000fc000014c7983 */ /* 0x000f220000300800 */
[----:B------:R-:W-:Y:S02]  /*c7f0*/  ISETP.GT.U32.AND P2, PT, R3, R48, PT ;  /* 0x000000300300720c */ /* 0x000fe40003f44070 */
[C---:B------:R-:W-:Y:S02]  /*c800*/  SEL R16, R38.reuse, R16, !P6 ;  /* 0x0000001026107207 */ /* 0x040fe40007000000 */
[----:B------:R-:W-:-:S05]  /*c810*/  SEL R17, R38, R17, !P6 ;  /* 0x0000001126117207 */ /* 0x000fca0007000000 */
[--C-:B------:R-:W-:Y:S01]  /*c820*/  @!P3 IMAD.IADD R91, R91, 0x1, -R3.reuse ;  /* 0x000000015b5bb824 */ /* 0x100fe200078e0a03 */
[----:B------:R-:W-:Y:S01]  /*c830*/  ISETP.GE.AND P3, PT, R80, RZ, PT ;  /* 0x000000ff5000720c */ /* 0x000fe20003f66270 */
[----:B------:R-:W-:Y:S02]  /*c840*/  IMAD R16, R16, UR9, RZ ;  /* 0x0000000910107c24 */ /* 0x000fe4000f8e02ff */
[----:B------:R-:W-:Y:S01]  /*c850*/  IMAD R17, R17, UR9, RZ ;  /* 0x0000000911117c24 */ /* 0x000fe2000f8e02ff */
[----:B------:R0:W-:Y:S01]  /*c860*/  STL [R1+0x414], R83 ;  /* 0x0004145301007387 */ /* 0x0001e20000100800 */
[--C-:B------:R-:W-:Y:S01]  /*c870*/  @!P1 IMAD.IADD R85, R85, 0x1, -R3.reuse ;  /* 0x0000000155559824 */ /* 0x100fe200078e0a03 */
[----:B------:R-:W-:Y:S01]  /*c880*/  IADD3 R89, P1, PT, R16, R2, RZ ;  /* 0x0000000210597210 */ /* 0x000fe20007f3e0ff */
[----:B------:R-:W-:Y:S01]  /*c890*/  @!P2 IMAD.IADD R48, R48, 0x1, -R3 ;  /* 0x000000013030a824 */ /* 0x000fe200078e0a03 */
[----:B------:R-:W-:-:S05]  /*c8a0*/  SEL R14, R38, R14, !P6 ;  /* 0x0000000e260e7207 */ /* 0x000fca0007000000 */
[----:B------:R-:W-:Y:S01]  /*c8b0*/  @!P3 IMAD.MOV R90, RZ, RZ, -R90 ;  /* 0x000000ffff5ab224 */ /* 0x000fe200078e0a5a */
[----:B0-----:R-:W-:Y:S02]  /*c8c0*/  IADD3 R83, P3, PT, R17, R2, RZ ;  /* 0x0000000211537210 */ /* 0x001fe40007f7e0ff */
[----:B------:R-:W-:Y:S01]  /*c8d0*/  LEA.HI.X.SX32 R16, R16, R0, 0x1, P1 ;  /* 0x0000000010107211 */ /* 0x000fe200008f0eff */
[----:B------:R-:W-:Y:S01]  /*c8e0*/  IMAD R14, R14, UR9, RZ ;  /* 0x000000090e0e7c24 */ /* 0x000fe2000f8e02ff */
[----:B------:R-:W-:Y:S02]  /*c8f0*/  PRMT R87, RZ, 0x7610, R87 ;  /* 0x00007610ff577816 */ /* 0x000fe40000000057 */
[----:B------:R-:W-:Y:S02]  /*c900*/  PRMT R8, RZ, 0x7610, R8 ;  /* 0x00007610ff087816 */ /* 0x000fe40000000008 */
[----:B--2---:R-:W-:Y:S01]  /*c910*/  ISETP.GE.AND P2, PT, R78, RZ, PT ;  /* 0x000000ff4e00720c */ /* 0x004fe20003f46270 */
[----:B---3--:R0:W-:Y:S04]  /*c920*/  STL [R1+0x7c8], R84 ;  /* 0x0007c85401007387 */ /* 0x0081e80000100800 */
[----:B0-----:R-:W2:Y:S04]  /*c930*/  LDL.LU R84, [R1+0x28] ;  /* 0x0000280001547983 */ /* 0x001ea80000300800 */
[----:B------:R-:W3:Y:S04]  /*c940*/  LDL.LU R92, [R1+0xfbc] ;  /* 0x000fbc00015c7983 */ /* 0x000ee80000300800 */
[----:B------:R-:W3:Y:S04]  /*c950*/  LDL R80, [R1+0xcf0] ;  /* 0x000cf00001507983 */ /* 0x000ee80000100800 */
[----:B------:R-:W3:Y:S04]  /*c960*/  LDL R78, [R1+0xca4] ;  /* 0x000ca400014e7983 */ /* 0x000ee80000100800 */
[----:B------:R-:W-:Y:S04]  /*c970*/  STL [R1+0x438], R89 ;  /* 0x0004385901007387 */ /* 0x000fe80000100800 */
[----:B----4-:R0:W-:Y:S04]  /*c980*/  STL [R1+0x7b0], R42 ;  /* 0x0007b02a01007387 */ /* 0x0101e80000100800 */
[----:B------:R-:W-:Y:S04]  /*c990*/  STL [R1+0x458], R83 ;  /* 0x0004585301007387 */ /* 0x000fe80000100800 */
[----:B------:R1:W-:Y:S04]  /*c9a0*/  STL [R1+0x7c4], R86 ;  /* 0x0007c45601007387 */ /* 0x0003e80000100800 */
[----:B------:R4:W-:Y:S01]  /*c9b0*/  STL [R1+0x434], R16 ;  /* 0x0004341001007387 */ /* 0x0009e20000100800 */
[----:B0-----:R-:W-:-:S02]  /*c9c0*/  IADD3 R42, P1, PT, R14, R2, RZ ;  /* 0x000000020e2a7210 */ /* 0x001fc40007f3e0ff */
[-C--:B-1----:R-:W-:Y:S01]  /*c9d0*/  LEA.HI.X.SX32 R86, R17, R0.reuse, 0x1, P3 ;  /* 0x0000000011567211 */ /* 0x082fe200018f0eff */
[----:B------:R-:W-:Y:S02]  /*c9e0*/  @P0 IMAD.MOV.U32 R17, RZ, RZ, R16 ;  /* 0x000000ffff110224 */ /* 0x000fe400078e0010 */
[----:B----4-:R-:W-:Y:S01]  /*c9f0*/  @P0 IMAD.MOV.U32 R16, RZ, RZ, R89 ;  /* 0x000000ffff100224 */ /* 0x010fe200078e0059 */
[----:B------:R-:W-:Y:S02]  /*ca00*/  PRMT R81, RZ, 0x7610, R81 ;  /* 0x00007610ff517816 */ /* 0x000fe40000000051 */
[----:B------:R-:W-:Y:S02]  /*ca10*/  LEA.HI.X.SX32 R47, R14, R0, 0x1, P1 ;  /* 0x000000000e2f7211 */ /* 0x000fe400008f0eff */
[----:B------:R0:W4:Y:S02]  /*ca20*/  @P0 LDG.E.U8 R87, desc[UR22][R16.64] ;  /* 0x0000001610570981 */ /* 0x000124000c1e1100 */
[----:B0-----:R-:W-:-:S02]  /*ca30*/  @P0 IMAD.MOV.U32 R16, RZ, RZ, R83 ;  /* 0x000000ffff100224 */ /* 0x001fc400078e0053 */
[----:B------:R-:W-:-:S05]  /*ca40*/  @P0 IMAD.MOV.U32 R17, RZ, RZ, R86 ;  /* 0x000000ffff110224 */ /* 0x000fca00078e0056 */
[----:B------:R0:W4:Y:S02]  /*ca50*/  @P0 LDG.E.U8 R81, desc[UR22][R16.64] ;  /* 0x0000001610510981 */ /* 0x000124000c1e1100 */
[----:B0-----:R-:W-:Y:S02]  /*ca60*/  @P0 IMAD.MOV.U32 R16, RZ, RZ, R42 ;  /* 0x000000ffff100224 */ /* 0x001fe400078e002a */
[----:B------:R-:W-:-:S05]  /*ca70*/  @P0 IMAD.MOV.U32 R17, RZ, RZ, R47 ;  /* 0x000000ffff110224 */ /* 0x000fca00078e002f */
[----:B------:R-:W4:Y:S01]  /*ca80*/  @P0 LDG.E.U8 R8, desc[UR22][R16.64] ;  /* 0x0000001610080981 */ /* 0x000f22000c1e1100 */
[C---:B------:R-:W-:Y:S01]  /*ca90*/  ISETP.GT.U32.AND P3, PT, R3.reuse, R75, PT ;  /* 0x0000004b0300720c */ /* 0x040fe20003f64070 */
[----:B------:R-:W-:Y:S01]  /*caa0*/  @!P2 IMAD.MOV R88, RZ, RZ, -R88 ;  /* 0x000000ffff58a224 */ /* 0x000fe200078e0a58 */
[----:B------:R-:W-:Y:S01]  /*cab0*/  ISETP.GT.U32.AND P2, PT, R3, R77, PT ;  /* 0x0000004d0300720c */ /* 0x000fe20003f44070 */
[----:B------:R-:W-:Y:S01]  /*cac0*/  STL [R1+0x478], R42 ;  /* 0x0004782a01007387 */ /* 0x000fe20000100800 */
[----:B------:R-:W-:-:S03]  /*cad0*/  SEL R30, R38, R30, !P6 ;  /* 0x0000001e261e7207 */ /* 0x000fc60007000000 */
[----:B------:R-:W-:Y:S01]  /*cae0*/  STL [R1+0x454], R86 ;  /* 0x0004545601007387 */ /* 0x000fe20000100800 */
[----:B------:R-:W-:-:S03]  /*caf0*/  SEL R13, R38, R13, !P6 ;  /* 0x0000000d260d7207 */ /* 0x000fc60007000000 */
[----:B------:R0:W-:Y:S02]  /*cb00*/  STL [R1+0x474], R47 ;  /* 0x0004742f01007387 */ /* 0x0001e40000100800 */
[--C-:B------:R-:W-:Y:S01]  /*cb10*/  @!P3 IMAD.IADD R75, R75, 0x1, -R3.reuse ;  /* 0x000000014b4bb824 */ /* 0x100fe200078e0a03 */
[----:B------:R-:W-:Y:S01]  /*cb20*/  SEL R12, R38, R12, !P6 ;  /* 0x0000000c260c7207 */ /* 0x000fe20007000000 */
[----:B------:R-:W-:Y:S02]  /*cb30*/  @!P2 IMAD.IADD R77, R77, 0x1, -R3 ;  /* 0x000000014d4da824 */ /* 0x000fe400078e0a03 */
[----:B------:R-:W-:Y:S02]  /*cb40*/  IMAD R30, R30, UR9, RZ ;  /* 0x000000091e1e7c24 */ /* 0x000fe4000f8e02ff */
[----:B------:R-:W-:Y:S02]  /*cb50*/  IMAD R13, R13, UR9, RZ ;  /* 0x000000090d0d7c24 */ /* 0x000fe4000f8e02ff */
[----:B------:R-:W-:Y:S01]  /*cb60*/  IMAD R12, R12, UR9, RZ ;  /* 0x000000090c0c7c24 */ /* 0x000fe2000f8e02ff */
[----:B------:R-:W-:-:S02]  /*cb70*/  PRMT R76, RZ, 0x7610, R76 ;  /* 0x00007610ff4c7816 */ /* 0x000fc4000000004c */
[----:B--2---:R-:W-:Y:S02]  /*cb80*/  ISETP.GT.U32.AND P1, PT, R3, R84, PT ;  /* 0x000000540300720c */ /* 0x004fe40003f24070 */
[----:B---3--:R-:W-:Y:S02]  /*cb90*/  ISETP.GE.AND P2, PT, R80, RZ, PT ;  /* 0x000000ff5000720c */ /* 0x008fe40003f46270 */
[----:B------:R-:W-:-:S09]  /*cba0*/  ISETP.GE.AND P3, PT, R78, RZ, PT ;  /* 0x000000ff4e00720c */ /* 0x000fd20003f66270 */
[----:B------:R-:W-:Y:S02]  /*cbb0*/  @!P1 IMAD.IADD R84, R84, 0x1, -R3 ;  /* 0x0000000154549824 */ /* 0x000fe400078e0a03 */
[----:B------:R-:W-:Y:S02]  /*cbc0*/  IMAD.MOV.U32 R78, RZ, RZ, R74 ;  /* 0x000000ffff4e7224 */ /* 0x000fe400078e004a */
[----:B------:R-:W-:Y:S01]  /*cbd0*/  @!P3 IMAD.MOV R91, RZ, RZ, -R91 ;  /* 0x000000ffff5bb224 */ /* 0x000fe200078e0a5b */
[----:B------:R-:W-:-:S04]  /*cbe0*/  IADD3 R74, P3, PT, R13, R2, RZ ;  /* 0x000000020d4a7210 */ /* 0x000fc80007f7e0ff */
[----:B0-----:R-:W-:Y:S02]  /*cbf0*/  LEA.HI.X.SX32 R47, R13, R0, 0x1, P3 ;  /* 0x000000000d2f7211 */ /* 0x001fe400018f0eff */
[----:B------:R-:W-:Y:S01]  /*cc00*/  PRMT R92, RZ, 0x7610, R92 ;  /* 0x00007610ff5c7816 */ /* 0x000fe2000000005c */
[----:B----4-:R0:W-:Y:S04]  /*cc10*/  STL [R1+0x7a8], R81 ;  /* 0x0007a85101007387 */ /* 0x0101e80000100800 */
[----:B0-----:R-:W2:Y:S04]  /*cc20*/  LDL R81, [R1+0xdb8] ;  /* 0x000db80001517983 */ /* 0x001ea80000100800 */
[----:B------:R0:W-:Y:S04]  /*cc30*/  STL [R1+0x7a4], R8 ;  /* 0x0007a40801007387 */ /* 0x0001e80000100800 */
[----:B------:R-:W3:Y:S04]  /*cc40*/  LDL R80, [R1+0xde0] ;  /* 0x000de00001507983 */ /* 0x000ee80000100800 */
[----:B------:R-:W4:Y:S01]  /*cc50*/  LDL.LU R83, [R1+0x24] ;  /* 0x0000240001537983 */ /* 0x000f220000300800 */
[----:B0-----:R-:W-:-:S03]  /*cc60*/  IMAD.MOV.U32 R8, RZ, RZ, R79 ;  /* 0x000000ffff087224 */ /* 0x001fc600078e004f */
[----:B------:R-:W2:Y:S04]  /*cc70*/  LDL.LU R79, [R1+0x34] ;  /* 0x00003400014f7983 */ /* 0x000ea80000300800 */
[----:B------:R0:W-:Y:S02]  /*cc80*/  STL [R1+0x7ac], R87 ;  /* 0x0007ac5701007387 */ /* 0x0001e40000100800 */
[----:B0-----:R-:W-:-:S04]  /*cc90*/  IADD3 R87, P1, PT, R30, R2, RZ ;  /* 0x000000021e577210 */ /* 0x001fc80007f3e0ff */
[----:B------:R-:W-:Y:S02]  /*cca0*/  LEA.HI.X.SX32 R86, R30, R0, 0x1, P1 ;  /* 0x000000001e567211 */ /* 0x000fe400008f0eff */
[----:B------:R-:W-:-:S03]  /*ccb0*/  IADD3 R42, P1, PT, R12, R2, RZ ;  /* 0x000000020c2a7210 */ /* 0x000fc60007f3e0ff */
[----:B------:R-:W-:Y:S01]  /*ccc0*/  @P0 IMAD.MOV.U32 R13, RZ, RZ, R86 ;  /* 0x000000ffff0d0224 */ /* 0x000fe200078e0056 */
[----:B------:R-:W-:Y:S01]  /*ccd0*/  LEA.HI.X.SX32 R89, R12, R0, 0x1, P1 ;  /* 0x000000000c597211 */ /* 0x000fe200008f0eff */
[----:B------:R-:W-:-:S05]  /*cce0*/  @P0 IMAD.MOV.U32 R12, RZ, RZ, R87 ;  /* 0x000000ffff0c0224 */ /* 0x000fca00078e0057 */
[----:B------:R0:W2:Y:S02]  /*ccf0*/  @P0 LDG.E.U8 R76, desc[UR22][R12.64] ;  /* 0x000000160c4c0981 */ /* 0x0000a4000c1e1100 */
[----:B0-----:R-:W-:Y:S02]  /*cd00*/  @P0 IMAD.MOV.U32 R12, RZ, RZ, R74 ;  /* 0x000000ffff0c0224 */ /* 0x001fe400078e004a */
[----:B------:R-:W-:-:S05]  /*cd10*/  @P0 IMAD.MOV.U32 R13, RZ, RZ, R47 ;  /* 0x000000ffff0d0224 */ /* 0x000fca00078e002f */
[----:B------:R0:W3:Y:S04]  /*cd20*/  @P0 LDG.E.U8 R92, desc[UR22][R12.64] ;  /* 0x000000160c5c0981 */ /* 0x0000e8000c1e1100 */
[----:B------:R-:W-:Y:S04]  /*cd30*/  STL [R1+0x498], R87 ;  /* 0x0004985701007387 */ /* 0x000fe80000100800 */
[----:B------:R-:W-:Y:S04]  /*cd40*/  STL [R1+0x4b8], R74 ;  /* 0x0004b84a01007387 */ /* 0x000fe80000100800 */
[----:B------:R1:W-:Y:S01]  /*cd50*/  STL [R1+0x494], R86 ;  /* 0x0004945601007387 */ /* 0x0003e20000100800 */
[----:B------:R-:W-:-:S03]  /*cd60*/  PRMT R39, RZ, 0x7610, R39 ;  /* 0x00007610ff277816 */ /* 0x000fc60000000027 */
[----:B------:R-:W-:Y:S01]  /*cd70*/  STL [R1+0x4d8], R42 ;  /* 0x0004d82a01007387 */ /* 0x000fe20000100800 */
[----:B0-----:R-:W-:-:S03]  /*cd80*/  @P0 IMAD.MOV.U32 R12, RZ, RZ, R42 ;  /* 0x000000ffff0c0224 */ /* 0x001fc600078e002a */
[----:B------:R-:W-:Y:S01]  /*cd90*/  STL [R1+0x4b4], R47 ;  /* 0x0004b42f01007387 */ /* 0x000fe20000100800 */
[----:B------:R-:W-:-:S03]  /*cda0*/  @P0 IMAD.MOV.U32 R13, RZ, RZ, R89 ;  /* 0x000000ffff0d0224 */ /* 0x000fc600078e0059 */
[----:B-1----:R-:W4:Y:S04]  /*cdb0*/  LDL.LU R86, [R1+0xfb8] ;  /* 0x000fb80001567983 */ /* 0x002f280000300800 */
[----:B------:R-:W4:Y:S04]  /*cdc0*/  LDL.LU R87, [R1+0xfb4] ;  /* 0x000fb40001577983 */ /* 0x000f280000300800 */
[----:B------:R-:W-:Y:S04]  /*cdd0*/  STL [R1+0x4d4], R89 ;  /* 0x0004d45901007387 */ /* 0x000fe80000100800 */
[----:B------:R0:W4:Y:S04]  /*cde0*/  @P0 LDG.E.U8 R39, desc[UR22][R12.64] ;  /* 0x000000160c270981 */ /* 0x000128000c1e1100 */
[----:B--2---:R1:W-:Y:S04]  /*cdf0*/  STL [R1+0x790], R76 ;  /* 0x0007904c01007387 */ /* 0x0043e80000100800 */
[----:B-1----:R-:W2:Y:S04]  /*ce00*/  LDL.LU R76, [R1+0x30] ;  /* 0x00003000014c7983 */ /* 0x002ea80000300800 */
[----:B------:R-:W2:Y:S04]  /*ce10*/  LDL.LU R47, [R1+0xfb0] ;  /* 0x000fb000012f7983 */ /* 0x000ea80000300800 */
[----:B------:R-:W2:Y:S04]  /*ce20*/  LDL.LU R74, [R1+0xfac] ;  /* 0x000fac00014a7983 */ /* 0x000ea80000300800 */
[----:B---3--:R1:W-:Y:S04]  /*ce30*/  STL [R1+0x78c], R92 ;  /* 0x00078c5c01007387 */ /* 0x0083e80000100800 */
[----:B-1----:R-:W3:Y:S01]  /*ce40*/  LDL.LU R92, [R1+0xfa8] ;  /* 0x000fa800015c7983 */ /* 0x002ee20000300800 */
[----:B------:R-:W-:-:S02]  /*ce50*/  ISETP.GT.U32.AND P3, PT, R3, R75, PT ;  /* 0x0000004b0300720c */ /* 0x000fc40003f64070 */
[C---:B------:R-:W-:Y:S01]  /*ce60*/  ISETP.GT.U32.AND P1, PT, R3.reuse, R84, PT ;  /* 0x000000540300720c */ /* 0x040fe20003f24070 */
[----:B------:R-:W-:Y:S01]  /*ce70*/  @!P2 IMAD.MOV R8, RZ, RZ, -R8 ;  /* 0x000000ffff08a224 */ /* 0x000fe200078e0a08 */
[----:B------:R-:W-:Y:S02]  /*ce80*/  ISETP.GT.U32.AND P2, PT, R3, R77, PT ;  /* 0x0000004d0300720c */ /* 0x000fe40003f44070 */
[C---:B0-----:R-:W-:Y:S02]  /*ce90*/  SEL R13, R38.reuse, R11, !P6 ;  /* 0x0000000b260d7207 */ /* 0x041fe40007000000 */
[----:B------:R-:W-:-:S05]  /*cea0*/  SEL R12, R38, R10, !P6 ;  /* 0x0000000a260c7207 */ /* 0x000fca0007000000 */
[----:B------:R-:W-:Y:S01]  /*ceb0*/  @!P3 IMAD.IADD R75, R75, 0x1, -R3 ;  /* 0x000000014b4bb824 */ /* 0x000fe200078e0a03 */
[----:B------:R-:W-:Y:S01]  /*cec0*/  ISETP.GE.AND P3, PT, R80, RZ, PT ;  /* 0x000000ff5000720c */ /* 0x000fe20003f66270 */
[----:B------:R-:W-:Y:S01]  /*ced0*/  IMAD R13, R13, UR9, RZ ;  /* 0x000000090d0d7c24 */ /* 0x000fe2000f8e02ff */
[----:B------:R-:W-:Y:S01]  /*cee0*/  SEL R11, R38, R9, !P6 ;  /* 0x00000009260b7207 */ /* 0x000fe20007000000 */
[----:B------:R-:W-:Y:S01]  /*cef0*/  IMAD.MOV.U32 R9, RZ, RZ, R85 ;  /* 0x000000ffff097224 */ /* 0x000fe200078e0055 */
[----:B------:R-:W3:Y:S01]  /*cf00*/  LDL R80, [R1+0xdd0] ;  /* 0x000dd00001507983 */ /* 0x000ee20000100800 */
[----:B------:R-:W-:Y:S02]  /*cf10*/  IMAD R12, R12, UR9, RZ ;  /* 0x000000090c0c7c24 */ /* 0x000fe4000f8e02ff */
[--C-:B------:R-:W-:Y:S01]  /*cf20*/  @!P1 IMAD.IADD R84, R84, 0x1, -R3.reuse ;  /* 0x0000000154549824 */ /* 0x100fe200078e0a03 */
[----:B------:R-:W-:Y:S01]  /*cf30*/  IADD3 R89, P1, PT, R13, R2, RZ ;  /* 0x000000020d597210 */ /* 0x000fe20007f3e0ff */
[----:B------:R-:W-:Y:S01]  /*cf40*/  @!P2 IMAD.IADD R77, R77, 0x1, -R3 ;  /* 0x000000014d4da824 */ /* 0x000fe200078e0a03 */
[----:B------:R-:W-:-:S02]  /*cf50*/  ISETP.GE.AND P2, PT, R81, RZ, PT ;  /* 0x000000ff5100720c */ /* 0x000fc40003f46270 */
[----:B------:R-:W3:Y:S01]  /*cf60*/  LDL R81, [R1+0xdf0] ;  /* 0x000df00001517983 */ /* 0x000ee20000100800 */
[----:B------:R-:W-:Y:S01]  /*cf70*/  @!P3 IMAD.MOV R9, RZ, RZ, -R9 ;  /* 0x000000ffff09b224 */ /* 0x000fe200078e0a09 */
[----:B------:R-:W-:Y:S02]  /*cf80*/  IADD3 R42, P3, PT, R12, R2, RZ ;  /* 0x000000020c2a7210 */ /* 0x000fe40007f7e0ff */
[----:B------:R-:W-:Y:S01]  /*cf90*/  STL [R1+0x4f8], R89 ;  /* 0x0004f85901007387 */ /* 0x000fe20000100800 */
[----:B------:R-:W-:-:S03]  /*cfa0*/  LEA.HI.X.SX32 R13, R13, R0, 0x1, P1 ;  /* 0x000000000d0d7211 */ /* 0x000fc600008f0eff */
[----:B------:R-:W-:Y:S04]  /*cfb0*/  STL [R1+0x518], R42 ;  /* 0x0005182a01007387 */ /* 0x000fe80000100800 */
[----:B----4-:R0:W-:Y:S04]  /*cfc0*/  STL [R1+0x788], R39 ;  /* 0x0007882701007387 */ /* 0x0101e80000100800 */
[----:B------:R1:W-:Y:S01]  /*cfd0*/  STL [R1+0x4f4], R13 ;  /* 0x0004f40d01007387 */ /* 0x0003e20000100800 */
[----:B0-----:R-:W-:Y:S01]  /*cfe0*/  LEA.HI.X.SX32 R39, R12, R0, 0x1, P3 ;  /* 0x000000000c277211 */ /* 0x001fe200018f0eff */
[----:B------:R-:W-:Y:S01]  /*cff0*/  @P0 IMAD.MOV.U32 R12, RZ, RZ, R89 ;  /* 0x000000ffff0c0224 */ /* 0x000fe200078e0059 */
[----:B--2---:R-:W-:-:S02]  /*d000*/  PRMT R74, RZ, 0x7610, R74 ;  /* 0x00007610ff4a7816 */ /* 0x004fc4000000004a */
[----:B---3--:R-:W-:-:S06]  /*d010*/  PRMT R92, RZ, 0x7610, R92 ;  /* 0x00007610ff5c7816 */ /* 0x008fcc000000005c */
[----:B------:R0:W2:Y:S02]  /*d020*/  @P0 LDG.E.U8 R92, desc[UR22][R12.64] ;  /* 0x000000160c5c0981 */ /* 0x0000a4000c1e1100 */
[----:B0-----:R-:W-:Y:S02]  /*d030*/  @P0 IMAD.MOV.U32 R12, RZ, RZ, R42 ;  /* 0x000000ffff0c0224 */ /* 0x001fe400078e002a */
[----:B-1----:R-:W-:-:S05]  /*d040*/  @P0 IMAD.MOV.U32 R13, RZ, RZ, R39 ;  /* 0x000000ffff0d0224 */ /* 0x002fca00078e0027 */
[----:B------:R0:W3:Y:S01]  /*d050*/  @P0 LDG.E.U8 R74, desc[UR22][R12.64] ;  /* 0x000000160c4a0981 */ /* 0x0000e2000c1e1100 */
[----:B------:R-:W-:Y:S02]  /*d060*/  IMAD R11, R11, UR9, RZ ;  /* 0x000000090b0b7c24 */ /* 0x000fe4000f8e02ff */
[----:B------:R-:W-:-:S03]  /*d070*/  IMAD.MOV.U32 R10, RZ, RZ, R48 ;  /* 0x000000ffff0a7224 */ /* 0x000fc600078e0030 */
[----:B------:R-:W-:-:S04]  /*d080*/  IADD3 R48, P1, PT, R11, R2, RZ ;  /* 0x000000020b307210 */ /* 0x000fc80007f3e0ff */
[----:B------:R-:W-:Y:S01]  /*d090*/  LEA.HI.X.SX32 R85, R11, R0, 0x1, P1 ;  /* 0x000000000b557211 */ /* 0x000fe200008f0eff */
[----:B0-----:R-:W-:Y:S01]  /*d0a0*/  @P0 IMAD.MOV.U32 R12, RZ, RZ, R48 ;  /* 0x000000ffff0c0224 */ /* 0x001fe200078e0030 */
[----:B------:R-:W-:-:S03]  /*d0b0*/  PRMT R47, RZ, 0x7610, R47 ;  /* 0x00007610ff2f7816 */ /* 0x000fc6000000002f */
[----:B------:R-:W-:Y:S01]  /*d0c0*/  @P0 IMAD.MOV.U32 R13, RZ, RZ, R85 ;  /* 0x000000ffff0d0224 */ /* 0x000fe200078e0055 */
[----:B------:R-:W-:Y:S04]  /*d0d0*/  STL [R1+0x538], R48 ;  /* 0x0005383001007387 */ /* 0x000fe80000100800 */
[----:B------:R0:W4:Y:S04]  /*d0e0*/  @P0 LDG.E.U8 R47, desc[UR22][R12.64] ;  /* 0x000000160c2f0981 */ /* 0x000128000c1e1100 */
[----:B------:R-:W-:Y:S04]  /*d0f0*/  STL [R1+0x514], R39 ;  /* 0x0005142701007387 */ /* 0x000fe80000100800 */
[----:B------:R-:W4:Y:S04]  /*d100*/  LDL.LU R89, [R1+0xfa4] ;  /* 0x000fa40001597983 */ /* 0x000f280000300800 */
[----:B--2---:R1:W-:Y:S04]  /*d110*/  STL [R1+0x784], R92 ;  /* 0x0007845c01007387 */ /* 0x0043e80000100800 */
[----:B-1----:R-:W2:Y:S04]  /*d120*/  LDL.LU R92, [R1+0xfa0] ;  /* 0x000fa000015c7983 */ /* 0x002ea80000300800 */
[----:B------:R-:W-:Y:S04]  /*d130*/  STL [R1+0x534], R85 ;  /* 0x0005345501007387 */ /* 0x000fe80000100800 */
        /* <DEDUP_REMOVED lines=8> */
[C---:B------:R-:W-:Y:S02]  /*d1c0*/  SEL R15, R38.reuse, R15, !P6 ;  /* 0x0000000f260f7207 */ /* 0x040fe40007000000 */
[----:B------:R-:W-:-:S05]  /*d1d0*/  SEL R7, R38, R7, !P6 ;  /* 0x0000000726077207 */ /* 0x000fca0007000000 */
[--C-:B------:R-:W-:Y:S01]  /*d1e0*/  @!P3 IMAD.IADD R79, R79, 0x1, -R3.reuse ;  /* 0x000000014f4fb824 */ /* 0x100fe200078e0a03 */
[----:B------:R-:W-:Y:S01]  /*d1f0*/  ISETP.GE.AND P3, PT, R80, RZ, PT ;  /* 0x000000ff5000720c */ /* 0x000fe20003f66270 */
[----:B------:R-:W-:Y:S01]  /*d200*/  IMAD R15, R15, UR9, RZ ;  /* 0x000000090f0f7c24 */ /* 0x000fe2000f8e02ff */
[----:B------:R-:W-:Y:S01]  /*d210*/  SEL R6, R38, R6, !P6 ;  /* 0x0000000626067207 */ /* 0x000fe20007000000 */
[----:B------:R-:W-:Y:S01]  /*d220*/  @!P1 IMAD.IADD R76, R76, 0x1, -R3 ;  /* 0x000000014c4c9824 */ /* 0x000fe200078e0a03 */
[----:B------:R-:W3:Y:S01]  /*d230*/  LDL R80, [R1+0xe00] ;  /* 0x000e000001507983 */ /* 0x000ee20000100800 */
[----:B0-----:R-:W-:Y:S01]  /*d240*/  IMAD.MOV.U32 R12, RZ, RZ, R77 ;  /* 0x000000ffff0c7224 */ /* 0x001fe200078e004d */
[----:B------:R-:W-:Y:S01]  /*d250*/  IADD3 R77, P1, PT, R15, R2, RZ ;  /* 0x000000020f4d7210 */ /* 0x000fe20007f3e0ff */
[----:B------:R-:W-:Y:S01]  /*d260*/  @!P2 IMAD.IADD R83, R83, 0x1, -R3 ;  /* 0x000000015353a824 */ /* 0x000fe200078e0a03 */
[----:B------:R-:W-:Y:S01]  /*d270*/  ISETP.GE.AND P2, PT, R81, RZ, PT ;  /* 0x000000ff5100720c */ /* 0x000fe20003f46270 */
[----:B------:R-:W-:Y:S01]  /*d280*/  IMAD.MOV.U32 R11, RZ, RZ, R75 ;  /* 0x000000ffff0b7224 */ /* 0x000fe200078e004b */
[----:B------:R-:W3:Y:S01]  /*d290*/  LDL R81, [R1+0xdf4] ;  /* 0x000df40001517983 */ /* 0x000ee20000100800 */
[----:B------:R-:W-:-:S02]  /*d2a0*/  IMAD R7, R7, UR9, RZ ;  /* 0x0000000907077c24 */ /* 0x000fc4000f8e02ff */
[----:B------:R-:W-:Y:S01]  /*d2b0*/  IMAD R6, R6, UR9, RZ ;  /* 0x0000000906067c24 */ /* 0x000fe2000f8e02ff */
[----:B------:R-:W-:Y:S01]  /*d2c0*/  STL [R1+0x558], R77 ;  /* 0x0005584d01007387 */ /* 0x000fe20000100800 */
[----:B------:R-:W-:Y:S01]  /*d2d0*/  @!P3 IMAD.MOV R11, RZ, RZ, -R11 ;  /* 0x000000ffff0bb224 */ /* 0x000fe200078e0a0b */
[----:B------:R-:W-:Y:S02]  /*d2e0*/  LEA.HI.X.SX32 R48, R15, R0, 0x1, P1 ;  /* 0x000000000f307211 */ /* 0x000fe400008f0eff */
[----:B----4-:R0:W-:Y:S01]  /*d2f0*/  STL [R1+0x76c], R47 ;  /* 0x00076c2f01007387 */ /* 0x0101e20000100800 */
[----:B------:R-:W-:-:S04]  /*d300*/  IADD3 R75, P3, PT, R7, R2, RZ ;  /* 0x00000002074b7210 */ /* 0x000fc80007f7e0ff */
[----:B------:R-:W-:Y:S02]  /*d310*/  LEA.HI.X.SX32 R15, R7, R0, 0x1, P3 ;  /* 0x00000000070f7211 */ /* 0x000fe400018f0eff */
[----:B0-----:R-:W-:Y:S01]  /*d320*/  IADD3 R47, P1, PT, R6, R2, RZ ;  /* 0x00000002062f7210 */ /* 0x001fe20007f3e0ff */
[----:B------:R-:W-:-:S03]  /*d330*/  @P0 IMAD.MOV.U32 R7, RZ, RZ, R48 ;  /* 0x000000ffff070224 */ /* 0x000fc600078e0030 */
[----:B------:R-:W-:Y:S01]  /*d340*/  LEA.HI.X.SX32 R85, R6, R0, 0x1, P1 ;  /* 0x0000000006557211 */ /* 0x000fe200008f0eff */
[----:B------:R-:W-:Y:S01]  /*d350*/  @P0 IMAD.MOV.U32 R6, RZ, RZ, R77 ;  /* 0x000000ffff060224 */ /* 0x000fe200078e004d */
[----:B------:R-:W-:Y:S01]  /*d360*/  PRMT R14, RZ, 0x7610, R14 ;  /* 0x00007610ff0e7816 */ /* 0x000fe2000000000e */
[----:B------:R-:W-:Y:S04]  /*d370*/  STL [R1+0x578], R75 ;  /* 0x0005784b01007387 */ /* 0x000fe80000100800 */
[----:B------:R0:W-:Y:S04]  /*d380*/  STL [R1+0x554], R48 ;  /* 0x0005543001007387 */ /* 0x0001e80000100800 */
[----:B------:R1:W-:Y:S04]  /*d390*/  STL [R1+0x598], R47 ;  /* 0x0005982f01007387 */ /* 0x0003e80000100800 */
[----:B------:R-:W-:Y:S04]  /*d3a0*/  STL [R1+0x574], R15 ;  /* 0x0005740f01007387 */ /* 0x000fe80000100800 */
[----:B0-----:R-:W4:Y:S01]  /*d3b0*/  LDL.LU R48, [R1+0xf90] ;  /* 0x000f900001307983 */ /* 0x001f220000300800 */
[----:B--2---:R-:W-:-:S02]  /*d3c0*/  PRMT R92, RZ, 0x7610, R92 ;  /* 0x00007610ff5c7816 */ /* 0x004fc4000000005c */
[----:B---3--:R-:W-:-:S04]  /*d3d0*/  PRMT R74, RZ, 0x7610, R74 ;  /* 0x00007610ff4a7816 */ /* 0x008fc8000000004a */
[----:B------:R0:W2:Y:S01]  /*d3e0*/  @P0 LDG.E.U8 R92, desc[UR22][R6.64] ;  /* 0x00000016065c0981 */ /* 0x0000a2000c1e1100 */
[C---:B------:R-:W-:Y:S01]  /*d3f0*/  ISETP.GT.U32.AND P3, PT, R3.reuse, R79, PT ;  /* 0x0000004f0300720c */ /* 0x040fe20003f64070 */
[----:B------:R-:W-:Y:S01]  /*d400*/  @!P2 IMAD.MOV R12, RZ, RZ, -R12 ;  /* 0x000000ffff0ca224 */ /* 0x000fe200078e0a0c */
[----:B------:R-:W-:Y:S01]  /*d410*/  ISETP.GT.U32.AND P1, PT, R3, R76, PT ;  /* 0x0000004c0300720c */ /* 0x000fe20003f24070 */
[----:B------:R-:W3:Y:S01]  /*d420*/  LDL.LU R77, [R1+0xf8c] ;  /* 0x000f8c00014d7983 */ /* 0x000ee20000300800 */
[----:B0-----:R-:W-:Y:S02]  /*d430*/  @P0 IMAD.MOV.U32 R6, RZ, RZ, R75 ;  /* 0x000000ffff060224 */ /* 0x001fe400078e004b */
[----:B------:R-:W-:-:S05]  /*d440*/  @P0 IMAD.MOV.U32 R7, RZ, RZ, R15 ;  /* 0x000000ffff070224 */ /* 0x000fca00078e000f */
[----:B------:R0:W3:Y:S02]  /*d450*/  @P0 LDG.E.U8 R74, desc[UR22][R6.64] ;  /* 0x00000016064a0981 */ /* 0x0000e4000c1e1100 */
[----:B0-----:R-:W-:Y:S02]  /*d460*/  @P0 IMAD.MOV.U32 R6, RZ, RZ, R47 ;  /* 0x000000ffff060224 */ /* 0x001fe400078e002f */
[----:B------:R-:W-:-:S05]  /*d470*/  @P0 IMAD.MOV.U32 R7, RZ, RZ, R85 ;  /* 0x000000ffff070224 */ /* 0x000fca00078e0055 */
[----:B------:R0:W3:Y:S01]  /*d480*/  @P0 LDG.E.U8 R14, desc[UR22][R6.64] ;  /* 0x00000016060e0981 */ /* 0x0000e2000c1e1100 */
[----:B------:R-:W-:Y:S01]  /*d490*/  ISETP.GT.U32.AND P2, PT, R3, R83, PT ;  /* 0x000000530300720c */ /* 0x000fe20003f44070 */
[----:B------:R-:W-:Y:S01]  /*d4a0*/  @!P3 IMAD.IADD R79, R79, 0x1, -R3 ;  /* 0x000000014f4fb824 */ /* 0x000fe200078e0a03 */
[----:B------:R-:W-:Y:S02]  /*d4b0*/  ISETP.GE.AND P3, PT, R80, RZ, PT ;  /* 0x000000ff5000720c */ /* 0x000fe40003f66270 */
[C---:B------:R-:W-:Y:S02]  /*d4c0*/  SEL R90, R38.reuse, R90, !P6 ;  /* 0x0000005a265a7207 */ /* 0x040fe40007000000 */
[----:B------:R-:W-:-:S03]  /*d4d0*/  SEL R88, R38, R88, !P6 ;  /* 0x0000005826587207 */ /* 0x000fc60007000000 */
[----:B------:R-:W-:Y:S01]  /*d4e0*/  IMAD R90, R90, UR9, RZ ;  /* 0x000000095a5a7c24 */ /* 0x000fe2000f8e02ff */
[----:B0-----:R-:W-:-:S03]  /*d4f0*/  SEL R6, R38, R8, !P6 ;  /* 0x0000000826067207 */ /* 0x001fc60007000000 */
[--C-:B------:R-:W-:Y:S01]  /*d500*/  @!P2 IMAD.IADD R83, R83, 0x1, -R3.reuse ;  /* 0x000000015353a824 */ /* 0x100fe200078e0a03 */
[----:B------:R-:W-:Y:S01]  /*d510*/  ISETP.GE.AND P2, PT, R81, RZ, PT ;  /* 0x000000ff5100720c */ /* 0x000fe20003f46270 */
[----:B------:R-:W-:Y:S02]  /*d520*/  @!P1 IMAD.IADD R76, R76, 0x1, -R3 ;  /* 0x000000014c4c9824 */ /* 0x000fe400078e0a03 */
[----:B------:R-:W-:Y:S02]  /*d530*/  IMAD.MOV.U32 R8, RZ, RZ, R83 ;  /* 0x000000ffff087224 */ /* 0x000fe400078e0053 */
[----:B------:R-:W-:Y:S01]  /*d540*/  IMAD R88, R88, UR9, RZ ;  /* 0x0000000958587c24 */ /* 0x000fe2000f8e02ff */
[----:B------:R-:W-:Y:S01]  /*d550*/  PRMT R42, RZ, 0x7610, R42 ;  /* 0x00007610ff2a7816 */ /* 0x000fe2000000002a */
[----:B------:R-:W-:-:S03]  /*d560*/  @!P3 IMAD.MOV R8, RZ, RZ, -R8 ;  /* 0x000000ffff08b224 */ /* 0x000fc600078e0a08 */
[----:B------:R-:W-:-:S04]  /*d570*/  IADD3 R83, P3, PT, R88, R2, RZ ;  /* 0x0000000258537210 */ /* 0x000fc80007f7e0ff */
[----:B-1----:R-:W-:Y:S02]  /*d580*/  LEA.HI.X.SX32 R47, R88, R0, 0x1, P3 ;  /* 0x00000000582f7211 */ /* 0x002fe400018f0eff */
[----:B----4-:R-:W-:Y:S01]  /*d590*/  PRMT R48, RZ, 0x7610, R48 ;  /* 0x00007610ff307816 */ /* 0x010fe20000000030 */
[----:B--2---:R0:W-:Y:S04]  /*d5a0*/  STL [R1+0x768], R92 ;  /* 0x0007685c01007387 */ /* 0x0041e80000100800 */
[----:B0-----:R-:W2:Y:S04]  /*d5b0*/  LDL.LU R92, [R1+0xf88] ;  /* 0x000f8800015c7983 */ /* 0x001ea80000300800 */
[----:B------:R-:W-:Y:S04]  /*d5c0*/  STL [R1+0x594], R85 ;  /* 0x0005945501007387 */ /* 0x000fe80000100800 */
[----:B------:R-:W4:Y:S04]  /*d5d0*/  LDL.LU R75, [R1+0xf84] ;  /* 0x000f8400014b7983 */ /* 0x000f280000300800 */
[----:B---3--:R0:W-:Y:S04]  /*d5e0*/  STL [R1+0x764], R74 ;  /* 0x0007644a01007387 */ /* 0x0081e80000100800 */
[----:B0-----:R-:W3:Y:S04]  /*d5f0*/  LDL.LU R74, [R1+0xf80] ;  /* 0x000f8000014a7983 */ /* 0x001ee80000300800 */
[----:B------:R-:W2:Y:S04]  /*d600*/  LDL R81, [R1+0xdec] ;  /* 0x000dec0001517983 */ /* 0x000ea80000100800 */
[----:B------:R-:W2:Y:S04]  /*d610*/  LDL R80, [R1+0xc28] ;  /* 0x000c280001507983 */ /* 0x000ea80000100800 */
[----:B------:R0:W-:Y:S02]  /*d620*/  STL [R1+0x750], R14 ;  /* 0x0007500e01007387 */ /* 0x0001e40000100800 */
[----:B0-----:R-:W-:-:S04]  /*d630*/  IADD3 R14, P1, PT, R90, R2, RZ ;  /* 0x000000025a0e7210 */ /* 0x001fc80007f3e0ff */
[----:B------:R-:W-:Y:S01]  /*d640*/  LEA.HI.X.SX32 R15, R90, R0, 0x1, P1 ;  /* 0x000000005a0f7211 */ /* 0x000fe200008f0eff */
[----:B------:R0:W-:Y:S04]  /*d650*/  STL [R1+0x5b8], R14 ;  /* 0x0005b80e01007387 */ /* 0x0001e80000100800 */
[----:B------:R0:W2:Y:S04]  /*d660*/  @P0 LDG.E.U8 R42, desc[UR22][R14.64] ;  /* 0x000000160e2a0981 */ /* 0x0000a8000c1e1100 */
[----:B------:R-:W-:Y:S04]  /*d670*/  STL [R1+0x5d8], R83 ;  /* 0x0005d85301007387 */ /* 0x000fe80000100800 */
[----:B------:R1:W-:Y:S01]  /*d680*/  STL [R1+0x5b4], R15 ;  /* 0x0005b40f01007387 */ /* 0x0003e20000100800 */
[----:B0-----:R-:W-:-:S02]  /*d690*/  @P0 IMAD.MOV.U32 R14, RZ, RZ, R83 ;  /* 0x000000ffff0e0224 */ /* 0x001fc400078e0053 */
        /* <DEDUP_REMOVED lines=8> */
[----:B------:R-:W-:-:S05]  /*d720*/  @P0 IMAD.MOV.U32 R15, RZ, RZ, R85 ;  /* 0x000000ffff0f0224 */ /* 0x000fca00078e0055 */
[----:B------:R-:W4:Y:S04]  /*d730*/  @P0 LDG.E.U8 R13, desc[UR22][R14.64] ;  /* 0x000000160e0d0981 */ /* 0x000f28000c1e1100 */
[----:B------:R-:W-:Y:S04]  /*d740*/  STL [R1+0x5f8], R84 ;  /* 0x0005f85401007387 */ /* 0x000fe80000100800 */
[----:B------:R-:W-:Y:S04]  /*d750*/  STL [R1+0x5d4], R47 ;  /* 0x0005d42f01007387 */ /* 0x000fe80000100800 */
[----:B--2---:R0:W-:Y:S04]  /*d760*/  STL [R1+0x74c], R42 ;  /* 0x00074c2a01007387 */ /* 0x0041e80000100800 */
[----:B0-----:R-:W2:Y:S04]  /*d770*/  LDL.LU R42, [R1+0xf7c] ;  /* 0x000f7c00012a7983 */ /* 0x001ea80000300800 */
[----:B------:R-:W-:Y:S04]  /*d780*/  STL [R1+0x5f4], R85 ;  /* 0x0005f45501007387 */ /* 0x000fe80000100800 */
[----:B------:R-:W2:Y:S04]  /*d790*/  LDL.LU R47, [R1+0xf78] ;  /* 0x000f7800012f7983 */ /* 0x000ea80000300800 */
[----:B------:R-:W2:Y:S04]  /*d7a0*/  LDL.LU R83, [R1+0xf74] ;  /* 0x000f740001537983 */ /* 0x000ea80000300800 */
[----:B---3--:R0:W-:Y:S04]  /*d7b0*/  STL [R1+0x748], R48 ;  /* 0x0007483001007387 */ /* 0x0081e80000100800 */
[----:B0-----:R-:W3:Y:S01]  /*d7c0*/  LDL.LU R48, [R1+0xf70] ;  /* 0x000f700001307983 */ /* 0x001ee20000300800 */
[----:B------:R-:W-:Y:S01]  /*d7d0*/  @!P2 IMAD.MOV R7, RZ, RZ, -R7 ;  /* 0x000000ffff07a224 */ /* 0x000fe200078e0a07 */
[----:B------:R-:W-:-:S02]  /*d7e0*/  ISETP.GT.U32.AND P2, PT, R3, R92, PT ;  /* 0x0000005c0300720c */ /* 0x000fc40003f44070 */
[C---:B----4-:R-:W-:Y:S02]  /*d7f0*/  ISETP.GT.U32.AND P3, PT, R3.reuse, R75, PT ;  /* 0x0000004b0300720c */ /* 0x050fe40003f64070 */
[----:B------:R-:W-:Y:S01]  /*d800*/  ISETP.GT.U32.AND P1, PT, R3, R74, PT ;  /* 0x0000004a0300720c */ /* 0x000fe20003f24070 */
[----:B------:R0:W-:Y:S01]  /*d810*/  STL [R1+0x744], R13 ;  /* 0x0007440d01007387 */ /* 0x0001e20000100800 */
[----:B------:R-:W-:-:S07]  /*d820*/  SEL R91, R38, R91, !P6 ;  /* 0x0000005b265b7207 */ /* 0x000fce0007000000 */
[--C-:B------:R-:W-:Y:S01]  /*d830*/  @!P2 IMAD.IADD R92, R92, 0x1, -R3.reuse ;  /* 0x000000015c5ca824 */ /* 0x100fe200078e0a03 */
[----:B------:R-:W-:Y:S01]  /*d840*/  ISETP.GE.AND P2, PT, R81, RZ, PT ;  /* 0x000000ff5100720c */ /* 0x000fe20003f46270 */
[----:B------:R-:W-:Y:S01]  /*d850*/  @!P3 IMAD.IADD R75, R75, 0x1, -R3 ;  /* 0x000000014b4bb824 */ /* 0x000fe200078e0a03 */
[----:B------:R-:W-:Y:S02]  /*d860*/  ISETP.GE.AND P3, PT, R80, RZ, PT ;  /* 0x000000ff5000720c */ /* 0x000fe40003f66270 */
[C---:B0-----:R-:W-:Y:S02]  /*d870*/  SEL R13, R38.reuse, R10, !P6 ;  /* 0x0000000a260d7207 */ /* 0x041fe40007000000 */
[----:B------:R-:W-:Y:S01]  /*d880*/  SEL R10, R38, R9, !P6 ;  /* 0x00000009260a7207 */ /* 0x000fe20007000000 */
[----:B------:R-:W-:Y:S02]  /*d890*/  IMAD R91, R91, UR9, RZ ;  /* 0x000000095b5b7c24 */ /* 0x000fe4000f8e02ff */
[----:B------:R-:W-:-:S02]  /*d8a0*/  IMAD.MOV.U32 R6, RZ, RZ, R79 ;  /* 0x000000ffff067224 */ /* 0x000fc400078e004f */
[----:B------:R-:W-:Y:S02]  /*d8b0*/  IMAD R10, R10, UR9, RZ ;  /* 0x000000090a0a7c24 */ /* 0x000fe4000f8e02ff */
[----:B------:R-:W-:Y:S02]  /*d8c0*/  @!P1 IMAD.IADD R74, R74, 0x1, -R3 ;  /* 0x000000014a4a9824 */ /* 0x000fe400078e0a03 */
[----:B------:R-:W-:Y:S01]  /*d8d0*/  IMAD.MOV.U32 R9, RZ, RZ, R76 ;  /* 0x000000ffff097224 */ /* 0x000fe200078e004c */
[-C--:B------:R-:W-:Y:S01]  /*d8e0*/  IADD3 R76, P1, PT, R91, R2.reuse, RZ ;  /* 0x000000025b4c7210 */ /* 0x080fe20007f3e0ff */
[----:B------:R-:W-:Y:S02]  /*d8f0*/  IMAD R13, R13, UR9, RZ ;  /* 0x000000090d0d7c24 */ /* 0x000fe4000f8e02ff */
[----:B------:R-:W-:Y:S01]  /*d900*/  @!P2 IMAD.MOV R6, RZ, RZ, -R6 ;  /* 0x000000ffff06a224 */ /* 0x000fe200078e0a06 */
[----:B------:R-:W-:Y:S01]  /*d910*/  IADD3 R84, P2, PT, R10, R2, RZ ;  /* 0x000000020a547210 */ /* 0x000fe20007f5e0ff */
[----:B------:R-:W-:Y:S01]  /*d920*/  IMAD.MOV.U32 R81, RZ, RZ, R78 ;  /* 0x000000ffff517224 */ /* 0x000fe200078e004e */
[----:B------:R-:W-:Y:S01]  /*d930*/  LEA.HI.X.SX32 R85, R91, R0, 0x1, P1 ;  /* 0x000000005b557211 */ /* 0x000fe200008f0eff */
[----:B------:R-:W-:Y:S01]  /*d940*/  @!P3 IMAD.MOV R9, RZ, RZ, -R9 ;  /* 0x000000ffff09b224 */ /* 0x000fe200078e0a09 */
[----:B------:R-:W-:-:S02]  /*d950*/  IADD3 R78, P3, PT, R13, R2, RZ ;  /* 0x000000020d4e7210 */ /* 0x000fc40007f7e0ff */
[-C--:B------:R-:W-:Y:S02]  /*d960*/  LEA.HI.X.SX32 R80, R10, R0.reuse, 0x1, P2 ;  /* 0x000000000a507211 */ /* 0x080fe400010f0eff */
[----:B------:R-:W-:Y:S02]  /*d970*/  PRMT R77, RZ, 0x7610, R77 ;  /* 0x00007610ff4d7816 */ /* 0x000fe4000000004d */
[----:B------:R-:W-:Y:S01]  /*d980*/  LEA.HI.X.SX32 R79, R13, R0, 0x1, P3 ;  /* 0x000000000d4f7211 */ /* 0x000fe200018f0eff */
[----:B------:R-:W-:Y:S01]  /*d990*/  @P0 IMAD.MOV.U32 R13, RZ, RZ, R85 ;  /* 0x000000ffff0d0224 */ /* 0x000fe200078e0055 */
[----:B------:R-:W-:Y:S01]  /*d9a0*/  SEL R10, R38, R12, !P6 ;  /* 0x0000000c260a7207 */ /* 0x000fe20007000000 */
[----:B------:R-:W-:-:S05]  /*d9b0*/  @P0 IMAD.MOV.U32 R12, RZ, RZ, R76 ;  /* 0x000000ffff0c0224 */ /* 0x000fca00078e004c */
[----:B------:R0:W4:Y:S02]  /*d9c0*/  @P0 LDG.E.U8 R77, desc[UR22][R12.64] ;  /* 0x000000160c4d0981 */ /* 0x000124000c1e1100 */
[----:B0-----:R-:W-:Y:S02]  /*d9d0*/  @P0 IMAD.MOV.U32 R12, RZ, RZ, R78 ;  /* 0x000000ffff0c0224 */ /* 0x001fe400078e004e */
[----:B------:R-:W-:Y:S01]  /*d9e0*/  @P0 IMAD.MOV.U32 R13, RZ, RZ, R79 ;  /* 0x000000ffff0d0224 */ /* 0x000fe200078e004f */
[----:B--2---:R-:W-:-:S06]  /*d9f0*/  PRMT R83, RZ, 0x7610, R83 ;  /* 0x00007610ff537816 */ /* 0x004fcc0000000053 */
[----:B------:R0:W2:Y:S01]  /*da00*/  @P0 LDG.E.U8 R83, desc[UR22][R12.64] ;  /* 0x000000160c530981 */ /* 0x0000a2000c1e1100 */
[----:B---3--:R-:W-:Y:S01]  /*da10*/  PRMT R48, RZ, 0x7610, R48 ;  /* 0x00007610ff307816 */ /* 0x008fe20000000030 */
[----:B0-----:R-:W-:Y:S02]  /*da20*/  @P0 IMAD.MOV.U32 R12, RZ, RZ, R84 ;  /* 0x000000ffff0c0224 */ /* 0x001fe400078e0054 */
[----:B------:R-:W-:-:S05]  /*da30*/  @P0 IMAD.MOV.U32 R13, RZ, RZ, R80 ;  /* 0x000000ffff0d0224 */ /* 0x000fca00078e0050 */
[----:B------:R0:W3:Y:S01]  /*da40*/  @P0 LDG.E.U8 R48, desc[UR22][R12.64] ;  /* 0x000000160c300981 */ /* 0x0000e2000c1e1100 */
[----:B------:R-:W-:-:S03]  /*da50*/  ISETP.GT.U32.AND P1, PT, R3, R92, PT ;  /* 0x0000005c0300720c */ /* 0x000fc60003f24070 */
[----:B------:R-:W-:Y:S04]  /*da60*/  STL [R1+0x618], R76 ;  /* 0x0006184c01007387 */ /* 0x000fe80000100800 */
[----:B------:R-:W-:Y:S04]  /*da70*/  STL [R1+0x638], R78 ;  /* 0x0006384e01007387 */ /* 0x000fe80000100800 */
[----:B------:R1:W-:Y:S04]  /*da80*/  STL [R1+0x614], R85 ;  /* 0x0006145501007387 */ /* 0x0003e80000100800 */
[----:B------:R0:W-:Y:S01]  /*da90*/  STL [R1+0x658], R84 ;  /* 0x0006585401007387 */ /* 0x0001e20000100800 */
[----:B------:R-:W-:-:S03]  /*daa0*/  IMAD R10, R10, UR9, RZ ;  /* 0x000000090a0a7c24 */ /* 0x000fc6000f8e02ff */
[----:B------:R-:W-:Y:S04]  /*dab0*/  STL [R1+0x634], R79 ;  /* 0x0006344f01007387 */ /* 0x000fe80000100800 */
[----:B-1----:R-:W3:Y:S04]  /*dac0*/  LDL.LU R85, [R1+0xf6c] ;  /* 0x000f6c0001557983 */ /* 0x002ee80000300800 */
[----:B------:R-:W3:Y:S04]  /*dad0*/  LDL.LU R76, [R1+0xf68] ;  /* 0x000f6800014c7983 */ /* 0x000ee80000300800 */
[----:B------:R-:W-:Y:S01]  /*dae0*/  STL [R1+0x654], R80 ;  /* 0x0006545001007387 */ /* 0x000fe20000100800 */
[----:B0-----:R-:W-:-:S02]  /*daf0*/  IMAD.MOV.U32 R84, RZ, RZ, R81 ;  /* 0x000000ffff547224 */ /* 0x001fc400078e0051 */
[----:B------:R-:W-:Y:S01]  /*db00*/  @!P1 IMAD.IADD R92, R92, 0x1, -R3 ;  /* 0x000000015c5c9824 */ /* 0x000fe200078e0a03 */
[----:B------:R-:W-:Y:S01]  /*db10*/  IADD3 R81, P1, PT, R10, R2, RZ ;  /* 0x000000020a517210 */ /* 0x000fe20007f3e0ff */
[----:B----4-:R0:W-:Y:S01]  /*db20*/  STL [R1+0x730], R77 ;  /* 0x0007304d01007387 */ /* 0x0101e20000100800 */
[----:B------:R-:W-:-:S03]  /*db30*/  SEL R12, R38, R11, !P6 ;  /* 0x0000000b260c7207 */ /* 0x000fc60007000000 */
[----:B0-----:R-:W4:Y:S04]  /*db40*/  LDL.LU R77, [R1+0xf64] ;  /* 0x000f6400014d7983 */ /* 0x001f280000300800 */
[----:B------:R-:W4:Y:S04]  /*db50*/  LDL.LU R79, [R1+0xf60] ;  /* 0x000f6000014f7983 */ /* 0x000f280000300800 */
[----:B------:R-:W4:Y:S04]  /*db60*/  LDL.LU R78, [R1+0xf5c] ;  /* 0x000f5c00014e7983 */ /* 0x000f280000300800 */
[----:B--2---:R0:W-:Y:S04]  /*db70*/  STL [R1+0x72c], R83 ;  /* 0x00072c5301007387 */ /* 0x0041e80000100800 */
[----:B0-----:R-:W2:Y:S04]  /*db80*/  LDL R83, [R1+0xbd4] ;  /* 0x000bd40001537983 */ /* 0x001ea80000100800 */
[----:B------:R-:W2:Y:S04]  /*db90*/  LDL.LU R80, [R1+0xf58] ;  /* 0x000f580001507983 */ /* 0x000ea80000300800 */
[----:B---3--:R0:W-:Y:S04]  /*dba0*/  STL [R1+0x728], R48 ;  /* 0x0007283001007387 */ /* 0x0081e80000100800 */
[----:B0-----:R-:W3:Y:S04]  /*dbb0*/  LDL R48, [R1+0xbcc] ;  /* 0x000bcc0001307983 */ /* 0x001ee80000100800 */
[----:B------:R-:W-:Y:S04]  /*dbc0*/  STL [R1+0x678], R81 ;  /* 0x0006785101007387 */ /* 0x000fe80000100800 */
[----:B------:R-:W2:Y:S01]  /*dbd0*/  LDL R11, [R1+0xbe8] ;  /* 0x000be800010b7983 */ /* 0x000ea20000100800 */
[----:B------:R-:W-:-:S02]  /*dbe0*/  LEA.HI.X.SX32 R10, R10, R0, 0x1, P1 ;  /* 0x000000000a0a7211 */ /* 0x000fc400008f0eff */
[----:B------:R-:W-:-:S03]  /*dbf0*/  PRMT R42, RZ, 0x7610, R42 ;  /* 0x00007610ff2a7816 */ /* 0x000fc6000000002a */
[----:B------:R0:W-:Y:S01]  /*dc00*/  STL [R1+0x674], R10 ;  /* 0x0006740a01007387 */ /* 0x0001e20000100800 */
[C---:B------:R-:W-:Y:S02]  /*dc10*/  ISETP.GT.U32.AND P3, PT, R3.reuse, R75, PT ;  /* 0x0000004b0300720c */ /* 0x040fe40003f64070 */
[----:B------:R-:W-:Y:S02]  /*dc20*/  ISETP.GT.U32.AND P2, PT, R3, R74, PT ;  /* 0x0000004a0300720c */ /* 0x000fe40003f44070 */
[----:B--2---:R-:W-:Y:S01]  /*dc30*/  ISETP.GE.AND P1, PT, R11, RZ, PT ;  /* 0x000000ff0b00720c */ /* 0x004fe20003f26270 */
[----:B------:R-:W-:Y:S02]  /*dc40*/  @P0 IMAD.MOV.U32 R11, RZ, RZ, R10 ;  /* 0x000000ffff0b0224 */ /* 0x000fe400078e000a */
[----:B0-----:R-:W-:-:S06]  /*dc50*/  @P0 IMAD.MOV.U32 R10, RZ, RZ, R81 ;  /* 0x000000ffff0a0224 */ /* 0x001fcc00078e0051 */
[--C-:B------:R-:W-:Y:S01]  /*dc60*/  @!P3 IMAD.IADD R75, R75, 0x1, -R3.reuse ;  /* 0x000000014b4bb824 */ /* 0x100fe200078e0a03 */
[----:B------:R-:W-:Y:S01]  /*dc70*/  SEL R7, R38, R7, !P6 ;  /* 0x0000000726077207 */ /* 0x000fe20007000000 */
[----:B------:R-:W-:Y:S01]  /*dc80*/  @!P2 IMAD.IADD R74, R74, 0x1, -R3 ;  /* 0x000000014a4aa824 */ /* 0x000fe200078e0a03 */
[----:B------:R0:W2:Y:S01]  /*dc90*/  @P0 LDG.E.U8 R42, desc[UR22][R10.64] ;  /* 0x000000160a2a0981 */ /* 0x0000a2000c1e1100 */
[C---:B------:R-:W-:Y:S02]  /*dca0*/  ISETP.GT.U32.AND P3, PT, R3.reuse, R76, PT ;  /* 0x0000004c0300720c */ /* 0x040fe40003f64070 */
[----:B----4-:R-:W-:Y:S01]  /*dcb0*/  ISETP.GT.U32.AND P2, PT, R3, R77, PT ;  /* 0x0000004d0300720c */ /* 0x010fe20003f44070 */
[----:B------:R-:W-:Y:S01]  /*dcc0*/  IMAD R12, R12, UR9, RZ ;  /* 0x000000090c0c7c24 */ /* 0x000fe2000f8e02ff */
[----:B------:R-:W4:Y:S01]  /*dcd0*/  LDL.LU R81, [R1+0xf54] ;  /* 0x000f540001517983 */ /* 0x000f220000300800 */
[----:B------:R-:W-:-:S08]  /*dce0*/  IMAD R7, R7, UR9, RZ ;  /* 0x0000000907077c24 */ /* 0x000fd0000f8e02ff */
[--C-:B------:R-:W-:Y:S01]  /*dcf0*/  @!P3 IMAD.IADD R76, R76, 0x1, -R3.reuse ;  /* 0x000000014c4cb824 */ /* 0x100fe200078e0a03 */
[----:B0-----:R-:W-:Y:S01]  /*dd00*/  IADD3 R11, P3, PT, R12, R2, RZ ;  /* 0x000000020c0b7210 */ /* 0x001fe20007f7e0ff */
[----:B------:R-:W-:-:S03]  /*dd10*/  @!P2 IMAD.IADD R77, R77, 0x1, -R3 ;  /* 0x000000014d4da824 */ /* 0x000fc600078e0a03 */
[----:B------:R-:W-:Y:S01]  /*dd20*/  LEA.HI.X.SX32 R10, R12, R0, 0x1, P3 ;  /* 0x000000000c0a7211 */ /* 0x000fe200018f0eff */
[----:B------:R-:W-:Y:S01]  /*dd30*/  @!P1 IMAD.MOV R92, RZ, RZ, -R92 ;  /* 0x000000ffff5c9224 */ /* 0x000fe200078e0a5c */
[----:B------:R-:W-:Y:S02]  /*dd40*/  ISETP.GE.AND P1, PT, R83, RZ, PT ;  /* 0x000000ff5300720c */ /* 0x000fe40003f26270 */
[----:B------:R-:W-:Y:S02]  /*dd50*/  PRMT R86, RZ, 0x7610, R86 ;  /* 0x00007610ff567816 */ /* 0x000fe40000000056 */
[----:B------:R-:W-:Y:S01]  /*dd60*/  PRMT R39, RZ, 0x7610, R39 ;  /* 0x00007610ff277816 */ /* 0x000fe20000000027 */
[----:B--2---:R0:W-:Y:S04]  /*dd70*/  STL [R1+0x724], R42 ;  /* 0x0007242a01007387 */ /* 0x0041e80000100800 */
[----:B------:R1:W-:Y:S04]  /*dd80*/  STL [R1+0x698], R11 ;  /* 0x0006980b01007387 */ /* 0x0003e80000100800 */
[----:B------:R-:W2:Y:S01]  /*dd90*/  LDL.LU R83, [R1+0xf50] ;  /* 0x000f500001537983 */ /* 0x000ea20000300800 */
[----:B0-----:R-:W-:-:S02]  /*dda0*/  IADD3 R42, P2, PT, R7, R2, RZ ;  /* 0x00000002072a7210 */ /* 0x001fc40007f5e0ff */
[----:B-1----:R-:W-:-:S03]  /*ddb0*/  @P0 LOP3.LUT R11, R11, R10, RZ, 0x3c, !PT ;  /* 0x0000000a0b0b0212 */ /* 0x002fc600078e3cff */
[----:B------:R-:W-:Y:S04]  /*ddc0*/  STL [R1+0x6b8], R42 ;  /* 0x0006b82a01007387 */ /* 0x000fe80000100800 */
[----:B------:R0:W-:Y:S01]  /*ddd0*/  STL [R1+0x694], R10 ;  /* 0x0006940a01007387 */ /* 0x0001e20000100800 */
[----:B------:R-:W-:Y:S02]  /*dde0*/  LEA.HI.X.SX32 R7, R7, R0, 0x1, P2 ;  /* 0x0000000007077211 */ /* 0x000fe400010f0eff */
[----:B0-----:R-:W-:-:S04]  /*ddf0*/  @P0 LOP3.LUT R10, R11, R10, RZ, 0x3c, !PT ;  /* 0x0000000a0b0a0212 */ /* 0x001fc800078e3cff */
[----:B------:R-:W-:-:S05]  /*de00*/  @P0 LOP3.LUT R11, R11, R10, RZ, 0x3c, !PT ;  /* 0x0000000a0b0b0212 */ /* 0x000fca00078e3cff */
[----:B------:R0:W2:Y:S02]  /*de10*/  @P0 LDG.E.U8 R86, desc[UR22][R10.64] ;  /* 0x000000160a560981 */ /* 0x0000a4000c1e1100 */
[----:B0-----:R-:W-:Y:S02]  /*de20*/  @P0 IMAD.MOV.U32 R10, RZ, RZ, R42 ;  /* 0x000000ffff0a0224 */ /* 0x001fe400078e002a */
[----:B------:R-:W-:-:S05]  /*de30*/  @P0 IMAD.MOV.U32 R11, RZ, RZ, R7 ;  /* 0x000000ffff0b0224 */ /* 0x000fca00078e0007 */
[----:B------:R-:W2:Y:S01]  /*de40*/  @P0 LDG.E.U8 R39, desc[UR22][R10.64] ;  /* 0x000000160a270981 */ /* 0x000ea2000c1e1100 */
[----:B------:R-:W-:Y:S02]  /*de50*/  ISETP.GT.U32.AND P3, PT, R3, R79, PT ;  /* 0x0000004f0300720c */ /* 0x000fe40003f64070 */
[C---:B------:R-:W-:Y:S02]  /*de60*/  SEL R8, R38.reuse, R8, !P6 ;  /* 0x0000000826087207 */ /* 0x040fe40007000000 */
[----:B------:R-:W-:-:S03]  /*de70*/  SEL R6, R38, R6, !P6 ;  /* 0x0000000626067207 */ /* 0x000fc60007000000 */
[----:B------:R-:W-:Y:S01]  /*de80*/  IMAD R8, R8, UR9, RZ ;  /* 0x0000000908087c24 */ /* 0x000fe2000f8e02ff */
[----:B------:R0:W-:Y:S01]  /*de90*/  STL [R1+0x6b4], R7 ;  /* 0x0006b40701007387 */ /* 0x0001e20000100800 */
[----:B------:R-:W-:Y:S02]  /*dea0*/  IMAD R6, R6, UR9, RZ ;  /* 0x0000000906067c24 */ /* 0x000fe4000f8e02ff */
[----:B------:R-:W-:Y:S02]  /*deb0*/  @!P1 IMAD.MOV R75, RZ, RZ, -R75 ;  /* 0x000000ffff4b9224 */ /* 0x000fe400078e0a4b */
[----:B------:R-:W-:Y:S01]  /*dec0*/  @!P3 IMAD.IADD R79, R79, 0x1, -R3 ;  /* 0x000000014f4fb824 */ /* 0x000fe200078e0a03 */
[----:B0-----:R-:W-:Y:S02]  /*ded0*/  IADD3 R7, P1, PT, R8, R2, RZ ;  /* 0x0000000208077210 */ /* 0x001fe40007f3e0ff */
[----:B---3--:R-:W-:Y:S02]  /*dee0*/  ISETP.GE.AND P2, PT, R48, RZ, PT ;  /* 0x000000ff3000720c */ /* 0x008fe40003f46270 */
[----:B------:R-:W-:-:S02]  /*def0*/  PRMT R85, RZ, 0x7610, R85 ;  /* 0x00007610ff557816 */ /* 0x000fc40000000055 */
[----:B------:R-:W-:Y:S01]  /*df00*/  PRMT R47, RZ, 0x7610, R47 ;  /* 0x00007610ff2f7816 */ /* 0x000fe2000000002f */
[----:B--2---:R0:W-:Y:S04]  /*df10*/  STL [R1+0x70c], R39 ;  /* 0x00070c2701007387 */ /* 0x0041e80000100800 */
[----:B------:R-:W2:Y:S04]  /*df20*/  LDL R42, [R1+0xbc8] ;  /* 0x000bc800012a7983 */ /* 0x000ea80000100800 */
[----:B------:R1:W-:Y:S01]  /*df30*/  STL [R1+0x710], R86 ;  /* 0x0007105601007387 */ /* 0x0003e20000100800 */
[----:B0-----:R-:W-:Y:S01]  /*df40*/  IMAD.MOV.U32 R39, RZ, RZ, R84 ;  /* 0x000000ffff277224 */ /* 0x001fe200078e0054 */
[----:B------:R-:W-:-:S02]  /*df50*/  LEA.HI.X.SX32 R84, R8, R0, 0x1, P1 ;  /* 0x0000000008547211 */ /* 0x000fc400008f0eff */
[----:B------:R0:W-:Y:S01]  /*df60*/  STL [R1+0x6d8], R7 ;  /* 0x0006d80701007387 */ /* 0x0001e20000100800 */
[----:B-1----:R-:W-:-:S04]  /*df70*/  IADD3 R86, P3, PT, R6, R2, RZ ;  /* 0x0000000206567210 */ /* 0x002fc80007f7e0ff */
[----:B------:R-:W-:Y:S01]  /*df80*/  LEA.HI.X.SX32 R48, R6, R0, 0x1, P3 ;  /* 0x0000000006307211 */ /* 0x000fe200018f0eff */
[----:B------:R-:W-:Y:S02]  /*df90*/  @P0 IMAD.MOV.U32 R6, RZ, RZ, R7 ;  /* 0x000000ffff060224 */ /* 0x000fe400078e0007 */
[----:B0-----:R-:W-:-:S05]  /*dfa0*/  @P0 IMAD.MOV.U32 R7, RZ, RZ, R84 ;  /* 0x000000ffff070224 */ /* 0x001fca00078e0054 */
[----:B------:R0:W3:Y:S02]  /*dfb0*/  @P0 LDG.E.U8 R85, desc[UR22][R6.64] ;  /* 0x0000001606550981 */ /* 0x0000e4000c1e1100 */
[----:B0-----:R-:W-:Y:S02]  /*dfc0*/  @P0 IMAD.MOV.U32 R6, RZ, RZ, R86 ;  /* 0x000000ffff060224 */ /* 0x001fe400078e0056 */
[----:B------:R-:W-:-:S05]  /*dfd0*/  @P0 IMAD.MOV.U32 R7, RZ, RZ, R48 ;  /* 0x000000ffff070224 */ /* 0x000fca00078e0030 */
[----:B------:R0:W4:Y:S01]  /*dfe0*/  @P0 LDG.E.U8 R47, desc[UR22][R6.64] ;  /* 0x00000016062f0981 */ /* 0x000122000c1e1100 */
[----:B------:R-:W-:Y:S02]  /*dff0*/  ISETP.GT.U32.AND P1, PT, R3, R77, PT ;  /* 0x0000004d0300720c */ /* 0x000fe40003f24070 */
[----:B------:R-:W-:Y:S01]  /*e000*/  SEL R9, R38, R9, !P6 ;  /* 0x0000000926097207 */ /* 0x000fe20007000000 */
[----:B------:R-:W-:Y:S04]  /*e010*/  STL [R1+0x6f8], R86 ;  /* 0x0006f85601007387 */ /* 0x000fe80000100800 */
[----:B------:R-:W-:Y:S01]  /*e020*/  IMAD R9, R9, UR9, RZ ;  /* 0x0000000909097c24 */ /* 0x000fe2000f8e02ff */
[----:B------:R1:W-:Y:S04]  /*e030*/  STL [R1+0x6d4], R84 ;  /* 0x0006d45401007387 */ /* 0x0003e80000100800 */
[----:B------:R-:W-:Y:S01]  /*e040*/  STL [R1+0x6f4], R48 ;  /* 0x0006f43001007387 */ /* 0x000fe20000100800 */
[----:B------:R-:W-:Y:S01]  /*e050*/  @!P1 IMAD.IADD R77, R77, 0x1, -R3 ;  /* 0x000000014d4d9824 */ /* 0x000fe200078e0a03 */
[----:B0-----:R-:W-:-:S02]  /*e060*/  IADD3 R7, P1, PT, R9, R2, RZ ;  /* 0x0000000209077210 */ /* 0x001fc40007f3e0ff */
[----:B-1----:R-:W4:Y:S02]  /*e070*/  LDL.LU R84, [R1+0xf4c] ;  /* 0x000f4c0001547983 */ /* 0x002f240000300800 */
[----:B------:R-:W-:Y:S02]  /*e080*/  LEA.HI.X.SX32 R6, R9, R0, 0x1, P1 ;  /* 0x0000000009067211 */ /* 0x000fe400008f0eff */
[----:B------:R-:W-:Y:S02]  /*e090*/  PRMT R89, RZ, 0x7610, R89 ;  /* 0x00007610ff597816 */ /* 0x000fe40000000059 */
[----:B--2---:R-:W-:Y:S01]  /*e0a0*/  ISETP.GE.AND P1, PT, R42, RZ, PT ;  /* 0x000000ff2a00720c */ /* 0x004fe20003f26270 */
[----:B---3--:R0:W-:Y:S04]  /*e0b0*/  STL [R1+0x708], R85 ;  /* 0x0007085501007387 */ /* 0x0081e80000100800 */
[----:B0-----:R-:W2:Y:S04]  /*e0c0*/  LDL.LU R85, [R1+0xf48] ;  /* 0x000f480001557983 */ /* 0x001ea80000300800 */
[----:B------:R-:W3:Y:S04]  /*e0d0*/  LDL.LU R48, [R1+0xf44] ;  /* 0x000f440001307983 */ /* 0x000ee80000300800 */
[----:B------:R-:W2:Y:S04]  /*e0e0*/  LDL R86, [R1+0xbbc] ;  /* 0x000bbc0001567983 */ /* 0x000ea80000100800 */
[----:B----4-:R0:W-:Y:S04]  /*e0f0*/  STL [R1+0x704], R47 ;  /* 0x0007042f01007387 */ /* 0x0101e80000100800 */
[----:B0-----:R-:W4:Y:S04]  /*e100*/  LDL.LU R47, [R1+0xf40] ;  /* 0x000f4000012f7983 */ /* 0x001f280000300800 */
[----:B------:R0:W-:Y:S04]  /*e110*/  STL [R1+0x718], R7 ;  /* 0x0007180701007387 */ /* 0x0001e80000100800 */
[----:B------:R-:W2:Y:S01]  /*e120*/  LDL.LU R42, [R1+0xf3c] ;  /* 0x000f3c00012a7983 */ /* 0x000ea20000300800 */
[----:B0-----:R-:W-:-:S03]  /*e130*/  @P0 LOP3.LUT R7, R7, R6, RZ, 0x3c, !PT ;  /* 0x0000000607070212 */ /* 0x001fc600078e3cff */
[----:B------:R0:W-:Y:S02]  /*e140*/  STL [R1+0x714], R6 ;  /* 0x0007140601007387 */ /* 0x0001e40000100800 */
[----:B0-----:R-:W-:-:S04]  /*e150*/  @P0 LOP3.LUT R6, R7, R6, RZ, 0x3c, !PT ;  /* 0x0000000607060212 */ /* 0x001fc800078e3cff */
[----:B------:R-:W-:-:S05]  /*e160*/  @P0 LOP3.LUT R7, R7, R6, RZ, 0x3c, !PT ;  /* 0x0000000607070212 */ /* 0x000fca00078e3cff */
[----:B------:R0:W2:Y:S01]  /*e170*/  @P0 LDG.E.U8 R89, desc[UR22][R6.64] ;  /* 0x0000001606590981 */ /* 0x0000a2000c1e1100 */
[----:B------:R-:W-:Y:S01]  /*e180*/  @!P2 IMAD.MOV R74, RZ, RZ, -R74 ;  /* 0x000000ffff4aa224 */ /* 0x000fe200078e0a4a */
[----:B------:R-:W-:Y:S02]  /*e190*/  ISETP.GT.U32.AND P2, PT, R3, R76, PT ;  /* 0x0000004c0300720c */ /* 0x000fe40003f44070 */
[----:B------:R-:W-:-:S11]  /*e1a0*/  SEL R92, R38, R92, !P6 ;  /* 0x0000005c265c7207 */ /* 0x000fd60007000000 */
[--C-:B------:R-:W-:Y:S01]  /*e1b0*/  @!P2 IMAD.IADD R76, R76, 0x1, -R3.reuse ;  /* 0x000000014c4ca824 */ /* 0x100fe200078e0a03 */
[----:B------:R-:W-:Y:S01]  /*e1c0*/  ISETP.GT.U32.AND P2, PT, R3, R78, PT ;  /* 0x0000004e0300720c */ /* 0x000fe20003f44070 */
[----:B------:R-:W-:Y:S01]  /*e1d0*/  IMAD R92, R92, UR4, RZ ;  /* 0x000000045c5c7c24 */ /* 0x000fe2000f8e02ff */
[----:B------:R-:W-:Y:S01]  /*e1e0*/  PRMT R82, RZ, 0x7610, R82 ;  /* 0x00007610ff527816 */ /* 0x000fe20000000052 */
[----:B------:R-:W1:Y:S10]  /*e1f0*/  LDCU UR4, c[0x0][0x3b0] ;  /* 0x00007600ff0477ac */ /* 0x000e740008000800 */
[----:B------:R-:W-:Y:S01]  /*e200*/  @!P2 IMAD.IADD R78, R78, 0x1, -R3 ;  /* 0x000000014e4ea824 */ /* 0x000fe200078e0a03 */
[----:B0-----:R-:W-:-:S04]  /*e210*/  IADD3 R6, P2, PT, R92, R2, RZ ;  /* 0x000000025c067210 */ /* 0x001fc80007f5e0ff */
[----:B------:R-:W-:-:S05]  /*e220*/  LEA.HI.X.SX32 R7, R92, R0, 0x1, P2 ;  /* 0x000000005c077211 */ /* 0x000fca00010f0eff */
[----:B------:R0:W3:Y:S01]  /*e230*/  @P0 LDG.E.U8 R82, desc[UR22][R6.64] ;  /* 0x0000001606520981 */ /* 0x0000e2000c1e1100 */
[----:B------:R-:W-:-:S03]  /*e240*/  ISETP.GT.U32.AND P3, PT, R3, R79, PT ;  /* 0x0000004f0300720c */ /* 0x000fc60003f64070 */
[----:B--2---:R2:W-:Y:S02]  /*e250*/  STL [R1+0x6f0], R89 ;  /* 0x0006f05901007387 */ /* 0x0045e40000100800 */
[----:B--2---:R-:W-:Y:S02]  /*e260*/  IMAD.MOV.U32 R89, RZ, RZ, R39 ;  /* 0x000000ffff597224 */ /* 0x004fe400078e0027 */
[----:B------:R-:W2:Y:S04]  /*e270*/  LDL R39, [R1+0xbac] ;  /* 0x000bac0001277983 */ /* 0x000ea80000100800 */
[----:B------:R-:W-:Y:S04]  /*e280*/  STL [R1+0x738], R6 ;  /* 0x0007380601007387 */ /* 0x000fe80000100800 */
[----:B------:R-:W2:Y:S01]  /*e290*/  LDL R92, [R1+0xbb4] ;  /* 0x000bb400015c7983 */ /* 0x000ea20000100800 */
[----:B------:R-:W-:Y:S01]  /*e2a0*/  @!P3 IMAD.IADD R79, R79, 0x1, -R3 ;  /* 0x000000014f4fb824 */ /* 0x000fe200078e0a03 */
[----:B------:R-:W-:Y:S01]  /*e2b0*/  ISETP.GT.U32.AND P3, PT, R3, R80, PT ;  /* 0x000000500300720c */ /* 0x000fe20003f64070 */
[----:B------:R-:W-:Y:S01]  /*e2c0*/  @!P1 IMAD.MOV R76, RZ, RZ, -R76 ;  /* 0x000000ffff4c9224 */ /* 0x000fe200078e0a4c */
[----:B------:R-:W-:-:S02]  /*e2d0*/  SEL R75, R38, R75, !P6 ;  /* 0x0000004b264b7207 */ /* 0x000fc40007000000 */
[----:B------:R-:W-:-:S09]  /*e2e0*/  ISETP.GE.AND P1, PT, R86, RZ, PT ;  /* 0x000000ff5600720c */ /* 0x000fd20003f26270 */
[----:B------:R-:W-:Y:S01]  /*e2f0*/  @!P3 IMAD.IADD R80, R80, 0x1, -R3 ;  /* 0x000000015050b824 */ /* 0x000fe200078e0a03 */
[----:B------:R-:W-:Y:S01]  /*e300*/  ISETP.GT.U32.AND P3, PT, R3, R78, PT ;  /* 0x0000004e0300720c */ /* 0x000fe20003f64070 */
[----:B------:R-:W-:Y:S01]  /*e310*/  IMAD R75, R75, UR5, RZ ;  /* 0x000000054b4b7c24 */ /* 0x000fe2000f8e02ff */
[----:B------:R-:W-:Y:S01]  /*e320*/  SEL R74, R38, R74, !P6 ;  /* 0x0000004a264a7207 */ /* 0x000fe20007000000 */
[----:B------:R0:W-:Y:S01]  /*e330*/  STL [R1+0x734], R7 ;  /* 0x0007340701007387 */ /* 0x0001e20000100800 */
[----:B------:R-:W-:Y:S01]  /*e340*/  ISETP.GT.U32.AND P2, PT, R3, R80, PT ;  /* 0x000000500300720c */ /* 0x000fe20003f44070 */
[----:B------:R-:W-:Y:S01]  /*e350*/  @!P1 IMAD.MOV R77, RZ, RZ, -R77 ;  /* 0x000000ffff4d9224 */ /* 0x000fe200078e0a4d */
[----:B------:R-:W-:Y:S01]  /*e360*/  PRMT R87, RZ, 0x7610, R87 ;  /* 0x00007610ff577816 */ /* 0x000fe20000000057 */
[----:B-1----:R-:W-:Y:S01]  /*e370*/  IMAD R74, R74, UR4, RZ ;  /* 0x000000044a4a7c24 */ /* 0x002fe2000f8e02ff */
[----:B------:R-:W4:Y:S01]  /*e380*/  LDL R86, [R1+0xba4] ;  /* 0x000ba40001567983 */ /* 0x000f220000100800 */
[----:B------:R-:W-:Y:S01]  /*e390*/  PRMT R73, RZ, 0x7610, R73 ;  /* 0x00007610ff497816 */ /* 0x000fe20000000049 */
[----:B------:R-:W1:Y:S03]  /*e3a0*/  LDCU UR4, c[0x0][0x3b0] ;  /* 0x00007600ff0477ac */ /* 0x000e660008000800 */
[----:B------:R-:W-:Y:S01]  /*e3b0*/  @!P3 IMAD.IADD R78, R78, 0x1, -R3 ;  /* 0x000000014e4eb824 */ /* 0x000fe200078e0a03 */
[C---:B0-----:R-:W-:Y:S01]  /*e3c0*/  IADD3 R7, P3, PT, R75.reuse, R2, RZ ;  /* 0x000000024b077210 */ /* 0x041fe20007f7e0ff */
[----:B---3--:R0:W-:Y:S01]  /*e3d0*/  STL [R1+0x6ec], R82 ;  /* 0x0006ec5201007387 */ /* 0x0081e20000100800 */
[----:B------:R-:W-:Y:S01]  /*e3e0*/  SEL R76, R38, R76, !P6 ;  /* 0x0000004c264c7207 */ /* 0x000fe20007000000 */
[----:B------:R-:W3:Y:S01]  /*e3f0*/  LDCU UR5, c[0x0][0x3b0] ;  /* 0x00007600ff0577ac */ /* 0x000ee20008000800 */
[----:B------:R-:W-:Y:S01]  /*e400*/  LEA.HI.X.SX32 R6, R75, R0, 0x1, P3 ;  /* 0x000000004b067211 */ /* 0x000fe200018f0eff */
[----:B------:R1:W-:Y:S01]  /*e410*/  STL [R1+0x758], R7 ;  /* 0x0007580701007387 */ /* 0x0003e20000100800 */
[----:B0-----:R-:W-:-:S02]  /*e420*/  IADD3 R82, P1, PT, R74, R2, RZ ;  /* 0x000000024a527210 */ /* 0x001fc40007f3e0ff */
[----:B-1----:R-:W-:-:S03]  /*e430*/  @P0 LOP3.LUT R7, R7, R6, RZ, 0x3c, !PT ;  /* 0x0000000607070212 */ /* 0x002fc600078e3cff */
[----:B------:R-:W-:Y:S04]  /*e440*/  STL [R1+0x778], R82 ;  /* 0x0007785201007387 */ /* 0x000fe80000100800 */
[----:B------:R0:W-:Y:S01]  /*e450*/  STL [R1+0x754], R6 ;  /* 0x0007540601007387 */ /* 0x0001e20000100800 */
[----:B------:R-:W-:Y:S01]  /*e460*/  @!P2 IMAD.IADD R80, R80, 0x1, -R3 ;  /* 0x000000015050a824 */ /* 0x000fe200078e0a03 */
[----:B0-----:R-:W-:-:S04]  /*e470*/  @P0 LOP3.LUT R6, R7, R6, RZ, 0x3c, !PT ;  /* 0x0000000607060212 */ /* 0x001fc800078e3cff */
[----:B------:R-:W-:-:S05]  /*e480*/  @P0 LOP3.LUT R7, R7, R6, RZ, 0x3c, !PT ;  /* 0x0000000607070212 */ /* 0x000fca00078e3cff */
[----:B------:R0:W3:Y:S02]  /*e490*/  @P0 LDG.E.U8 R87, desc[UR22][R6.64] ;  /* 0x0000001606570981 */ /* 0x0000e4000c1e1100 */
[----:B0-----:R-:W-:Y:S01]  /*e4a0*/  @P0 IMAD.MOV.U32 R6, RZ, RZ, R82 ;  /* 0x000000ffff060224 */ /* 0x001fe200078e0052 */
[----:B--2---:R-:W-:Y:S02]  /*e4b0*/  ISETP.GE.AND P2, PT, R92, RZ, PT ;  /* 0x000000ff5c00720c */ /* 0x004fe40003f46270 */
[----:B------:R-:W-:-:S05]  /*e4c0*/  LEA.HI.X.SX32 R92, R74, R0, 0x1, P1 ;  /* 0x000000004a5c7211 */ /* 0x000fca00008f0eff */
[----:B------:R-:W-:-:S05]  /*e4d0*/  @P0 IMAD.MOV.U32 R7, RZ, RZ, R92 ;  /* 0x000000ffff070224 */ /* 0x000fca00078e005c */
[----:B------:R-:W2:Y:S01]  /*e4e0*/  @P0 LDG.E.U8 R73, desc[UR22][R6.64] ;  /* 0x0000001606490981 */ /* 0x000ea2000c1e1100 */
[----:B------:R-:W-:Y:S01]  /*e4f0*/  ISETP.GE.AND P1, PT, R39, RZ, PT ;  /* 0x000000ff2700720c */ /* 0x000fe20003f26270 */
[----:B------:R-:W-:Y:S01]  /*e500*/  IMAD R76, R76, UR16, RZ ;  /* 0x000000104c4c7c24 */ /* 0x000fe2000f8e02ff */
[----:B------:R-:W-:Y:S01]  /*e510*/  PRMT R17, RZ, 0x7610, R17 ;  /* 0x00007610ff117816 */ /* 0x000fe20000000011 */
[----:B------:R-:W4:Y:S01]  /*e520*/  LDL.LU R39, [R1+0xf38] ;  /* 0x000f380001277983 */ /* 0x000f220000300800 */
[----:B------:R-:W-:Y:S01]  /*e530*/  @!P2 IMAD.MOV R79, RZ, RZ, -R79 ;  /* 0x000000ffff4fa224 */ /* 0x000fe200078e0a4f */
[----:B------:R-:W-:Y:S01]  /*e540*/  ISETP.GT.U32.AND P3, PT, R3, R81, PT ;  /* 0x000000510300720c */ /* 0x000fe20003f64070 */
[----:B------:R-:W0:Y:S01]  /*e550*/  LDCU UR16, c[0x0][0x3b0] ;  /* 0x00007600ff1077ac */ /* 0x000e220008000800 */
[----:B------:R-:W-:Y:S04]  /*e560*/  STL [R1+0x774], R92 ;  /* 0x0007745c01007387 */ /* 0x000fe80000100800 */
[----:B---3--:R1:W-:Y:S04]  /*e570*/  STL [R1+0x6e8], R87 ;  /* 0x0006e85701007387 */ /* 0x0083e80000100800 */
[----:B-1----:R-:W3:Y:S04]  /*e580*/  LDL R87, [R1+0xb9c] ;  /* 0x000b9c0001577983 */ /* 0x002ee80000100800 */
[----:B--2---:R1:W-:Y:S02]  /*e590*/  STL [R1+0x6e4], R73 ;  /* 0x0006e44901007387 */ /* 0x0043e40000100800 */
[----:B-1----:R-:W-:-:S04]  /*e5a0*/  IADD3 R73, P2, PT, R76, R2, RZ ;  /* 0x000000024c497210 */ /* 0x002fc80007f5e0ff */
[----:B------:R-:W-:Y:S01]  /*e5b0*/  LEA.HI.X.SX32 R6, R76, R0, 0x1, P2 ;  /* 0x000000004c067211 */ /* 0x000fe200010f0eff */
[----:B------:R-:W-:Y:S04]  /*e5c0*/  STL [R1+0x798], R73 ;  /* 0x0007984901007387 */ /* 0x000fe80000100800 */
[----:B------:R1:W-:Y:S01]  /*e5d0*/  STL [R1+0x794], R6 ;  /* 0x0007940601007387 */ /* 0x0003e20000100800 */
[----:B------:R-:W-:Y:S02]  /*e5e0*/  @P0 IMAD.MOV.U32 R7, RZ, RZ, R6 ;  /* 0x000000ffff070224 */ /* 0x000fe400078e0006 */
[----:B------:R-:W-:Y:S01]  /*e5f0*/  @!P3 IMAD.IADD R81, R81, 0x1, -R3 ;  /* 0x000000015151b824 */ /* 0x000fe200078e0a03 */
[----:B------:R-:W-:Y:S01]  /*e600*/  SEL R77, R38, R77, !P6 ;  /* 0x0000004d264d7207 */ /* 0x000fe20007000000 */
[----:B------:R-:W2:Y:S01]  /*e610*/  LDL R92, [R1+0xc14] ;  /* 0x000c1400015c7983 */ /* 0x000ea20000100800 */
[----:B-1----:R-:W-:-:S05]  /*e620*/  @P0 IMAD.MOV.U32 R6, RZ, RZ, R73 ;  /* 0x000000ffff060224 */ /* 0x002fca00078e0049 */
[----:B------:R-:W2:Y:S01]  /*e630*/  @P0 LDG.E.U8 R17, desc[UR22][R6.64] ;  /* 0x0000001606110981 */ /* 0x000ea2000c1e1100 */
[----:B----4-:R-:W-:Y:S01]  /*e640*/  ISETP.GE.AND P3, PT, R86, RZ, PT ;  /* 0x000000ff5600720c */ /* 0x010fe20003f66270 */
[----:B------:R-:W-:Y:S01]  /*e650*/  IMAD R77, R77, UR4, RZ ;  /* 0x000000044d4d7c24 */ /* 0x000fe2000f8e02ff */
[----:B------:R-:W-:Y:S01]  /*e660*/  PRMT R11, RZ, 0x7610, R11 ;  /* 0x00007610ff0b7816 */ /* 0x000fe2000000000b */
[----:B------:R-:W-:-:S10]  /*e670*/  @!P1 IMAD.MOV R78, RZ, RZ, -R78 ;  /* 0x000000ffff4e9224 */ /* 0x000fd400078e0a4e */
[----:B------:R-:W-:Y:S01]  /*e680*/  @!P3 IMAD.MOV R80, RZ, RZ, -R80 ;  /* 0x000000ffff50b224 */ /* 0x000fe200078e0a50 */
[----:B------:R-:W-:Y:S01]  /*e690*/  ISETP.GT.U32.AND P2, PT, R3, R83, PT ;  /* 0x000000530300720c */ /* 0x000fe20003f44070 */
[----:B------:R-:W1:Y:S01]  /*e6a0*/  LDCU UR4, c[0x0][0x3b0] ;  /* 0x00007600ff0477ac */ /* 0x000e620008000800 */
[----:B--2---:R2:W-:Y:S02]  /*e6b0*/  STL [R1+0x6d0], R17 ;  /* 0x0006d01101007387 */ /* 0x0045e40000100800 */
[----:B--2---:R-:W-:-:S04]  /*e6c0*/  IADD3 R17, P3, PT, R77, R2, RZ ;  /* 0x000000024d117210 */ /* 0x004fc80007f7e0ff */
[----:B------:R-:W-:Y:S01]  /*e6d0*/  LEA.HI.X.SX32 R73, R77, R0, 0x1, P3 ;  /* 0x000000004d497211 */ /* 0x000fe200018f0eff */
[----:B------:R-:W-:-:S04]  /*e6e0*/  @P0 IMAD.MOV.U32 R6, RZ, RZ, R17 ;  /* 0x000000ffff060224 */ /* 0x000fc800078e0011 */
[----:B------:R-:W-:-:S05]  /*e6f0*/  @P0 IMAD.MOV.U32 R7, RZ, RZ, R73 ;  /* 0x000000ffff070224 */ /* 0x000fca00078e0049 */
[----:B------:R2:W4:Y:S04]  /*e700*/  @P0 LDG.E.U8 R11, desc[UR22][R6.64] ;  /* 0x00000016060b0981 */ /* 0x000528000c1e1100 */
[----:B------:R-:W-:Y:S04]  /*e710*/  STL [R1+0x7b8], R17 ;  /* 0x0007b81101007387 */ /* 0x000fe80000100800 */
[----:B------:R-:W4:Y:S01]  /*e720*/  LDL R86, [R1+0xb94] ;  /* 0x000b940001567983 */ /* 0x000f220000100800 */
[----:B------:R-:W-:Y:S01]  /*e730*/  ISETP.GT.U32.AND P1, PT, R3, R81, PT ;  /* 0x000000510300720c */ /* 0x000fe20003f24070 */
[----:B------:R-:W-:Y:S01]  /*e740*/  @!P2 IMAD.IADD R83, R83, 0x1, -R3 ;  /* 0x000000015353a824 */ /* 0x000fe200078e0a03 */
[----:B---3--:R-:W-:-:S02]  /*e750*/  ISETP.GE.AND P2, PT, R87, RZ, PT ;  /* 0x000000ff5700720c */ /* 0x008fc40003f46270 */
[C---:B------:R-:W-:Y:S02]  /*e760*/  SEL R79, R38.reuse, R79, !P6 ;  /* 0x0000004f264f7207 */ /* 0x040fe40007000000 */
[----:B------:R-:W-:Y:S02]  /*e770*/  ISETP.GT.U32.AND P3, PT, R3, R83, PT ;  /* 0x000000530300720c */ /* 0x000fe40003f64070 */
[----:B------:R-:W-:Y:S01]  /*e780*/  SEL R78, R38, R78, !P6 ;  /* 0x0000004e264e7207 */ /* 0x000fe20007000000 */
[----:B------:R-:W-:Y:S01]  /*e790*/  IMAD R79, R79, UR5, RZ ;  /* 0x000000054f4f7c24 */ /* 0x000fe2000f8e02ff */
[----:B------:R3:W-:Y:S01]  /*e7a0*/  STL [R1+0x7b4], R73 ;  /* 0x0007b44901007387 */ /* 0x0007e20000100800 */
[----:B------:R-:W-:Y:S01]  /*e7b0*/  PRMT R72, RZ, 0x7610, R72 ;  /* 0x00007610ff487816 */ /* 0x000fe20000000048 */
[----:B------:R-:W0:Y:S01]  /*e7c0*/  LDCU UR5, c[0x0][0x3b0] ;  /* 0x00007600ff0577ac */ /* 0x000e220008000800 */
[----:B------:R-:W-:Y:S01]  /*e7d0*/  @!P1 IMAD.IADD R81, R81, 0x1, -R3 ;  /* 0x0000000151519824 */ /* 0x000fe200078e0a03 */
[----:B------:R-:W-:Y:S01]  /*e7e0*/  ISETP.GT.U32.AND P1, PT, R3, R84, PT ;  /* 0x000000540300720c */ /* 0x000fe20003f24070 */
[----:B-1----:R-:W-:Y:S01]  /*e7f0*/  IMAD R78, R78, UR4, RZ ;  /* 0x000000044e4e7c24 */ /* 0x002fe2000f8e02ff */
[----:B------:R-:W4:Y:S01]  /*e800*/  LDL R87, [R1+0xb8c] ;  /* 0x000b8c0001577983 */ /* 0x000f220000100800 */
[----:B------:R-:W-:Y:S01]  /*e810*/  @!P2 IMAD.MOV R81, RZ, RZ, -R81 ;  /* 0x000000ffff51a224 */ /* 0x000fe200078e0a51 */
[----:B------:R-:W-:Y:S01]  /*e820*/  SEL R80, R38, R80, !P6 ;  /* 0x0000005026507207 */ /* 0x000fe20007000000 */
[----:B------:R-:W-:Y:S01]  /*e830*/  @!P3 IMAD.IADD R83, R83, 0x1, -R3 ;  /* 0x000000015353b824 */ /* 0x000fe200078e0a03 */
[C---:B---3--:R-:W-:Y:S01]  /*e840*/  IADD3 R73, P2, PT, R79.reuse, R2, RZ ;  /* 0x000000024f497210 */ /* 0x048fe20007f5e0ff */
[----:B------:R-:W1:Y:S03]  /*e850*/  LDCU UR4, c[0x0][0x3b0] ;  /* 0x00007600ff0477ac */ /* 0x000e660008000800 */
[----:B------:R-:W-:-:S02]  /*e860*/  LEA.HI.X.SX32 R82, R79, R0, 0x1, P2 ;  /* 0x000000004f527211 */ /* 0x000fc400010f0eff */
[C---:B------:R-:W-:Y:S01]  /*e870*/  ISETP.GT.U32.AND P2, PT, R3.reuse, R85, PT ;  /* 0x000000550300720c */ /* 0x040fe20003f44070 */
[----:B------:R-:W-:Y:S02]  /*e880*/  @!P1 IMAD.IADD R84, R84, 0x1, -R3 ;  /* 0x0000000154549824 */ /* 0x000fe400078e0a03 */
[----:B--2---:R-:W-:Y:S02]  /*e890*/  @P0 IMAD.MOV.U32 R6, RZ, RZ, R73 ;  /* 0x000000ffff060224 */ /* 0x004fe400078e0049 */
[----:B------:R-:W-:Y:S01]  /*e8a0*/  @P0 IMAD.MOV.U32 R7, RZ, RZ, R82 ;  /* 0x000000ffff070224 */ /* 0x000fe200078e0052 */
[----:B------:R-:W-:Y:S02]  /*e8b0*/  ISETP.GT.U32.AND P1, PT, R3, R84, PT ;  /* 0x000000540300720c */ /* 0x000fe40003f24070 */
[----:B------:R-:W-:Y:S02]  /*e8c0*/  PRMT R10, RZ, 0x7610, R10 ;  /* 0x00007610ff0a7816 */ /* 0x000fe4000000000a */
[----:B------:R2:W3:Y:S01]  /*e8d0*/  @P0 LDG.E.U8 R72, desc[UR22][R6.64] ;  /* 0x0000001606480981 */ /* 0x0004e2000c1e1100 */
[----:B0-----:R-:W-:Y:S01]  /*e8e0*/  IMAD R80, R80, UR16, RZ ;  /* 0x0000001050507c24 */ /* 0x001fe2000f8e02ff */
[----:B------:R-:W-:Y:S01]  /*e8f0*/  PRMT R15, RZ, 0x7610, R15 ;  /* 0x00007610ff0f7816 */ /* 0x000fe2000000000f */
[--C-:B------:R-:W-:Y:S01]  /*e900*/  @!P2 IMAD.IADD R85, R85, 0x1, -R3.reuse ;  /* 0x000000015555a824 */ /* 0x100fe200078e0a03 */
[----:B----4-:R0:W-:Y:S05]  /*e910*/  STL [R1+0x6cc], R11 ;  /* 0x0006cc0b01007387 */ /* 0x0101ea0000100800 */
[----:B------:R-:W-:Y:S01]  /*e920*/  @!P1 IMAD.IADD R84, R84, 0x1, -R3 ;  /* 0x0000000154549824 */ /* 0x000fe200078e0a03 */
[----:B------:R-:W-:Y:S01]  /*e930*/  SEL R81, R38, R81, !P6 ;  /* 0x0000005126517207 */ /* 0x000fe20007000000 */
[----:B------:R-:W4:Y:S01]  /*e940*/  LDCU UR16, c[0x0][0x3b0] ;  /* 0x00007600ff1077ac */ /* 0x000f220008000800 */
[----:B0-----:R-:W-:-:S04]  /*e950*/  IADD3 R11, P3, PT, R78, R2, RZ ;  /* 0x000000024e0b7210 */ /* 0x001fc80007f7e0ff */
[----:B------:R-:W-:Y:S01]  /*e960*/  LEA.HI.X.SX32 R17, R78, R0, 0x1, P3 ;  /* 0x000000004e117211 */ /* 0x000fe200018f0eff */
[----:B--2---:R-:W-:-:S04]  /*e970*/  @P0 IMAD.MOV.U32 R6, RZ, RZ, R11 ;  /* 0x000000ffff060224 */ /* 0x004fc800078e000b */
[----:B------:R-:W-:Y:S01]  /*e980*/  @P0 IMAD.MOV.U32 R7, RZ, RZ, R17 ;  /* 0x000000ffff070224 */ /* 0x000fe200078e0011 */
[----:B------:R-:W-:Y:S04]  /*e990*/  STL [R1+0x7d8], R73 ;  /* 0x0007d84901007387 */ /* 0x000fe80000100800 */
[----:B------:R0:W2:Y:S01]  /*e9a0*/  @P0 LDG.E.U8 R10, desc[UR22][R6.64] ;  /* 0x00000016060a0981 */ /* 0x0000a2000c1e1100 */
[----:B------:R-:W-:-:S03]  /*e9b0*/  ISETP.GE.AND P1, PT, R86, RZ, PT ;  /* 0x000000ff5600720c */ /* 0x000fc60003f26270 */
[----:B------:R1:W-:Y:S01]  /*e9c0*/  STL [R1+0x7f8], R11 ;  /* 0x0007f80b01007387 */ /* 0x0003e20000100800 */
[----:B0-----:R-:W-:-:S03]  /*e9d0*/  IADD3 R6, P2, PT, R80, R2, RZ ;  /* 0x0000000250067210 */ /* 0x001fc60007f5e0ff */
[----:B------:R0:W-:Y:S01]  /*e9e0*/  STL [R1+0x7d4], R82 ;  /* 0x0007d45201007387 */ /* 0x0001e20000100800 */
[----:B------:R-:W-:-:S03]  /*e9f0*/  LEA.HI.X.SX32 R7, R80, R0, 0x1, P2 ;  /* 0x0000000050077211 */ /* 0x000fc600010f0eff */
[----:B------:R0:W-:Y:S04]  /*ea00*/  STL [R1+0x7f4], R17 ;  /* 0x0007f41101007387 */ /* 0x0001e80000100800 */
[----:B------:R-:W4:Y:S04]  /*ea10*/  LDL R86, [R1+0xb84] ;  /* 0x000b840001567983 */ /* 0x000f280000100800 */
[----:B-1----:R-:W4:Y:S04]  /*ea20*/  LDL.LU R11, [R1+0x68] ;  /* 0x00006800010b7983 */ /* 0x002f280000300800 */
[----:B------:R-:W4:Y:S01]  /*ea30*/  @P0 LDG.E.U8 R15, desc[UR22][R6.64] ;  /* 0x00000016060f0981 */ /* 0x000f22000c1e1100 */
[----:B------:R-:W-:Y:S01]  /*ea40*/  ISETP.GE.AND P3, PT, R92, RZ, PT ;  /* 0x000000ff5c00720c */ /* 0x000fe20003f66270 */
[----:B------:R-:W-:-:S02]  /*ea50*/  IMAD R81, R81, UR17, RZ ;  /* 0x0000001151517c24 */ /* 0x000fc4000f8e02ff */
[----:B0-----:R-:W4:Y:S01]  /*ea60*/  LDL.LU R82, [R1+0x1ec] ;  /* 0x0001ec0001527983 */ /* 0x001f220000300800 */
[----:B------:R-:W-:-:S03]  /*ea70*/  @!P1 IMAD.MOV R83, RZ, RZ, -R83 ;  /* 0x000000ffff539224 */ /* 0x000fc600078e0a53 */
[----:B------:R-:W-:Y:S04]  /*ea80*/  STL [R1+0x818], R6 ;  /* 0x0008180601007387 */ /* 0x000fe80000100800 */
[----:B------:R-:W-:Y:S01]  /*ea90*/  STL [R1+0x814], R7 ;  /* 0x0008140701007387 */ /* 0x000fe20000100800 */
[----:B------:R-:W-:-:S03]  /*eaa0*/  PRMT R9, RZ, 0x7610, R9 ;  /* 0x00007610ff097816 */ /* 0x000fc60000000009 */
[----:B--2---:R0:W-:Y:S04]  /*eab0*/  STL [R1+0x6c4], R10 ;  /* 0x0006c40a01007387 */ /* 0x0041e80000100800 */
[----:B------:R-:W2:Y:S01]  /*eac0*/  LDL R17, [R1+0xce4] ;  /* 0x000ce40001117983 */ /* 0x000ea20000100800 */
[----:B0-----:R-:W-:-:S03]  /*ead0*/  IADD3 R10, P1, PT, R81, R2, RZ ;  /* 0x00000002510a7210 */ /* 0x001fc60007f3e0ff */
[----:B---3--:R-:W-:Y:S04]  /*eae0*/  STL [R1+0x6c8], R72 ;  /* 0x0006c84801007387 */ /* 0x008fe80000100800 */
[----:B------:R-:W-:Y:S01]  /*eaf0*/  STL [R1+0x838], R10 ;  /* 0x0008380a01007387 */ /* 0x000fe20000100800 */
[----:B----4-:R-:W-:Y:S01]  /*eb00*/  @!P3 IMAD.MOV R11, RZ, RZ, -R11 ;  /* 0x000000ffff0bb224 */ /* 0x010fe200078e0a0b */
[----:B------:R-:W-:Y:S02]  /*eb10*/  ISETP.GE.AND P3, PT, R87, RZ, PT ;  /* 0x000000ff5700720c */ /* 0x000fe40003f66270 */
[----:B------:R-:W3:Y:S04]  /*eb20*/  LDL R87, [R1+0xc20] ;  /* 0x000c200001577983 */ /* 0x000ee80000100800 */
[----:B------:R0:W-:Y:S01]  /*eb30*/  STL [R1+0x6b0], R15 ;  /* 0x0006b00f01007387 */ /* 0x0001e20000100800 */
[----:B------:R-:W-:Y:S01]  /*eb40*/  @P0 IMAD.MOV.U32 R6, RZ, RZ, R10 ;  /* 0x000000ffff060224 */ /* 0x000fe200078e000a */
[----:B0-----:R-:W-:-:S05]  /*eb50*/  LEA.HI.X.SX32 R15, R81, R0, 0x1, P1 ;  /* 0x00000000510f7211 */ /* 0x001fca00008f0eff */
[----:B------:R-:W-:-:S05]  /*eb60*/  @P0 IMAD.MOV.U32 R7, RZ, RZ, R15 ;  /* 0x000000ffff070224 */ /* 0x000fca00078e000f */
[----:B------:R0:W4:Y:S01]  /*eb70*/  @P0 LDG.E.U8 R9, desc[UR22][R6.64] ;  /* 0x0000001606090981 */ /* 0x000122000c1e1100 */
[C---:B------:R-:W-:Y:S01]  /*eb80*/  ISETP.GT.U32.AND P2, PT, R3.reuse, R85, PT ;  /* 0x000000550300720c */ /* 0x040fe20003f44070 */
[----:B------:R-:W-:Y:S01]  /*eb90*/  @!P3 IMAD.MOV R84, RZ, RZ, -R84 ;  /* 0x000000ffff54b224 */ /* 0x000fe200078e0a54 */
[----:B------:R-:W-:Y:S02]  /*eba0*/  ISETP.GT.U32.AND P3, PT, R3, R61, PT ;  /* 0x0000003d0300720c */ /* 0x000fe40003f64070 */
[C---:B------:R-:W-:Y:S02]  /*ebb0*/  SEL R83, R38.reuse, R83, !P6 ;  /* 0x0000005326537207 */ /* 0x040fe40007000000 */
[----:B------:R-:W-:Y:S01]  /*ebc0*/  SEL R84, R38, R84, !P6 ;  /* 0x0000005426547207 */ /* 0x000fe20007000000 */
[----:B------:R-:W-:Y:S02]  /*ebd0*/  STL [R1+0x834], R15 ;  /* 0x0008340f01007387 */ /* 0x000fe40000100800 */
[----:B------:R-:W-:Y:S01]  /*ebe0*/  IMAD R83, R83, UR4, RZ ;  /* 0x0000000453537c24 */ /* 0x000fe2000f8e02ff */
[----:B------:R-:W-:Y:S01]  /*ebf0*/  ISETP.GE.AND P1, PT, R86, RZ, PT ;  /* 0x000000ff5600720c */ /* 0x000fe20003f26270 */
[----:B------:R-:W-:Y:S01]  /*ec00*/  IMAD R84, R84, UR5, RZ ;  /* 0x0000000554547c24 */ /* 0x000fe2000f8e02ff */
[----:B------:R-:W2:Y:S01]  /*ec10*/  LDL R72, [R1+0xd44] ;  /* 0x000d440001487983 */ /* 0x000ea20000100800 */
[--C-:B------:R-:W-:Y:S01]  /*ec20*/  @!P2 IMAD.IADD R85, R85, 0x1, -R3.reuse ;  /* 0x000000015555a824 */ /* 0x100fe200078e0a03 */
[----:B0-----:R-:W-:Y:S01]  /*ec30*/  IADD3 R6, P2, PT, R83, R2, RZ ;  /* 0x0000000253067210 */ /* 0x001fe20007f5e0ff */
[----:B------:R-:W-:Y:S01]  /*ec40*/  @!P3 IMAD.IADD R61, R61, 0x1, -R3 ;  /* 0x000000013d3db824 */ /* 0x000fe200078e0a03 */
[----:B------:R-:W2:Y:S01]  /*ec50*/  LDL R73, [R1+0xd60] ;  /* 0x000d600001497983 */ /* 0x000ea20000100800 */
[----:B------:R-:W-:Y:S01]  /*ec60*/  PRMT R13, RZ, 0x7610, R13 ;  /* 0x00007610ff0d7816 */ /* 0x000fe2000000000d */
[----:B------:R-:W0:Y:S02]  /*ec70*/  LDCU UR4, c[0x0][0x3b0] ;  /* 0x00007600ff0477ac */ /* 0x000e240008000800 */
[----:B------:R-:W2:Y:S01]  /*ec80*/  LDL.LU R86, [R1+0x1e4] ;  /* 0x0001e40001567983 */ /* 0x000ea20000300800 */
[----:B------:R-:W-:Y:S01]  /*ec90*/  LEA.HI.X.SX32 R7, R83, R0, 0x1, P2 ;  /* 0x0000000053077211 */ /* 0x000fe200010f0eff */
[----:B------:R-:W1:Y:S01]  /*eca0*/  LDCU UR5, c[0x0][0x3b0] ;  /* 0x00007600ff0577ac */ /* 0x000e620008000800 */
[----:B------:R-:W-:-:S03]  /*ecb0*/  PRMT R8, RZ, 0x7610, R8 ;  /* 0x00007610ff087816 */ /* 0x000fc60000000008 */
[----:B------:R0:W2:Y:S04]  /*ecc0*/  @P0 LDG.E.U8 R13, desc[UR22][R6.64] ;  /* 0x00000016060d0981 */ /* 0x0000a8000c1e1100 */
[----:B----4-:R4:W-:Y:S04]  /*ecd0*/  STL [R1+0x6ac], R9 ;  /* 0x0006ac0901007387 */ /* 0x0109e80000100800 */
[----:B------:R0:W-:Y:S01]  /*ece0*/  STL [R1+0x850], R6 ;  /* 0x0008500601007387 */ /* 0x0001e20000100800 */
[----:B----4-:R-:W-:-:S04]  /*ecf0*/  IADD3 R9, P3, PT, R84, R2, RZ ;  /* 0x0000000254097210 */ /* 0x010fc80007f7e0ff */
[----:B------:R-:W-:Y:S01]  /*ed00*/  LEA.HI.X.SX32 R10, R84, R0, 0x1, P3 ;  /* 0x00000000540a7211 */ /* 0x000fe200018f0eff */
[----:B------:R-:W-:Y:S01]  /*ed10*/  STL [R1+0x868], R9 ;  /* 0x0008680901007387 */ /* 0x000fe20000100800 */
[----:B0-----:R-:W-:-:S03]  /*ed20*/  @P0 IMAD.MOV.U32 R6, RZ, RZ, R9 ;  /* 0x000000ffff060224 */ /* 0x001fc600078e0009 */
[----:B------:R0:W-:Y:S04]  /*ed30*/  STL [R1+0x84c], R7 ;  /* 0x00084c0701007387 */ /* 0x0001e80000100800 */
[----:B------:R-:W-:Y:S04]  /*ed40*/  STL [R1+0x864], R10 ;  /* 0x0008640a01007387 */ /* 0x000fe80000100800 */
[----:B------:R-:W4:Y:S01]  /*ed50*/  LDL.LU R15, [R1+0x7c] ;  /* 0x00007c00010f7983 */ /* 0x000f220000300800 */
[----:B0-----:R-:W-:-:S05]  /*ed60*/  @P0 IMAD.MOV.U32 R7, RZ, RZ, R10 ;  /* 0x000000ffff070224 */ /* 0x001fca00078e000a */
[----:B------:R0:W4:Y:S04]  /*ed70*/  @P0 LDG.E.U8 R8, desc[UR22][R6.64] ;  /* 0x0000001606080981 */ /* 0x000128000c1e1100 */
[----:B------:R-:W4:Y:S01]  /*ed80*/  LDL.LU R7, [R1+0x70] ;  /* 0x0000700001077983 */ /* 0x000f220000300800 */
[----:B------:R-:W-:Y:S01]  /*ed90*/  @!P1 IMAD.MOV R85, RZ, RZ, -R85 ;  /* 0x000000ffff559224 */ /* 0x000fe200078e0a55 */
[----:B--2---:R-:W-:Y:S02]  /*eda0*/  ISETP.GE.AND P1, PT, R17, RZ, PT ;  /* 0x000000ff1100720c */ /* 0x004fe40003f26270 */
[----:B---3--:R-:W-:Y:S02]  /*edb0*/  ISETP.GE.AND P3, PT, R87, RZ, PT ;  /* 0x000000ff5700720c */ /* 0x008fe40003f66270 */
[C---:B------:R-:W-:Y:S01]  /*edc0*/  SEL R85, R38.reuse, R85, !P6 ;  /* 0x0000005526557207 */ /* 0x040fe20007000000 */
[----:B------:R-:W2:Y:S01]  /*edd0*/  LDL R87, [R1+0xc80] ;  /* 0x000c800001577983 */ /* 0x000ea20000100800 */
[----:B0-----:R-:W-:-:S03]  /*ede0*/  SEL R6, R38, R48, !P6 ;  /* 0x0000003026067207 */ /* 0x001fc60007000000 */
[----:B------:R-:W-:Y:S01]  /*edf0*/  IMAD R85, R85, UR16, RZ ;  /* 0x0000001055557c24 */ /* 0x000fe2000f8e02ff */
[----:B------:R-:W-:Y:S01]  /*ee00*/  PRMT R70, RZ, 0x7610, R70 ;  /* 0x00007610ff467816 */ /* 0x000fe20000000046 */
[----:B------:R-:W-:Y:S01]  /*ee10*/  IMAD R6, R6, UR9, RZ ;  /* 0x0000000906067c24 */ /* 0x000fe2000f8e02ff */
[----:B------:R-:W-:Y:S01]  /*ee20*/  PRMT R12, RZ, 0x7610, R12 ;  /* 0x00007610ff0c7816 */ /* 0x000fe2000000000c */
[----:B------:R-:W0:Y:S01]  /*ee30*/  LDCU UR16, c[0x0][0x3b0] ;  /* 0x00007600ff1077ac */ /* 0x000e220008000800 */
[----:B----4-:R-:W-:Y:S01]  /*ee40*/  @!P1 IMAD.MOV R15, RZ, RZ, -R15 ;  /* 0x000000ffff0f9224 */ /* 0x010fe200078e0a0f */
[----:B------:R3:W-:Y:S04]  /*ee50*/  STL [R1+0x6a4], R8 ;  /* 0x0006a40801007387 */ /* 0x0007e80000100800 */
[----:B------:R4:W-:Y:S01]  /*ee60*/  STL [R1+0x6a8], R13 ;  /* 0x0006a80d01007387 */ /* 0x0009e20000100800 */
[-C--:B---3--:R-:W-:Y:S01]  /*ee70*/  IADD3 R8, P1, PT, R85, R2.reuse, RZ ;  /* 0x0000000255087210 */ /* 0x088fe20007f3e0ff */
[----:B------:R-:W-:Y:S01]  /*ee80*/  @!P3 IMAD.MOV R7, RZ, RZ, -R7 ;  /* 0x000000ffff07b224 */ /* 0x000fe200078e0a07 */
[----:B----4-:R-:W-:-:S02]  /*ee90*/  IADD3 R13, P3, PT, R6, R2, RZ ;  /* 0x00000002060d7210 */ /* 0x010fc40007f7e0ff */
[-C--:B------:R-:W-:Y:S02]  /*eea0*/  LEA.HI.X.SX32 R9, R85, R0.reuse, 0x1, P1 ;  /* 0x0000000055097211 */ /* 0x080fe400008f0eff */
[----:B------:R-:W-:Y:S01]  /*eeb0*/  LEA.HI.X.SX32 R17, R6, R0, 0x1, P3 ;  /* 0x0000000006117211 */ /* 0x000fe200018f0eff */
[----:B------:R3:W-:Y:S04]  /*eec0*/  STL [R1+0x880], R8 ;  /* 0x0008800801007387 */ /* 0x0007e80000100800 */
[----:B------:R-:W-:Y:S04]  /*eed0*/  STL [R1+0x1fc], R13 ;  /* 0x0001fc0d01007387 */ /* 0x000fe80000100800 */
[----:B------:R4:W-:Y:S04]  /*eee0*/  STL [R1+0x87c], R9 ;  /* 0x00087c0901007387 */ /* 0x0009e80000100800 */
[----:B------:R3:W2:Y:S04]  /*eef0*/  @P0 LDG.E.U8 R70, desc[UR22][R8.64] ;  /* 0x0000001608460981 */ /* 0x0006a8000c1e1100 */
[----:B------:R-:W-:Y:S04]  /*ef00*/  STL [R1+0x1f8], R17 ;  /* 0x0001f81101007387 */ /* 0x000fe80000100800 */
[----:B------:R-:W2:Y:S01]  /*ef10*/  LDL.LU R6, [R1+0x80] ;  /* 0x0000800001067983 */ /* 0x000ea20000300800 */
[----:B---3--:R-:W-:-:S02]  /*ef20*/  @P0 IMAD.MOV.U32 R8, RZ, RZ, R13 ;  /* 0x000000ffff080224 */ /* 0x008fc400078e000d */
[----:B----4-:R-:W-:Y:S01]  /*ef30*/  @P0 IMAD.MOV.U32 R9, RZ, RZ, R17 ;  /* 0x000000ffff090224 */ /* 0x010fe200078e0011 */
[----:B------:R-:W-:Y:S01]  /*ef40*/  ISETP.GE.AND P1, PT, R72, RZ, PT ;  /* 0x000000ff4800720c */ /* 0x000fe20003f26270 */
[----:B------:R-:W3:Y:S04]  /*ef50*/  LDL.LU R92, [R1+0x1e0] ;  /* 0x0001e000015c7983 */ /* 0x000ee80000300800 */
[----:B------:R-:W4:Y:S01]  /*ef60*/  @P0 LDG.E.U8 R12, desc[UR22][R8.64] ;  /* 0x00000016080c0981 */ /* 0x000f22000c1e1100 */
[----:B------:R-:W-:-:S05]  /*ef70*/  SEL R10, R38, R47, !P6 ;  /* 0x0000002f260a7207 */ /* 0x000fca0007000000 */
[----:B------:R-:W-:Y:S01]  /*ef80*/  IMAD R10, R10, UR9, RZ ;  /* 0x000000090a0a7c24 */ /* 0x000fe2000f8e02ff */
[----:B------:R-:W3:Y:S01]  /*ef90*/  LDL.LU R9, [R1+0x84] ;  /* 0x0000840001097983 */ /* 0x000ee20000300800 */
[----:B------:R-:W-:-:S03]  /*efa0*/  PRMT R5, RZ, 0x7610, R5 ;  /* 0x00007610ff057816 */ /* 0x000fc60000000005 */
[----:B--2---:R2:W-:Y:S01]  /*efb0*/  STL [R1+0x690], R70 ;  /* 0x0006904601007387 */ /* 0x0045e20000100800 */
[----:B------:R-:W-:-:S03]  /*efc0*/  @!P1 IMAD.MOV R6, RZ, RZ, -R6 ;  /* 0x000000ffff069224 */ /* 0x000fc600078e0a06 */
[----:B--2---:R-:W2:Y:S04]  /*efd0*/  LDL R70, [R1+0xbf4] ;  /* 0x000bf40001467983 */ /* 0x004ea80000100800 */
[----:B----4-:R4:W-:Y:S02]  /*efe0*/  STL [R1+0x68c], R12 ;  /* 0x00068c0c01007387 */ /* 0x0109e40000100800 */
[----:B----4-:R-:W-:-:S04]  /*eff0*/  IADD3 R12, P1, PT, R10, R2, RZ ;  /* 0x000000020a0c7210 */ /* 0x010fc80007f3e0ff */
[----:B------:R-:W-:-:S05]  /*f000*/  LEA.HI.X.SX32 R13, R10, R0, 0x1, P1 ;  /* 0x000000000a0d7211 */ /* 0x000fca00008f0eff */
[----:B------:R4:W2:Y:S01]  /*f010*/  @P0 LDG.E.U8 R5, desc[UR22][R12.64] ;  /* 0x000000160c050981 */ /* 0x0008a2000c1e1100 */
[C---:B------:R-:W-:Y:S02]  /*f020*/  SEL R10, R38.reuse, R42, !P6 ;  /* 0x0000002a260a7207 */ /* 0x040fe40007000000 */
[----:B------:R-:W-:Y:S01]  /*f030*/  SEL R8, R38, R39, !P6 ;  /* 0x0000002726087207 */ /* 0x000fe20007000000 */
[----:B------:R4:W-:Y:S04]  /*f040*/  STL [R1+0x21c], R12 ;  /* 0x00021c0c01007387 */ /* 0x0009e80000100800 */
[----:B------:R0:W-:Y:S01]  /*f050*/  STL [R1+0x218], R13 ;  /* 0x0002180d01007387 */ /* 0x0001e20000100800 */
[----:B----4-:R-:W-:Y:S02]  /*f060*/  IMAD R12, R10, UR9, RZ ;  /* 0x000000090a0c7c24 */ /* 0x010fe4000f8e02ff */
[----:B------:R-:W-:Y:S01]  /*f070*/  IMAD R10, R8, UR9, RZ ;  /* 0x00000009080a7c24 */ /* 0x000fe2000f8e02ff */
[----:B0-----:R-:W4:Y:S01]  /*f080*/  LDL R13, [R1+0xc6c] ;  /* 0x000c6c00010d7983 */ /* 0x001f220000100800 */
[----:B------:R-:W-:-:S02]  /*f090*/  ISETP.GT.U32.AND P2, PT, R3, R82, PT ;  /* 0x000000520300720c */ /* 0x000fc40003f44070 */
[----:B------:R-:W-:-:S11]  /*f0a0*/  ISETP.GE.AND P3, PT, R73, RZ, PT ;  /* 0x000000ff4900720c */ /* 0x000fd60003f66270 */
[--C-:B------:R-:W-:Y:S01]  /*f0b0*/  @!P2 IMAD.IADD R82, R82, 0x1, -R3.reuse ;  /* 0x000000015252a824 */ /* 0x100fe200078e0a03 */
[C---:B------:R-:W-:Y:S01]  /*f0c0*/  ISETP.GT.U32.AND P2, PT, R3.reuse, R86, PT ;  /* 0x000000560300720c */ /* 0x040fe20003f44070 */
[----:B--2---:R0:W-:Y:S04]  /*f0d0*/  STL [R1+0x688], R5 ;  /* 0x0006880501007387 */ /* 0x0041e80000100800 */
[----:B0-----:R-:W2:Y:S04]  /*f0e0*/  LDL.LU R5, [R1+0x1d8] ;  /* 0x0001d80001057983 */ /* 0x001ea80000300800 */
[----:B------:R-:W2:Y:S04]  /*f0f0*/  LDL.LU R8, [R1+0xe8] ;  /* 0x0000e80001087983 */ /* 0x000ea80000300800 */
[----:B------:R-:W-:Y:S01]  /*f100*/  @!P2 IMAD.IADD R86, R86, 0x1, -R3 ;  /* 0x000000015656a824 */ /* 0x000fe200078e0a03 */
[----:B------:R-:W-:Y:S01]  /*f110*/  ISETP.GT.U32.AND P2, PT, R3, R82, PT ;  /* 0x000000520300720c */ /* 0x000fe20003f44070 */
[----:B---3--:R-:W-:Y:S01]  /*f120*/  @!P3 IMAD.MOV R9, RZ, RZ, -R9 ;  /* 0x000000ffff09b224 */ /* 0x008fe200078e0a09 */
[----:B------:R-:W-:Y:S01]  /*f130*/  ISETP.GE.AND P1, PT, R87, RZ, PT ;  /* 0x000000ff5700720c */ /* 0x000fe20003f26270 */
[----:B------:R-:W3:Y:S01]  /*f140*/  LDL R73, [R1+0xd80] ;  /* 0x000d800001497983 */ /* 0x000ee20000100800 */
[----:B------:R-:W-:-:S03]  /*f150*/  ISETP.GT.U32.AND P3, PT, R3, R86, PT ;  /* 0x000000560300720c */ /* 0x000fc60003f64070 */
[----:B------:R-:W3:Y:S06]  /*f160*/  LDL R87, [R1+0xcc8] ;  /* 0x000cc80001577983 */ /* 0x000eec0000100800 */
[----:B------:R-:W-:Y:S01]  /*f170*/  @!P2 IMAD.IADD R82, R82, 0x1, -R3 ;  /* 0x000000015252a824 */ /* 0x000fe200078e0a03 */
[----:B------:R-:W-:-:S03]  /*f180*/  IADD3 R72, P2, PT, R12, R2, RZ ;  /* 0x000000020c487210 */ /* 0x000fc60007f5e0ff */
[----:B------:R-:W-:Y:S01]  /*f190*/  @!P3 IMAD.IADD R86, R86, 0x1, -R3 ;  /* 0x000000015656b824 */ /* 0x000fe200078e0a03 */
[----:B------:R-:W-:Y:S02]  /*f1a0*/  IADD3 R17, P3, PT, R10, R2, RZ ;  /* 0x000000020a117210 */ /* 0x000fe40007f7e0ff */
[----:B------:R-:W-:Y:S01]  /*f1b0*/  LEA.HI.X.SX32 R12, R12, R0, 0x1, P2 ;  /* 0x000000000c0c7211 */ /* 0x000fe200010f0eff */
[----:B------:R-:W-:Y:S01]  /*f1c0*/  STL [R1+0x23c], R72 ;  /* 0x00023c4801007387 */ /* 0x000fe20000100800 */
[----:B------:R-:W-:-:S03]  /*f1d0*/  PRMT R14, RZ, 0x7610, R14 ;  /* 0x00007610ff0e7816 */ /* 0x000fc6000000000e */
[----:B------:R-:W-:Y:S04]  /*f1e0*/  STL [R1+0x25c], R17 ;  /* 0x00025c1101007387 */ /* 0x000fe80000100800 */
[----:B------:R0:W-:Y:S01]  /*f1f0*/  STL [R1+0x238], R12 ;  /* 0x0002380c01007387 */ /* 0x0001e20000100800 */
[----:B--2---:R-:W-:Y:S01]  /*f200*/  @!P1 IMAD.MOV R8, RZ, RZ, -R8 ;  /* 0x000000ffff089224 */ /* 0x004fe200078e0a08 */
[----:B----4-:R-:W-:Y:S01]  /*f210*/  ISETP.GE.AND P1, PT, R13, RZ, PT ;  /* 0x000000ff0d00720c */ /* 0x010fe20003f26270 */
[----:B------:R-:W-:Y:S02]  /*f220*/  @P0 IMAD.MOV.U32 R13, RZ, RZ, R12 ;  /* 0x000000ffff0d0224 */ /* 0x000fe400078e000c */
[----:B0-----:R-:W-:-:S05]  /*f230*/  @P0 IMAD.MOV.U32 R12, RZ, RZ, R72 ;  /* 0x000000ffff0c0224 */ /* 0x001fca00078e0048 */
[----:B------:R0:W2:Y:S01]  /*f240*/  @P0 LDG.E.U8 R14, desc[UR22][R12.64] ;  /* 0x000000160c0e0981 */ /* 0x0000a2000c1e1100 */
[----:B------:R-:W-:Y:S02]  /*f250*/  LEA.HI.X.SX32 R10, R10, R0, 0x1, P3 ;  /* 0x000000000a0a7211 */ /* 0x000fe400018f0eff */
[----:B------:R-:W-:-:S03]  /*f260*/  PRMT R16, RZ, 0x7610, R16 ;  /* 0x00007610ff107816 */ /* 0x000fc60000000010 */
[----:B------:R4:W-:Y:S01]  /*f270*/  STL [R1+0x258], R10 ;  /* 0x0002580a01007387 */ /* 0x0009e20000100800 */
[----:B0-----:R-:W-:Y:S02]  /*f280*/  @P0 IMAD.MOV.U32 R12, RZ, RZ, R17 ;  /* 0x000000ffff0c0224 */ /* 0x001fe400078e0011 */
[----:B------:R-:W-:-:S05]  /*f290*/  @P0 IMAD.MOV.U32 R13, RZ, RZ, R10 ;  /* 0x000000ffff0d0224 */ /* 0x000fca00078e000a */
[----:B------:R0:W3:Y:S04]  /*f2a0*/  @P0 LDG.E.U8 R16, desc[UR22][R12.64] ;  /* 0x000000160c100981 */ /* 0x0000e8000c1e1100 */
[----:B--2---:R2:W-:Y:S04]  /*f2b0*/  STL [R1+0x684], R14 ;  /* 0x0006840e01007387 */ /* 0x0045e80000100800 */
[----:B----4-:R-:W4:Y:S04]  /*f2c0*/  LDL.LU R10, [R1+0x108] ;  /* 0x00010800010a7983 */ /* 0x010f280000300800 */
[----:B------:R-:W4:Y:S01]  /*f2d0*/  LDL.LU R12, [R1+0x12c] ;  /* 0x00012c00010c7983 */ /* 0x000f220000300800 */
[----:B------:R-:W-:-:S02]  /*f2e0*/  ISETP.GE.AND P3, PT, R70, RZ, PT ;  /* 0x000000ff4600720c */ /* 0x000fc40003f66270 */
[C---:B--2---:R-:W-:Y:S01]  /*f2f0*/  SEL R14, R38.reuse, R36, !P6 ;  /* 0x00000024260e7207 */ /* 0x044fe20007000000 */
[----:B------:R-:W2:Y:S01]  /*f300*/  LDL R72, [R1+0xcc4] ;  /* 0x000cc40001487983 */ /* 0x000ea20000100800 */
[----:B0-----:R-:W-:-:S03]  /*f310*/  SEL R13, R38, R35, !P6 ;  /* 0x00000023260d7207 */ /* 0x001fc60007000000 */
[----:B------:R-:W-:Y:S02]  /*f320*/  IMAD R14, R14, UR9, RZ ;  /* 0x000000090e0e7c24 */ /* 0x000fe4000f8e02ff */
[----:B------:R-:W-:Y:S01]  /*f330*/  IMAD R13, R13, UR9, RZ ;  /* 0x000000090d0d7c24 */ /* 0x000fe2000f8e02ff */
[----:B---3--:R0:W-:Y:S01]  /*f340*/  STL [R1+0x670], R16 ;  /* 0x0006701001007387 */ /* 0x0081e20000100800 */
[----:B------:R-:W-:Y:S02]  /*f350*/  PRMT R45, RZ, 0x7610, R45 ;  /* 0x00007610ff2d7816 */ /* 0x000fe4000000002d */
[----:B------:R-:W-:Y:S01]  /*f360*/  PRMT R58, RZ, 0x7610, R58 ;  /* 0x00007610ff3a7816 */ /* 0x000fe2000000003a */
[----:B----4-:R-:W-:Y:S01]  /*f370*/  @!P1 IMAD.MOV R10, RZ, RZ, -R10 ;  /* 0x000000ffff0a9224 */ /* 0x010fe200078e0a0a */
[-C--:B0-----:R-:W-:Y:S01]  /*f380*/  IADD3 R16, P1, PT, R14, R2.reuse, RZ ;  /* 0x000000020e107210 */ /* 0x081fe20007f3e0ff */
[----:B------:R-:W-:Y:S01]  /*f390*/  @!P3 IMAD.MOV R12, RZ, RZ, -R12 ;  /* 0x000000ffff0cb224 */ /* 0x000fe200078e0a0c */
[----:B------:R-:W-:-:S02]  /*f3a0*/  IADD3 R70, P3, PT, R13, R2, RZ ;  /* 0x000000020d467210 */ /* 0x000fc40007f7e0ff */
[-C--:B------:R-:W-:Y:S02]  /*f3b0*/  LEA.HI.X.SX32 R17, R14, R0.reuse, 0x1, P1 ;  /* 0x000000000e117211 */ /* 0x080fe400008f0eff */
[----:B------:R-:W-:Y:S02]  /*f3c0*/  ISETP.GE.AND P1, PT, R73, RZ, PT ;  /* 0x000000ff4900720c */ /* 0x000fe40003f26270 */
[----:B------:R-:W-:Y:S01]  /*f3d0*/  LEA.HI.X.SX32 R73, R13, R0, 0x1, P3 ;  /* 0x000000000d497211 */ /* 0x000fe200018f0eff */
[----:B------:R0:W-:Y:S04]  /*f3e0*/  STL [R1+0x27c], R16 ;  /* 0x00027c1001007387 */ /* 0x0001e80000100800 */
[----:B------:R-:W-:Y:S04]  /*f3f0*/  STL [R1+0x29c], R70 ;  /* 0x00029c4601007387 */ /* 0x000fe80000100800 */
[----:B------:R3:W-:Y:S04]  /*f400*/  STL [R1+0x278], R17 ;  /* 0x0002781101007387 */ /* 0x0007e80000100800 */
[----:B------:R0:W4:Y:S01]  /*f410*/  @P0 LDG.E.U8 R45, desc[UR22][R16.64] ;  /* 0x00000016102d0981 */ /* 0x000122000c1e1100 */
[----:B------:R-:W-:-:S03]  /*f420*/  SEL R13, R38, R11, !P6 ;  /* 0x0000000b260d7207 */ /* 0x000fc60007000000 */
[----:B------:R-:W-:Y:S04]  /*f430*/  STL [R1+0x298], R73 ;  /* 0x0002984901007387 */ /* 0x000fe80000100800 */
[----:B------:R-:W2:Y:S01]  /*f440*/  LDL.LU R11, [R1+0x16c] ;  /* 0x00016c00010b7983 */ /* 0x000ea20000300800 */
[----:B0-----:R-:W-:Y:S02]  /*f450*/  @P0 IMAD.MOV.U32 R16, RZ, RZ, R70 ;  /* 0x000000ffff100224 */ /* 0x001fe400078e0046 */
[----:B---3--:R-:W-:-:S05]  /*f460*/  @P0 IMAD.MOV.U32 R17, RZ, RZ, R73 ;  /* 0x000000ffff110224 */ /* 0x008fca00078e0049 */
[----:B------:R0:W3:Y:S01]  /*f470*/  @P0 LDG.E.U8 R58, desc[UR22][R16.64] ;  /* 0x00000016103a0981 */ /* 0x0000e2000c1e1100 */
[----:B------:R-:W-:Y:S01]  /*f480*/  IMAD R14, R13, UR9, RZ ;  /* 0x000000090d0e7c24 */ /* 0x000fe2000f8e02ff */
[----:B------:R-:W-:Y:S02]  /*f490*/  ISETP.GE.AND P3, PT, R87, RZ, PT ;  /* 0x000000ff5700720c */ /* 0x000fe40003f66270 */
[----:B0-----:R-:W-:Y:S02]  /*f4a0*/  PRMT R17, RZ, 0x7610, R17 ;  /* 0x00007610ff117816 */ /* 0x001fe40000000011 */
[----:B------:R-:W-:Y:S01]  /*f4b0*/  SEL R16, R38, R7, !P6 ;  /* 0x0000000726107207 */ /* 0x000fe20007000000 */
[----:B----4-:R0:W-:Y:S04]  /*f4c0*/  STL [R1+0x66c], R45 ;  /* 0x00066c2d01007387 */ /* 0x0101e80000100800 */
[----:B0-----:R-:W4:Y:S01]  /*f4d0*/  LDL.LU R45, [R1+0x1cc] ;  /* 0x0001cc00012d7983 */ /* 0x001f220000300800 */
[----:B--2---:R-:W-:-:S03]  /*f4e0*/  @!P1 IMAD.MOV R11, RZ, RZ, -R11 ;  /* 0x000000ffff0b9224 */ /* 0x004fc600078e0a0b */
[----:B------:R-:W2:Y:S04]  /*f4f0*/  LDL.LU R13, [R1+0x188] ;  /* 0x00018800010d7983 */ /* 0x000ea80000300800 */
[----:B------:R-:W2:Y:S04]  /*f500*/  LDL R73, [R1+0xc1c] ;  /* 0x000c1c0001497983 */ /* 0x000ea80000100800 */
[----:B------:R-:W2:Y:S04]  /*f510*/  LDL R87, [R1+0xc34] ;  /* 0x000c340001577983 */ /* 0x000ea80000100800 */
[----:B---3--:R0:W-:Y:S02]  /*f520*/  STL [R1+0x668], R58 ;  /* 0x0006683a01007387 */ /* 0x0081e40000100800 */
[----:B0-----:R-:W-:-:S04]  /*f530*/  IADD3 R58, P1, PT, R14, R2, RZ ;  /* 0x000000020e3a7210 */ /* 0x001fc80007f3e0ff */
[----:B------:R-:W-:Y:S02]  /*f540*/  LEA.HI.X.SX32 R70, R14, R0, 0x1, P1 ;  /* 0x000000000e467211 */ /* 0x000fe400008f0eff */
[----:B------:R-:W-:Y:S01]  /*f550*/  SEL R14, R38, R6, !P6 ;  /* 0x00000006260e7207 */ /* 0x000fe20007000000 */
[----:B------:R-:W-:Y:S02]  /*f560*/  @P0 IMAD.MOV.U32 R6, RZ, RZ, R58 ;  /* 0x000000ffff060224 */ /* 0x000fe400078e003a */
[----:B------:R-:W-:-:S05]  /*f570*/  @P0 IMAD.MOV.U32 R7, RZ, RZ, R70 ;  /* 0x000000ffff070224 */ /* 0x000fca00078e0046 */
[----:B------:R-:W3:Y:S04]  /*f580*/  @P0 LDG.E.U8 R17, desc[UR22][R6.64] ;  /* 0x0000001606110981 */ /* 0x000ee8000c1e1100 */
[----:B------:R-:W-:Y:S04]  /*f590*/  STL [R1+0x2b8], R58 ;  /* 0x0002b83a01007387 */ /* 0x000fe80000100800 */
[----:B------:R0:W-:Y:S04]  /*f5a0*/  STL [R1+0x2b4], R70 ;  /* 0x0002b44601007387 */ /* 0x0001e80000100800 */
[----:B0-----:R-:W4:Y:S01]  /*f5b0*/  LDL.LU R70, [R1+0x1ac] ;  /* 0x0001ac0001467983 */ /* 0x001f220000300800 */
[----:B------:R-:W-:-:S13]  /*f5c0*/  ISETP.GT.U32.AND P2, PT, R3, R92, PT ;  /* 0x0000005c0300720c */ /* 0x000fda0003f44070 */
[--C-:B------:R-:W-:Y:S01]  /*f5d0*/  @!P2 IMAD.IADD R92, R92, 0x1, -R3.reuse ;  /* 0x000000015c5ca824 */ /* 0x100fe200078e0a03 */
[----:B------:R-:W-:Y:S01]  /*f5e0*/  ISETP.GT.U32.AND P2, PT, R3, R5, PT ;  /* 0x000000050300720c */ /* 0x000fe20003f44070 */
[----:B---3--:R0:W-:Y:S04]  /*f5f0*/  STL [R1+0x664], R17 ;  /* 0x0006641101007387 */ /* 0x0081e80000100800 */
[----:B------:R-:W3:Y:S08]  /*f600*/  LDL.LU R6, [R1+0x1c8] ;  /* 0x0001c80001067983 */ /* 0x000ef00000300800 */
[----:B------:R-:W-:Y:S01]  /*f610*/  @!P2 IMAD.IADD R5, R5, 0x1, -R3 ;  /* 0x000000010505a824 */ /* 0x000fe200078e0a03 */
[C---:B------:R-:W-:Y:S01]  /*f620*/  ISETP.GT.U32.AND P2, PT, R3.reuse, R92, PT ;  /* 0x0000005c0300720c */ /* 0x040fe20003f44070 */
[----:B--2---:R-:W-:Y:S01]  /*f630*/  @!P3 IMAD.MOV R13, RZ, RZ, -R13 ;  /* 0x000000ffff0db224 */ /* 0x004fe200078e0a0d */
[----:B------:R-:W-:Y:S01]  /*f640*/  ISETP.GE.AND P1, PT, R72, RZ, PT ;  /* 0x000000ff4800720c */ /* 0x000fe20003f26270 */
[----:B------:R-:W-:Y:S01]  /*f650*/  IMAD R16, R16, UR9, RZ ;  /* 0x0000000910107c24 */ /* 0x000fe2000f8e02ff */
[----:B------:R-:W-:Y:S01]  /*f660*/  ISETP.GT.U32.AND P3, PT, R3, R5, PT ;  /* 0x000000050300720c */ /* 0x000fe20003f64070 */
[----:B------:R-:W-:Y:S01]  /*f670*/  IMAD R14, R14, UR9, RZ ;  /* 0x000000090e0e7c24 */ /* 0x000fe2000f8e02ff */
[----:B------:R-:W2:Y:S04]  /*f680*/  LDL R58, [R1+0xd3c] ;  /* 0x000d3c00013a7983 */ /* 0x000ea80000100800 */
[----:B------:R-:W2:Y:S03]  /*f690*/  LDL R72, [R1+0xd20] ;  /* 0x000d200001487983 */ /* 0x000ea60000100800 */
[----:B------:R-:W-:Y:S01]  /*f6a0*/  @!P2 IMAD.IADD R92, R92, 0x1, -R3 ;  /* 0x000000015c5ca824 */ /* 0x000fe200078e0a03 */
[----:B0-----:R-:W-:-:S03]  /*f6b0*/  IADD3 R17, P2, PT, R16, R2, RZ ;  /* 0x0000000210117210 */ /* 0x001fc60007f5e0ff */
[----:B------:R-:W-:Y:S01]  /*f6c0*/  @!P3 IMAD.IADD R5, R5, 0x1, -R3 ;  /* 0x000000010505b824 */ /* 0x000fe200078e0a03 */
[----:B------:R-:W-:Y:S02]  /*f6d0*/  LEA.HI.X.SX32 R16, R16, R0, 0x1, P2 ;  /* 0x0000000010107211 */ /* 0x000fe400010f0eff */
[----:B------:R-:W-:Y:S01]  /*f6e0*/  IADD3 R7, P3, PT, R14, R2, RZ ;  /* 0x000000020e077210 */ /* 0x000fe20007f7e0ff */
[----:B------:R0:W-:Y:S01]  /*f6f0*/  STL [R1+0x2d0], R17 ;  /* 0x0002d01101007387 */ /* 0x0001e20000100800 */
[----:B------:R-:W-:Y:S02]  /*f700*/  PRMT R4, RZ, 0x7610, R4 ;  /* 0x00007610ff047816 */ /* 0x000fe40000000004 */
[-C--:B0-----:R-:W-:Y:S01]  /*f710*/  @P0 LOP3.LUT R17, R17, R16.reuse, RZ, 0x3c, !PT ;  /* 0x0000001011110212 */ /* 0x081fe200078e3cff */
[----:B---3--:R-:W-:Y:S01]  /*f720*/  @!P1 IMAD.MOV R6, RZ, RZ, -R6 ;  /* 0x000000ffff069224 */ /* 0x008fe200078e0a06 */
[----:B------:R-:W-:Y:S02]  /*f730*/  ISETP.GE.AND P1, PT, R73, RZ, PT ;  /* 0x000000ff4900720c */ /* 0x000fe40003f26270 */
[----:B------:R-:W3:Y:S04]  /*f740*/  LDL.LU R73, [R1+0xf34] ;  /* 0x000f340001497983 */ /* 0x000ee80000300800 */
[----:B------:R-:W-:Y:S04]  /*f750*/  STL [R1+0x2f0], R7 ;  /* 0x0002f00701007387 */ /* 0x000fe80000100800 */
[----:B------:R0:W-:Y:S02]  /*f760*/  STL [R1+0x2cc], R16 ;  /* 0x0002cc1001007387 */ /* 0x0001e40000100800 */
[----:B0-----:R-:W-:-:S04]  /*f770*/  @P0 LOP3.LUT R16, R17, R16, RZ, 0x3c, !PT ;  /* 0x0000001011100212 */ /* 0x001fc800078e3cff */
[----:B------:R-:W-:-:S05]  /*f780*/  @P0 LOP3.LUT R17, R17, R16, RZ, 0x3c, !PT ;  /* 0x0000001011110212 */ /* 0x000fca00078e3cff */
[----:B------:R0:W2:Y:S01]  /*f790*/  @P0 LDG.E.U8 R4, desc[UR22][R16.64] ;  /* 0x0000001610040981 */ /* 0x0000a2000c1e1100 */
[----:B------:R-:W-:Y:S02]  /*f7a0*/  LEA.HI.X.SX32 R14, R14, R0, 0x1, P3 ;  /* 0x000000000e0e7211 */ /* 0x000fe400018f0eff */
[----:B------:R-:W-:Y:S02]  /*f7b0*/  PRMT R52, RZ, 0x7610, R52 ;  /* 0x00007610ff347816 */ /* 0x000fe40000000034 */
[----:B------:R-:W-:Y:S01]  /*f7c0*/  SEL R9, R38, R9, !P6 ;  /* 0x0000000926097207 */ /* 0x000fe20007000000 */
[----:B0-----:R-:W-:Y:S02]  /*f7d0*/  @P0 IMAD.MOV.U32 R16, RZ, RZ, R7 ;  /* 0x000000ffff100224 */ /* 0x001fe400078e0007 */
[----:B------:R-:W-:-:S05]  /*f7e0*/  @P0 IMAD.MOV.U32 R17, RZ, RZ, R14 ;  /* 0x000000ffff110224 */ /* 0x000fca00078e000e */
[----:B------:R-:W3:Y:S04]  /*f7f0*/  @P0 LDG.E.U8 R52, desc[UR22][R16.64] ;  /* 0x0000001610340981 */ /* 0x000ee8000c1e1100 */
[----:B--2---:R0:W-:Y:S04]  /*f800*/  STL [R1+0x650], R4 ;  /* 0x0006500401007387 */ /* 0x0041e80000100800 */
[----:B0-----:R-:W2:Y:S04]  /*f810*/  LDL.LU R4, [R1+0xf30] ;  /* 0x000f300001047983 */ /* 0x001ea80000300800 */
[----:B------:R0:W-:Y:S04]  /*f820*/  STL [R1+0x2ec], R14 ;  /* 0x0002ec0e01007387 */ /* 0x0001e80000100800 */
[----:B------:R-:W2:Y:S01]  /*f830*/  LDL.LU R7, [R1+0x1dc] ;  /* 0x0001dc0001077983 */ /* 0x000ea20000300800 */
[----:B0-----:R-:W-:-:S03]  /*f840*/  IMAD R14, R9, UR9, RZ ;  /* 0x00000009090e7c24 */ /* 0x001fc6000f8e02ff */
[----:B------:R-:W4:Y:S01]  /*f850*/  LDL.LU R9, [R1+0x1e8] ;  /* 0x0001e80001097983 */ /* 0x000f220000300800 */
[----:B------:R-:W-:Y:S02]  /*f860*/  ISETP.GE.AND P3, PT, R87, RZ, PT ;  /* 0x000000ff5700720c */ /* 0x000fe40003f66270 */
[----:B------:R-:W-:Y:S01]  /*f870*/  SEL R8, R38, R8, !P6 ;  /* 0x0000000826087207 */ /* 0x000fe20007000000 */
[----:B------:R-:W4:Y:S04]  /*f880*/  LDL R87, [R1+0xcb8] ;  /* 0x000cb80001577983 */ /* 0x000f280000100800 */
[----:B------:R-:W-:Y:S01]  /*f890*/  IMAD R8, R8, UR9, RZ ;  /* 0x0000000908087c24 */ /* 0x000fe2000f8e02ff */
[----:B---3--:R0:W-:Y:S01]  /*f8a0*/  STL [R1+0x64c], R52 ;  /* 0x00064c3401007387 */ /* 0x0081e20000100800 */
[----:B--2---:R-:W-:Y:S01]  /*f8b0*/  @!P1 IMAD.MOV R7, RZ, RZ, -R7 ;  /* 0x000000ffff079224 */ /* 0x004fe200078e0a07 */
[----:B------:R-:W-:-:S04]  /*f8c0*/  IADD3 R16, P1, PT, R14, R2, RZ ;  /* 0x000000020e107210 */ /* 0x000fc80007f3e0ff */
[----:B------:R-:W-:Y:S01]  /*f8d0*/  LEA.HI.X.SX32 R17, R14, R0, 0x1, P1 ;  /* 0x000000000e117211 */ /* 0x000fe200008f0eff */
[----:B----4-:R-:W-:Y:S01]  /*f8e0*/  @!P3 IMAD.MOV R9, RZ, RZ, -R9 ;  /* 0x000000ffff09b224 */ /* 0x010fe200078e0a09 */
[----:B0-----:R-:W-:Y:S02]  /*f8f0*/  IADD3 R52, P3, PT, R8, R2, RZ ;  /* 0x0000000208347210 */ /* 0x001fe40007f7e0ff */
[----:B------:R-:W-:Y:S02]  /*f900*/  ISETP.GE.AND P1, PT, R58, RZ, PT ;  /* 0x000000ff3a00720c */ /* 0x000fe40003f26270 */
[----:B------:R-:W-:Y:S01]  /*f910*/  LEA.HI.X.SX32 R58, R8, R0, 0x1, P3 ;  /* 0x00000000083a7211 */ /* 0x000fe200018f0eff */
[----:B------:R0:W-:Y:S04]  /*f920*/  STL [R1+0x308], R16 ;  /* 0x0003081001007387 */ /* 0x0001e80000100800 */
[----:B------:R-:W-:Y:S04]  /*f930*/  STL [R1+0x320], R52 ;  /* 0x0003203401007387 */ /* 0x000fe80000100800 */
[----:B------:R2:W-:Y:S04]  /*f940*/  STL [R1+0x304], R17 ;  /* 0x0003041101007387 */ /* 0x0005e80000100800 */
[----:B------:R-:W-:Y:S04]  /*f950*/  STL [R1+0x31c], R58 ;  /* 0x00031c3a01007387 */ /* 0x000fe80000100800 */
[----:B------:R-:W3:Y:S01]  /*f960*/  LDL.LU R8, [R1+0x1f0] ;  /* 0x0001f00001087983 */ /* 0x000ee20000300800 */
[----:B------:R-:W-:-:S02]  /*f970*/  PRMT R4, RZ, 0x7610, R4 ;  /* 0x00007610ff047816 */ /* 0x000fc40000000004 */
[----:B------:R-:W-:Y:S02]  /*f980*/  SEL R10, R38, R10, !P6 ;  /* 0x0000000a260a7207 */ /* 0x000fe40007000000 */
[----:B------:R-:W-:Y:S02]  /*f990*/  PRMT R14, RZ, 0x7610, R14 ;  /* 0x00007610ff0e7816 */ /* 0x000fe4000000000e */
[----:B------:R0:W4:Y:S01]  /*f9a0*/  @P0 LDG.E.U8 R4, desc[UR22][R16.64] ;  /* 0x0000001610040981 */ /* 0x000122000c1e1100 */
[----:B------:R-:W-:Y:S02]  /*f9b0*/  IMAD R10, R10, UR9, RZ ;  /* 0x000000090a0a7c24 */ /* 0x000fe4000f8e02ff */
[----:B0-----:R-:W-:Y:S02]  /*f9c0*/  @P0 IMAD.MOV.U32 R16, RZ, RZ, R52 ;  /* 0x000000ffff100224 */ /* 0x001fe400078e0034 */
[----:B--2---:R-:W-:-:S05]  /*f9d0*/  @P0 IMAD.MOV.U32 R17, RZ, RZ, R58 ;  /* 0x000000ffff110224 */ /* 0x004fca00078e003a */
[----:B------:R0:W2:Y:S01]  /*f9e0*/  @P0 LDG.E.U8 R14, desc[UR22][R16.64] ;  /* 0x00000016100e0981 */ /* 0x0000a2000c1e1100 */
[----:B------:R-:W-:Y:S02]  /*f9f0*/  ISETP.GE.AND P3, PT, R72, RZ, PT ;  /* 0x000000ff4800720c */ /* 0x000fe40003f66270 */
[C---:B0-----:R-:W-:Y:S02]  /*fa00*/  SEL R16, R38.reuse, R12, !P6 ;  /* 0x0000000c26107207 */ /* 0x041fe40007000000 */
[----:B------:R-:W-:Y:S02]  /*fa10*/  PRMT R17, RZ, 0x7610, R17 ;  /* 0x00007610ff117816 */ /* 0x000fe40000000011 */
[----:B------:R-:W-:Y:S01]  /*fa20*/  SEL R12, R38, R11, !P6 ;  /* 0x0000000b260c7207 */ /* 0x000fe20007000000 */
[----:B---3--:R-:W-:Y:S01]  /*fa30*/  @!P1 IMAD.MOV R8, RZ, RZ, -R8 ;  /* 0x000000ffff089224 */ /* 0x008fe200078e0a08 */
[----:B------:R-:W-:-:S04]  /*fa40*/  IADD3 R52, P1, PT, R10, R2, RZ ;  /* 0x000000020a347210 */ /* 0x000fc80007f3e0ff */
[----:B------:R-:W-:Y:S01]  /*fa50*/  LEA.HI.X.SX32 R72, R10, R0, 0x1, P1 ;  /* 0x000000000a487211 */ /* 0x000fe200008f0eff */
[----:B------:R-:W-:-:S04]  /*fa60*/  @P0 IMAD.MOV.U32 R10, RZ, RZ, R52 ;  /* 0x000000ffff0a0224 */ /* 0x000fc800078e0034 */
[----:B------:R-:W-:-:S05]  /*fa70*/  @P0 IMAD.MOV.U32 R11, RZ, RZ, R72 ;  /* 0x000000ffff0b0224 */ /* 0x000fca00078e0048 */
[----:B------:R-:W3:Y:S04]  /*fa80*/  @P0 LDG.E.U8 R17, desc[UR22][R10.64] ;  /* 0x000000160a110981 */ /* 0x000ee8000c1e1100 */
[----:B----4-:R0:W-:Y:S04]  /*fa90*/  STL [R1+0x648], R4 ;  /* 0x0006480401007387 */ /* 0x0101e80000100800 */
[----:B0-----:R-:W4:Y:S04]  /*faa0*/  LDL.LU R4, [R1+0x1a8] ;  /* 0x0001a80001047983 */ /* 0x001f280000300800 */
[----:B------:R-:W4:Y:S04]  /*fab0*/  LDL R58, [R1+0xcb4] ;  /* 0x000cb400013a7983 */ /* 0x000f280000100800 */
[----:B--2---:R0:W-:Y:S04]  /*fac0*/  STL [R1+0x644], R14 ;  /* 0x0006440e01007387 */ /* 0x0041e80000100800 */
[----:B0-----:R-:W2:Y:S01]  /*fad0*/  LDL.LU R14, [R1+0x1f4] ;  /* 0x0001f400010e7983 */ /* 0x001ea20000300800 */
[----:B------:R-:W-:Y:S01]  /*fae0*/  ISETP.GE.AND P1, PT, R87, RZ, PT ;  /* 0x000000ff5700720c */ /* 0x000fe20003f26270 */
[----:B------:R-:W-:-:S02]  /*faf0*/  IMAD.MOV.U32 R87, RZ, RZ, R89 ;  /* 0x000000ffff577224 */ /* 0x000fc400078e0059 */
[----:B------:R0:W-:Y:S04]  /*fb00*/  STL [R1+0x340], R52 ;  /* 0x0003403401007387 */ /* 0x0001e80000100800 */
[----:B------:R-:W-:Y:S04]  /*fb10*/  STL [R1+0x33c], R72 ;  /* 0x00033c4801007387 */ /* 0x000fe80000100800 */
[----:B------:R-:W4:Y:S04]  /*fb20*/  LDL R11, [R1+0xc18] ;  /* 0x000c1800010b7983 */ /* 0x000f280000100800 */
[----:B0-----:R-:W4:Y:S04]  /*fb30*/  LDL R52, [R1+0xdc8] ;  /* 0x000dc80001347983 */ /* 0x001f280000100800 */
[----:B------:R-:W4:Y:S04]  /*fb40*/  LDL.LU R89, [R1+0x18c] ;  /* 0x00018c0001597983 */ /* 0x000f280000300800 */
[----:B---3--:R0:W-:Y:S04]  /*fb50*/  STL [R1+0x630], R17 ;  /* 0x0006301101007387 */ /* 0x0081e80000100800 */
[----:B------:R-:W3:Y:S01]  /*fb60*/  LDL.LU R10, [R1+0x204] ;  /* 0x00020400010a7983 */ /* 0x000ee20000300800 */
[----:B------:R-:W-:-:S13]  /*fb70*/  ISETP.GT.U32.AND P2, PT, R3, R45, PT ;  /* 0x0000002d0300720c */ /* 0x000fda0003f44070 */
[----:B------:R-:W-:Y:S01]  /*fb80*/  @!P2 IMAD.IADD R45, R45, 0x1, -R3 ;  /* 0x000000012d2da824 */ /* 0x000fe200078e0a03 */
[----:B------:R-:W-:Y:S01]  /*fb90*/  ISETP.GT.U32.AND P2, PT, R3, R70, PT ;  /* 0x000000460300720c */ /* 0x000fe20003f44070 */
[----:B------:R-:W-:-:S12]  /*fba0*/  IMAD R16, R16, UR9, RZ ;  /* 0x0000000910107c24 */ /* 0x000fd8000f8e02ff */
[----:B------:R-:W-:Y:S01]  /*fbb0*/  @!P2 IMAD.IADD R70, R70, 0x1, -R3 ;  /* 0x000000014646a824 */ /* 0x000fe200078e0a03 */
[----:B------:R-:W-:Y:S01]  /*fbc0*/  ISETP.GT.U32.AND P2, PT, R3, R45, PT ;  /* 0x0000002d0300720c */ /* 0x000fe20003f44070 */
[----:B--2---:R-:W-:-:S03]  /*fbd0*/  @!P3 IMAD.MOV R14, RZ, RZ, -R14 ;  /* 0x000000ffff0eb224 */ /* 0x004fc600078e0a0e */
[----:B------:R-:W-:Y:S01]  /*fbe0*/  ISETP.GT.U32.AND P3, PT, R3, R70, PT ;  /* 0x000000460300720c */ /* 0x000fe20003f64070 */
[----:B------:R-:W-:-:S08]  /*fbf0*/  IMAD R12, R12, UR9, RZ ;  /* 0x000000090c0c7c24 */ /* 0x000fd0000f8e02ff */
        /* <DEDUP_REMOVED lines=9> */
[----:B----4-:R-:W-:Y:S02]  /*fc90*/  ISETP.GE.AND P1, PT, R58, RZ, PT ;  /* 0x000000ff3a00720c */ /* 0x010fe40003f26270 */
[----:B------:R-:W2:Y:S04]  /*fca0*/  LDL.LU R58, [R1+0xf2c] ;  /* 0x000f2c00013a7983 */ /* 0x000ea80000300800 */
[----:B------:R-:W-:Y:S04]  /*fcb0*/  STL [R1+0x370], R72 ;  /* 0x0003704801007387 */ /* 0x000fe80000100800 */
[----:B------:R0:W-:Y:S02]  /*fcc0*/  STL [R1+0x354], R16 ;  /* 0x0003541001007387 */ /* 0x0001e40000100800 */
[----:B0-----:R-:W-:-:S04]  /*fcd0*/  @P0 LOP3.LUT R16, R17, R16, RZ, 0x3c, !PT ;  /* 0x0000001011100212 */ /* 0x001fc800078e3cff */
[----:B------:R-:W-:-:S05]  /*fce0*/  @P0 LOP3.LUT R17, R17, R16, RZ, 0x3c, !PT ;  /* 0x0000001011110212 */ /* 0x000fca00078e3cff */
[----:B------:R-:W3:Y:S01]  /*fcf0*/  @P0 LDG.E.U8 R73, desc[UR22][R16.64] ;  /* 0x0000001610490981 */ /* 0x000ee2000c1e1100 */
[----:B------:R-:W-:Y:S02]  /*fd00*/  LEA.HI.X.SX32 R12, R12, R0, 0x1, P3 ;  /* 0x000000000c0c7211 */ /* 0x000fe400018f0eff */
[----:B------:R-:W-:Y:S02]  /*fd10*/  ISETP.GE.AND P3, PT, R11, RZ, PT ;  /* 0x000000ff0b00720c */ /* 0x000fe40003f66270 */
[----:B------:R-:W-:Y:S01]  /*fd20*/  SEL R11, R38, R13, !P6 ;  /* 0x0000000d260b7207 */ /* 0x000fe20007000000 */
[----:B------:R-:W-:Y:S01]  /*fd30*/  @P0 IMAD.MOV.U32 R13, RZ, RZ, R12 ;  /* 0x000000ffff0d0224 */ /* 0x000fe200078e000c */
[----:B------:R-:W-:Y:S01]  /*fd40*/  PRMT R41, RZ, 0x7610, R41 ;  /* 0x00007610ff297816 */ /* 0x000fe20000000029 */
[----:B---3--:R0:W-:Y:S04]  /*fd50*/  STL [R1+0x62c], R73 ;  /* 0x00062c4901007387 */ /* 0x0081e80000100800 */
[----:B0-----:R-:W3:Y:S04]  /*fd60*/  LDL.LU R73, [R1+0xf28] ;  /* 0x000f280001497983 */ /* 0x001ee80000300800 */
[----:B------:R-:W4:Y:S04]  /*fd70*/  LDL R16, [R1+0xd18] ;  /* 0x000d180001107983 */ /* 0x000f280000100800 */
[----:B------:R0:W-:Y:S02]  /*fd80*/  STL [R1+0x36c], R12 ;  /* 0x00036c0c01007387 */ /* 0x0001e40000100800 */
[----:B0-----:R-:W-:-:S05]  /*fd90*/  @P0 IMAD.MOV.U32 R12, RZ, RZ, R72 ;  /* 0x000000ffff0c0224 */ /* 0x001fca00078e0048 */
[----:B------:R0:W2:Y:S02]  /*fda0*/  @P0 LDG.E.U8 R41, desc[UR22][R12.64] ;  /* 0x000000160c290981 */ /* 0x0000a4000c1e1100 */
[----:B0-----:R-:W-:Y:S01]  /*fdb0*/  SEL R12, R38, R6, !P6 ;  /* 0x00000006260c7207 */ /* 0x001fe20007000000 */
[----:B------:R-:W-:Y:S01]  /*fdc0*/  IMAD R13, R11, UR9, RZ ;  /* 0x000000090b0d7c24 */ /* 0x000fe2000f8e02ff */
[----:B------:R-:W3:Y:S04]  /*fdd0*/  LDL.LU R6, [R1+0x224] ;  /* 0x0002240001067983 */ /* 0x000ee80000300800 */
[----:B------:R-:W4:Y:S01]  /*fde0*/  LDL.LU R11, [R1+0x244] ;  /* 0x00024400010b7983 */ /* 0x000f220000300800 */
[----:B------:R-:W-:Y:S01]  /*fdf0*/  IMAD R12, R12, UR9, RZ ;  /* 0x000000090c0c7c24 */ /* 0x000fe2000f8e02ff */
[----:B------:R-:W-:-:S02]  /*fe00*/  PRMT R69, RZ, 0x7610, R69 ;  /* 0x00007610ff457816 */ /* 0x000fc40000000045 */
[----:B--2---:R0:W-:Y:S01]  /*fe10*/  STL [R1+0x628], R41 ;  /* 0x0006282901007387 */ /* 0x0041e20000100800 */
[----:B---3--:R-:W-:Y:S01]  /*fe20*/  @!P1 IMAD.MOV R6, RZ, RZ, -R6 ;  /* 0x000000ffff069224 */ /* 0x008fe200078e0a06 */
[CC--:B0-----:R-:W-:Y:S01]  /*fe30*/  IADD3 R41, P1, PT, R13.reuse, R2.reuse, RZ ;  /* 0x000000020d297210 */ /* 0x0c1fe20007f3e0ff */
[----:B----4-:R-:W-:Y:S01]  /*fe40*/  @!P3 IMAD.MOV R11, RZ, RZ, -R11 ;  /* 0x000000ffff0bb224 */ /* 0x010fe200078e0a0b */
[----:B------:R-:W-:Y:S02]  /*fe50*/  IADD3 R72, P3, PT, R12, R2, RZ ;  /* 0x000000020c487210 */ /* 0x000fe40007f7e0ff */
[-C--:B------:R-:W-:Y:S02]  /*fe60*/  LEA.HI.X.SX32 R13, R13, R0.reuse, 0x1, P1 ;  /* 0x000000000d0d7211 */ /* 0x080fe400008f0eff */
[----:B------:R-:W-:Y:S02]  /*fe70*/  ISETP.GE.AND P1, PT, R52, RZ, PT ;  /* 0x000000ff3400720c */ /* 0x000fe40003f26270 */
[----:B------:R-:W-:Y:S01]  /*fe80*/  LEA.HI.X.SX32 R52, R12, R0, 0x1, P3 ;  /* 0x000000000c347211 */ /* 0x000fe200018f0eff */
[----:B------:R-:W-:-:S05]  /*fe90*/  @P0 IMAD.MOV.U32 R12, RZ, RZ, R41 ;  /* 0x000000ffff0c0224 */ /* 0x000fca00078e0029 */
[----:B------:R0:W2:Y:S04]  /*fea0*/  @P0 LDG.E.U8 R69, desc[UR22][R12.64] ;  /* 0x000000160c450981 */ /* 0x0000a8000c1e1100 */
[----:B------:R3:W-:Y:S04]  /*feb0*/  STL [R1+0x390], R41 ;  /* 0x0003902901007387 */ /* 0x0007e80000100800 */
[----:B------:R-:W-:Y:S01]  /*fec0*/  STL [R1+0x3a8], R72 ;  /* 0x0003a84801007387 */ /* 0x000fe20000100800 */
[----:B------:R-:W-:-:S03]  /*fed0*/  PRMT R58, RZ, 0x7610, R58 ;  /* 0x00007610ff3a7816 */ /* 0x000fc6000000003a */
[----:B------:R4:W-:Y:S01]  /*fee0*/  STL [R1+0x38c], R13 ;  /* 0x00038c0d01007387 */ /* 0x0009e20000100800 */
[----:B0-----:R-:W-:-:S03]  /*fef0*/  @P0 IMAD.MOV.U32 R12, RZ, RZ, R72 ;  /* 0x000000ffff0c0224 */ /* 0x001fc600078e0048 */
[----:B------:R-:W-:Y:S04]  /*ff00*/  STL [R1+0x3a4], R52 ;  /* 0x0003a43401007387 */ /* 0x000fe80000100800 */
[----:B---3--:R-:W3:Y:S01]  /*ff10*/  LDL.LU R41, [R1+0xf24] ;  /* 0x000f240001297983 */ /* 0x008ee20000300800 */
[----:B----4-:R-:W-:Y:S01]  /*ff20*/  @P0 IMAD.MOV.U32 R13, RZ, RZ, R52 ;  /* 0x000000ffff0d0224 */ /* 0x010fe200078e0034 */
[----:B------:R-:W-:Y:S02]  /*ff30*/  ISETP.GE.AND P3, PT, R16, RZ, PT ;  /* 0x000000ff1000720c */ /* 0x000fe40003f66270 */
[----:B------:R-:W-:Y:S01]  /*ff40*/  SEL R16, R38, R7, !P6 ;  /* 0x0000000726107207 */ /* 0x000fe20007000000 */
[----:B------:R-:W-:Y:S01]  /*ff50*/  IMAD.MOV.U32 R7, RZ, RZ, R73 ;  /* 0x000000ffff077224 */ /* 0x000fe200078e0049 */
[----:B------:R3:W4:Y:S04]  /*ff60*/  @P0 LDG.E.U8 R58, desc[UR22][R12.64] ;  /* 0x000000160c3a0981 */ /* 0x000728000c1e1100 */
[----:B--2---:R0:W-:Y:S04]  /*ff70*/  STL [R1+0x624], R69 ;  /* 0x0006244501007387 */ /* 0x0041e80000100800 */
[----:B0-----:R-:W2:Y:S04]  /*ff80*/  LDL.LU R69, [R1+0xf20] ;  /* 0x000f200001457983 */ /* 0x001ea80000300800 */
[----:B------:R-:W2:Y:S04]  /*ff90*/  LDL.LU R73, [R1+0x168] ;  /* 0x0001680001497983 */ /* 0x000ea80000300800 */
[----:B------:R-:W2:Y:S04]  /*ffa0*/  LDL.LU R52, [R1+0xf1c] ;  /* 0x000f1c0001347983 */ /* 0x000ea80000300800 */
[----:B------:R-:W2:Y:S01]  /*ffb0*/  LDL R13, [R1+0xd14] ;  /* 0x000d1400010d7983 */ /* 0x000ea20000100800 */
[----:B------:R-:W-:-:S02]  /*ffc0*/  IMAD R16, R16, UR9, RZ ;  /* 0x0000000910107c24 */ /* 0x000fc4000f8e02ff */
[----:B---3--:R-:W-:Y:S01]  /*ffd0*/  IMAD.MOV.U32 R12, RZ, RZ, R41 ;  /* 0x000000ffff0c7224 */ /* 0x008fe200078e0029 */
[----:B------:R-:W3:Y:S01]  /*ffe0*/  LDL R72, [R1+0xc78] ;  /* 0x000c780001487983 */ /* 0x000ee20000100800 */
[----:B------:R-:W-:Y:S01]  /*fff0*/  @!P1 IMAD.MOV R7, RZ, RZ, -R7 ;  /* 0x000000ffff079224 */ /* 0x000fe200078e0a07 */
[----:B------:R-:W-:-:S05]  /*10000*/  IADD3 R41, P1, PT, R16, R2, RZ ;  /* 0x0000000210297210 */ /* 0x000fca0007f3e0ff */
[----:B------:R-:W-:Y:S04]  /*10010*/  STL [R1+0x3c0], R41 ;  /* 0x0003c02901007387 */ /* 0x000fe80000100800 */
[----:B----4-:R0:W-:Y:S01]  /*10020*/  STL [R1+0x610], R58 ;  /* 0x0006103a01007387 */ /* 0x0101e20000100800 */
[----:B------:R-:W-:Y:S02]  /*10030*/  PRMT R17, RZ, 0x7610, R17 ;  /* 0x00007610ff117816 */ /* 0x000fe40000000011 */
[----:B0-----:R-:W-:Y:S02]  /*10040*/  LEA.HI.X.SX32 R58, R16, R0, 0x1, P1 ;  /* 0x00000000103a7211 */ /* 0x001fe400008f0eff */
[----:B------:R-:W-:-:S03]  /*10050*/  SEL R16, R38, R9, !P6 ;  /* 0x0000000926107207 */ /* 0x000fc60007000000 */
[----:B------:R-:W-:Y:S01]  /*10060*/  @P0 IMAD.MOV.U32 R9, RZ, RZ, R58 ;  /* 0x000000ffff090224 */ /* 0x000fe200078e003a */
[----:B------:R-:W-:Y:S02]  /*10070*/  ISETP.GT.U32.AND P2, PT, R3, R4, PT ;  /* 0x000000040300720c */ /* 0x000fe40003f44070 */
[----:B--2---:R-:W-:Y:S02]  /*10080*/  ISETP.GE.AND P1, PT, R13, RZ, PT ;  /* 0x000000ff0d00720c */ /* 0x004fe40003f26270 */
[----:B------:R-:W-:Y:S01]  /*10090*/  SEL R13, R38, R8, !P6 ;  /* 0x00000008260d7207 */ /* 0x000fe20007000000 */
[----:B------:R-:W-:-:S05]  /*100a0*/  @P0 IMAD.MOV.U32 R8, RZ, RZ, R41 ;  /* 0x000000ffff080224 */ /* 0x000fca00078e0029 */
[----:B------:R0:W2:Y:S03]  /*100b0*/  @P0 LDG.E.U8 R17, desc[UR22][R8.64] ;  /* 0x0000001608110981 */ /* 0x0000a6000c1e1100 */
[----:B------:R-:W-:Y:S01]  /*100c0*/  @!P2 IMAD.IADD R4, R4, 0x1, -R3 ;  /* 0x000000010404a824 */ /* 0x000fe200078e0a03 */
[----:B------:R-:W-:Y:S01]  /*100d0*/  ISETP.GT.U32.AND P2, PT, R3, R89, PT ;  /* 0x000000590300720c */ /* 0x000fe20003f44070 */
[----:B------:R-:W-:Y:S02]  /*100e0*/  @!P3 IMAD.MOV R12, RZ, RZ, -R12 ;  /* 0x000000ffff0cb224 */ /* 0x000fe400078e0a0c */
[----:B------:R-:W-:-:S10]  /*100f0*/  IMAD R16, R16, UR9, RZ ;  /* 0x0000000910107c24 */ /* 0x000fd4000f8e02ff */
[----:B------:R-:W-:Y:S01]  /*10100*/  @!P2 IMAD.IADD R89, R89, 0x1, -R3 ;  /* 0x000000015959a824 */ /* 0x000fe200078e0a03 */
[----:B------:R-:W-:-:S04]  /*10110*/  ISETP.GT.U32.AND P2, PT, R3, R4, PT ;  /* 0x000000040300720c */ /* 0x000fc80003f44070 */
[----:B------:R-:W-:Y:S01]  /*10120*/  ISETP.GT.U32.AND P3, PT, R3, R89, PT ;  /* 0x000000590300720c */ /* 0x000fe20003f64070 */
[----:B------:R4:W-:Y:S01]  /*10130*/  STL [R1+0x3bc], R58 ;  /* 0x0003bc3a01007387 */ /* 0x0009e20000100800 */
[----:B------:R-:W-:-:S03]  /*10140*/  IMAD R13, R13, UR9, RZ ;  /* 0x000000090d0d7c24 */ /* 0x000fc6000f8e02ff */
[----:B------:R-:W2:Y:S04]  /*10150*/  LDL.LU R41, [R1+0x14c] ;  /* 0x00014c0001297983 */ /* 0x000ea80000300800 */
[--C-:B------:R-:W-:Y:S02]  /*10160*/  @!P2 IMAD.IADD R4, R4, 0x1, -R3.reuse ;  /* 0x000000010404a824 */ /* 0x100fe400078e0a03 */
[----:B0-----:R-:W-:Y:S02]  /*10170*/  IMAD.MOV.U32 R8, RZ, RZ, R64 ;  /* 0x000000ffff087224 */ /* 0x001fe400078e0040 */
[----:B------:R-:W-:Y:S01]  /*10180*/  @!P3 IMAD.IADD R89, R89, 0x1, -R3 ;  /* 0x000000015959b824 */ /* 0x000fe200078e0a03 */
[----:B----4-:R-:W-:Y:S01]  /*10190*/  IADD3 R58, P3, PT, R13, R2, RZ ;  /* 0x000000020d3a7210 */ /* 0x010fe20007f7e0ff */
[----:B------:R-:W-:Y:S01]  /*101a0*/  @!P1 IMAD.MOV R8, RZ, RZ, -R8 ;  /* 0x000000ffff089224 */ /* 0x000fe200078e0a08 */
[----:B---3--:R-:W-:-:S02]  /*101b0*/  ISETP.GE.AND P1, PT, R72, RZ, PT ;  /* 0x000000ff4800720c */ /* 0x008fc40003f26270 */
[----:B------:R-:W-:Y:S01]  /*101c0*/  PRMT R52, RZ, 0x7610, R52 ;  /* 0x00007610ff347816 */ /* 0x000fe20000000034 */
[----:B--2---:R0:W-:Y:S04]  /*101d0*/  STL [R1+0x60c], R17 ;  /* 0x00060c1101007387 */ /* 0x0041e80000100800 */
[----:B------:R-:W2:Y:S01]  /*101e0*/  LDL R64, [R1+0xd70] ;  /* 0x000d700001407983 */ /* 0x000ea20000100800 */
[----:B0-----:R-:W-:-:S04]  /*101f0*/  IADD3 R17, P2, PT, R16, R2, RZ ;  /* 0x0000000210117210 */ /* 0x001fc80007f5e0ff */
[----:B------:R-:W-:Y:S01]  /*10200*/  LEA.HI.X.SX32 R16, R16, R0, 0x1, P2 ;  /* 0x0000000010107211 */ /* 0x000fe200010f0eff */
[----:B------:R0:W-:Y:S04]  /*10210*/  STL [R1+0x3e0], R17 ;  /* 0x0003e01101007387 */ /* 0x0001e80000100800 */
[----:B------:R-:W3:Y:S04]  /*10220*/  LDL.LU R72, [R1+0xf18] ;  /* 0x000f180001487983 */ /* 0x000ee80000300800 */
[----:B------:R-:W-:Y:S01]  /*10230*/  STL [R1+0x400], R58 ;  /* 0x0004003a01007387 */ /* 0x000fe20000100800 */
[----:B0-----:R-:W-:-:S03]  /*10240*/  @P0 LOP3.LUT R17, R17, R16, RZ, 0x3c, !PT ;  /* 0x0000001011110212 */ /* 0x001fc600078e3cff */
[----:B------:R0:W-:Y:S02]  /*10250*/  STL [R1+0x3dc], R16 ;  /* 0x0003dc1001007387 */ /* 0x0001e40000100800 */
[----:B0-----:R-:W-:-:S04]  /*10260*/  @P0 LOP3.LUT R16, R17, R16, RZ, 0x3c, !PT ;  /* 0x0000001011100212 */ /* 0x001fc800078e3cff */
[----:B------:R-:W-:-:S05]  /*10270*/  @P0 LOP3.LUT R17, R17, R16, RZ, 0x3c, !PT ;  /* 0x0000001011110212 */ /* 0x000fca00078e3cff */
[----:B------:R-:W4:Y:S01]  /*10280*/  @P0 LDG.E.U8 R52, desc[UR22][R16.64] ;  /* 0x0000001610340981 */ /* 0x000f22000c1e1100 */
[----:B------:R-:W-:-:S03]  /*10290*/  LEA.HI.X.SX32 R13, R13, R0, 0x1, P3 ;  /* 0x000000000d0d7211 */ /* 0x000fc600018f0eff */
[----:B----4-:R0:W-:Y:S04]  /*102a0*/  STL [R1+0x608], R52 ;  /* 0x0006083401007387 */ /* 0x0101e80000100800 */
[----:B0-----:R-:W4:Y:S04]  /*102b0*/  LDL.LU R52, [R1+0xf14] ;  /* 0x000f140001347983 */ /* 0x001f280000300800 */
[----:B------:R-:W2:Y:S01]  /*102c0*/  LDL R17, [R1+0xc58] ;  /* 0x000c580001117983 */ /* 0x000ea20000100800 */
[----:B------:R-:W-:Y:S01]  /*102d0*/  PRMT R9, RZ, 0x7610, R9 ;  /* 0x00007610ff097816 */ /* 0x000fe20000000009 */
[----:B------:R-:W-:Y:S01]  /*102e0*/  @P0 IMAD.MOV.U32 R16, RZ, RZ, R58 ;  /* 0x000000ffff100224 */ /* 0x000fe200078e003a */
[----:B--2---:R-:W-:Y:S01]  /*102f0*/  ISETP.GE.AND P3, PT, R17, RZ, PT ;  /* 0x000000ff1100720c */ /* 0x004fe20003f66270 */
[----:B------:R-:W-:-:S05]  /*10300*/  @P0 IMAD.MOV.U32 R17, RZ, RZ, R13 ;  /* 0x000000ffff110224 */ /* 0x000fca00078e000d */
[----:B------:R-:W2:Y:S01]  /*10310*/  @P0 LDG.E.U8 R9, desc[UR22][R16.64] ;  /* 0x0000001610090981 */ /* 0x000ea2000c1e1100 */
[----:B------:R-:W-:-:S03]  /*10320*/  SEL R14, R38, R14, !P6 ;  /* 0x0000000e260e7207 */ /* 0x000fc60007000000 */
[----:B------:R-:W-:Y:S02]  /*10330*/  STL [R1+0x3fc], R13 ;  /* 0x0003fc0d01007387 */ /* 0x000fe40000100800 */
[----:B------:R-:W-:Y:S02]  /*10340*/  IMAD R14, R14, UR9, RZ ;  /* 0x000000090e0e7c24 */ /* 0x000fe4000f8e02ff */
[----:B------:R-:W3:Y:S01]  /*10350*/  LDL.LU R58, [R1+0xf10] ;  /* 0x000f1000013a7983 */ /* 0x000ee20000300800 */
[----:B------:R-:W-:-:S03]  /*10360*/  PRMT R32, RZ, 0x7610, R32 ;  /* 0x00007610ff207816 */ /* 0x000fc60000000020 */
[----:B--2---:R0:W-:Y:S02]  /*10370*/  STL [R1+0x248], R9 ;  /* 0x0002480901007387 */ /* 0x0041e40000100800 */
[----:B0-----:R-:W-:-:S04]  /*10380*/  IMAD.MOV.U32 R9, RZ, RZ, R44 ;  /* 0x000000ffff097224 */ /* 0x001fc800078e002c */
[----:B------:R-:W-:Y:S01]  /*10390*/  @!P1 IMAD.MOV R9, RZ, RZ, -R9 ;  /* 0x000000ffff099224 */ /* 0x000fe200078e0a09 */
[----:B------:R-:W-:-:S04]  /*103a0*/  IADD3 R16, P1, PT, R14, R2, RZ ;  /* 0x000000020e107210 */ /* 0x000fc80007f3e0ff */
[----:B------:R-:W-:-:S05]  /*103b0*/  LEA.HI.X.SX32 R17, R14, R0, 0x1, P1 ;  /* 0x000000000e117211 */ /* 0x000fca00008f0eff */
[----:B------:R0:W2:Y:S01]  /*103c0*/  @P0 LDG.E.U8 R32, desc[UR22][R16.64] ;  /* 0x0000001610200981 */ /* 0x0000a2000c1e1100 */
[----:B------:R-:W-:Y:S01]  /*103d0*/  SEL R13, R38, R10, !P6 ;  /* 0x0000000a260d7207 */ /* 0x000fe20007000000 */
[----:B------:R-:W-:Y:S01]  /*103e0*/  IMAD.MOV.U32 R10, RZ, RZ, R93 ;  /* 0x000000ffff0a7224 */ /* 0x000fe200078e005d */
[----:B------:R-:W-:Y:S01]  /*103f0*/  ISETP.GE.AND P1, PT, R64, RZ, PT ;  /* 0x000000ff4000720c */ /* 0x000fe20003f26270 */
[----:B------:R-:W4:Y:S02]  /*10400*/  LDL R93, [R1+0xcdc] ;  /* 0x000cdc00015d7983 */ /* 0x000f240000100800 */
[----:B------:R-:W-:Y:S02]  /*10410*/  IMAD R13, R13, UR9, RZ ;  /* 0x000000090d0d7c24 */ /* 0x000fe4000f8e02ff */
[----:B------:R-:W-:-:S03]  /*10420*/  @!P3 IMAD.MOV R10, RZ, RZ, -R10 ;  /* 0x000000ffff0ab224 */ /* 0x000fc600078e0a0a */
[C---:B------:R-:W-:Y:S01]  /*10430*/  IADD3 R44, P3, PT, R13.reuse, R2, RZ ;  /* 0x000000020d2c7210 */ /* 0x040fe20007f7e0ff */
[----:B------:R0:W-:Y:S03]  /*10440*/  STL [R1+0x420], R16 ;  /* 0x0004201001007387 */ /* 0x0001e60000100800 */
[----:B------:R-:W-:Y:S01]  /*10450*/  LEA.HI.X.SX32 R64, R13, R0, 0x1, P3 ;  /* 0x000000000d407211 */ /* 0x000fe200018f0eff */
[----:B------:R-:W4:Y:S01]  /*10460*/  LDL R14, [R1+0xd6c] ;  /* 0x000d6c00010e7983 */ /* 0x000f220000100800 */
[----:B------:R-:W-:Y:S01]  /*10470*/  SEL R13, R38, R6, !P6 ;  /* 0x00000006260d7207 */ /* 0x000fe20007000000 */
[----:B------:R-:W-:Y:S02]  /*10480*/  IMAD.MOV.U32 R6, RZ, RZ, R55 ;  /* 0x000000ffff067224 */ /* 0x000fe400078e0037 */
[----:B------:R-:W-:Y:S04]  /*10490*/  STL [R1+0x440], R44 ;  /* 0x0004402c01007387 */ /* 0x000fe80000100800 */
[----:B------:R1:W-:Y:S04]  /*104a0*/  STL [R1+0x41c], R17 ;  /* 0x00041c1101007387 */ /* 0x0003e80000100800 */
[----:B------:R-:W-:Y:S01]  /*104b0*/  STL [R1+0x43c], R64 ;  /* 0x00043c4001007387 */ /* 0x000fe20000100800 */
[----:B0-----:R-:W-:-:S03]  /*104c0*/  @P0 IMAD.MOV.U32 R16, RZ, RZ, R44 ;  /* 0x000000ffff100224 */ /* 0x001fc600078e002c */
[----:B------:R-:W4:Y:S01]  /*104d0*/  LDL.LU R55, [R1+0xf0c] ;  /* 0x000f0c0001377983 */ /* 0x000f220000300800 */
[----:B-1----:R-:W-:Y:S01]  /*104e0*/  @P0 IMAD.MOV.U32 R17, RZ, RZ, R64 ;  /* 0x000000ffff110224 */ /* 0x002fe200078e0040 */
[----:B---3--:R-:W-:-:S06]  /*104f0*/  PRMT R58, RZ, 0x7610, R58 ;  /* 0x00007610ff3a7816 */ /* 0x008fcc000000003a */
[----:B------:R0:W3:Y:S04]  /*10500*/  @P0 LDG.E.U8 R58, desc[UR22][R16.64] ;  /* 0x00000016103a0981 */ /* 0x0000e8000c1e1100 */
[----:B--2---:R1:W-:Y:S04]  /*10510*/  STL [R1+0x22c], R32 ;  /* 0x00022c2001007387 */ /* 0x0043e80000100800 */
[----:B-1----:R-:W2:Y:S04]  /*10520*/  LDL.LU R32, [R1+0x148] ;  /* 0x0001480001207983 */ /* 0x002ea80000300800 */
[----:B------:R-:W2:Y:S04]  /*10530*/  LDL.LU R64, [R1+0xf08] ;  /* 0x000f080001407983 */ /* 0x000ea80000300800 */
[----:B------:R-:W2:Y:S01]  /*10540*/  LDL.LU R44, [R1+0xf04] ;  /* 0x000f0400012c7983 */ /* 0x000ea20000300800 */
[----:B----4-:R-:W-:Y:S01]  /*10550*/  ISETP.GE.AND P3, PT, R14, RZ, PT ;  /* 0x000000ff0e00720c */ /* 0x010fe20003f66270 */
[----:B------:R-:W-:-:S02]  /*10560*/  IMAD R14, R13, UR9, RZ ;  /* 0x000000090d0e7c24 */ /* 0x000fc4000f8e02ff */
[----:B------:R-:W-:-:S03]  /*10570*/  @!P1 IMAD.MOV R6, RZ, RZ, -R6 ;  /* 0x000000ffff069224 */ /* 0x000fc600078e0a06 */
[----:B0-----:R-:W-:-:S04]  /*10580*/  IADD3 R16, P1, PT, R14, R2, RZ ;  /* 0x000000020e107210 */ /* 0x001fc80007f3e0ff */
[----:B------:R-:W-:Y:S01]  /*10590*/  LEA.HI.X.SX32 R17, R14, R0, 0x1, P1 ;  /* 0x000000000e117211 */ /* 0x000fe200008f0eff */
[----:B------:R-:W-:Y:S01]  /*105a0*/  IMAD.MOV.U32 R13, RZ, RZ, R67 ;  /* 0x000000ffff0d7224 */ /* 0x000fe200078e0043 */
[----:B---3--:R0:W-:Y:S04]  /*105b0*/  STL [R1+0x228], R58 ;  /* 0x0002283a01007387 */ /* 0x0081e80000100800 */
[----:B0-----:R-:W3:Y:S04]  /*105c0*/  LDL R58, [R1+0xca8] ;  /* 0x000ca800013a7983 */ /* 0x001ee80000100800 */
[----:B------:R-:W4:Y:S01]  /*105d0*/  LDL.LU R67, [R1+0xf00] ;  /* 0x000f000001437983 */ /* 0x000f220000300800 */
[----:B------:R-:W-:-:S02]  /*105e0*/  ISETP.GT.U32.AND P2, PT, R3, R73, PT ;  /* 0x000000490300720c */ /* 0x000fc40003f44070 */
[----:B--2---:R-:W-:-:S06]  /*105f0*/  PRMT R44, RZ, 0x7610, R44 ;  /* 0x00007610ff2c7816 */ /* 0x004fcc000000002c */
[----:B------:R0:W2:Y:S05]  /*10600*/  @P0 LDG.E.U8 R44, desc[UR22][R16.64] ;  /* 0x00000016102c0981 */ /* 0x0000aa000c1e1100 */
[----:B------:R-:W-:Y:S01]  /*10610*/  @!P2 IMAD.IADD R73, R73, 0x1, -R3 ;  /* 0x000000014949a824 */ /* 0x000fe200078e0a03 */
[----:B------:R-:W-:Y:S02]  /*10620*/  ISETP.GT.U32.AND P2, PT, R3, R41, PT ;  /* 0x000000290300720c */ /* 0x000fe40003f44070 */
[----:B------:R-:W-:-:S11]  /*10630*/  SEL R11, R38, R11, !P6 ;  /* 0x0000000b260b7207 */ /* 0x000fd60007000000 */
[----:B------:R-:W-:Y:S01]  /*10640*/  @!P2 IMAD.IADD R41, R41, 0x1, -R3 ;  /* 0x000000012929a824 */ /* 0x000fe200078e0a03 */
[----:B------:R-:W-:Y:S01]  /*10650*/  ISETP.GT.U32.AND P2, PT, R3, R73, PT ;  /* 0x000000490300720c */ /* 0x000fe20003f44070 */
[----:B------:R-:W-:Y:S01]  /*10660*/  IMAD R14, R11, UR9, RZ ;  /* 0x000000090b0e7c24 */ /* 0x000fe2000f8e02ff */
[----:B------:R-:W-:Y:S01]  /*10670*/  ISETP.GE.AND P1, PT, R93, RZ, PT ;  /* 0x000000ff5d00720c */ /* 0x000fe20003f26270 */
[----:B------:R-:W-:Y:S01]  /*10680*/  STL [R1+0x460], R16 ;  /* 0x0004601001007387 */ /* 0x000fe20000100800 */
[----:B------:R-:W-:-:S03]  /*10690*/  SEL R7, R38, R7, !P6 ;  /* 0x0000000726077207 */ /* 0x000fc60007000000 */
[----:B------:R0:W-:Y:S01]  /*106a0*/  STL [R1+0x45c], R17 ;  /* 0x00045c1101007387 */ /* 0x0001e20000100800 */
[----:B------:R-:W-:-:S05]  /*106b0*/  @!P3 IMAD.MOV R13, RZ, RZ, -R13 ;  /* 0x000000ffff0db224 */ /* 0x000fca00078e0a0d */
[----:B------:R-:W-:Y:S01]  /*106c0*/  @!P2 IMAD.IADD R73, R73, 0x1, -R3 ;  /* 0x000000014949a824 */ /* 0x000fe200078e0a03 */
[C---:B0-----:R-:W-:Y:S01]  /*106d0*/  IADD3 R17, P2, PT, R14.reuse, R2, RZ ;  /* 0x000000020e117210 */ /* 0x041fe20007f5e0ff */
[----:B------:R-:W-:Y:S01]  /*106e0*/  IMAD R11, R7, UR9, RZ ;  /* 0x00000009070b7c24 */ /* 0x000fe2000f8e02ff */
[----:B------:R-:W-:Y:S01]  /*106f0*/  ISETP.GT.U32.AND P3, PT, R3, R41, PT ;  /* 0x000000290300720c */ /* 0x000fe20003f64070 */
[----:B------:R-:W-:Y:S01]  /*10700*/  IMAD.MOV.U32 R7, RZ, RZ, R61 ;  /* 0x000000ffff077224 */ /* 0x000fe200078e003d */
[----:B------:R-:W-:-:S03]  /*10710*/  LEA.HI.X.SX32 R16, R14, R0, 0x1, P2 ;  /* 0x000000000e107211 */ /* 0x000fc600010f0eff */
[----:B------:R-:W-:Y:S01]  /*10720*/  @!P1 IMAD.MOV R7, RZ, RZ, -R7 ;  /* 0x000000ffff079224 */ /* 0x000fe200078e0a07 */
[----:B---3--:R-:W-:Y:S02]  /*10730*/  ISETP.GE.AND P1, PT, R58, RZ, PT ;  /* 0x000000ff3a00720c */ /* 0x008fe40003f26270 */
[----:B----4-:R-:W-:-:S05]  /*10740*/  PRMT R67, RZ, 0x7610, R67 ;  /* 0x00007610ff437816 */ /* 0x010fca0000000043 */
[----:B------:R-:W-:Y:S01]  /*10750*/  @!P3 IMAD.IADD R41, R41, 0x1, -R3 ;  /* 0x000000012929b824 */ /* 0x000fe200078e0a03 */
[----:B------:R-:W-:-:S04]  /*10760*/  IADD3 R61, P3, PT, R11, R2, RZ ;  /* 0x000000020b3d7210 */ /* 0x000fc80007f7e0ff */
[----:B------:R-:W-:Y:S02]  /*10770*/  LEA.HI.X.SX32 R11, R11, R0, 0x1, P3 ;  /* 0x000000000b0b7211 */ /* 0x000fe400018f0eff */
[----:B------:R-:W-:Y:S01]  /*10780*/  PRMT R64, RZ, 0x7610, R64 ;  /* 0x00007610ff407816 */ /* 0x000fe20000000040 */
[----:B--2---:R0:W-:Y:S04]  /*10790*/  STL [R1+0x208], R44 ;  /* 0x0002082c01007387 */ /* 0x0041e80000100800 */
[----:B0-----:R-:W2:Y:S04]  /*107a0*/  LDL R44, [R1+0xdbc] ;  /* 0x000dbc00012c7983 */ /* 0x001ea80000100800 */
[----:B------:R-:W3:Y:S04]  /*107b0*/  LDL.LU R93, [R1+0x128] ;  /* 0x00012800015d7983 */ /* 0x000ee80000300800 */
[----:B------:R0:W-:Y:S04]  /*107c0*/  STL [R1+0x480], R17 ;  /* 0x0004801101007387 */ /* 0x0001e80000100800 */
[----:B------:R-:W4:Y:S04]  /*107d0*/  LDL R14, [R1+0xc04] ;  /* 0x000c0400010e7983 */ /* 0x000f280000100800 */
[----:B------:R-:W2:Y:S01]  /*107e0*/  LDL.LU R58, [R1+0xefc] ;  /* 0x000efc00013a7983 */ /* 0x000ea20000300800 */
[----:B0-----:R-:W-:-:S03]  /*107f0*/  @P0 LOP3.LUT R17, R17, R16, RZ, 0x3c, !PT ;  /* 0x0000001011110212 */ /* 0x001fc600078e3cff */
[----:B------:R0:W-:Y:S02]  /*10800*/  STL [R1+0x47c], R16 ;  /* 0x00047c1001007387 */ /* 0x0001e40000100800 */
[----:B0-----:R-:W-:-:S04]  /*10810*/  @P0 LOP3.LUT R16, R17, R16, RZ, 0x3c, !PT ;  /* 0x0000001011100212 */ /* 0x001fc800078e3cff */
[----:B------:R-:W-:-:S05]  /*10820*/  @P0 LOP3.LUT R17, R17, R16, RZ, 0x3c, !PT ;  /* 0x0000001011110212 */ /* 0x000fca00078e3cff */
[----:B------:R0:W2:Y:S02]  /*10830*/  @P0 LDG.E.U8 R67, desc[UR22][R16.64] ;  /* 0x0000001610430981 */ /* 0x0000a4000c1e1100 */
[----:B0-----:R-:W-:Y:S02]  /*10840*/  @P0 IMAD.MOV.U32 R16, RZ, RZ, R61 ;  /* 0x000000ffff100224 */ /* 0x001fe400078e003d */
[----:B------:R-:W-:-:S05]  /*10850*/  @P0 IMAD.MOV.U32 R17, RZ, RZ, R11 ;  /* 0x000000ffff110224 */ /* 0x000fca00078e000b */
[----:B------:R0:W3:Y:S04]  /*10860*/  @P0 LDG.E.U8 R64, desc[UR22][R16.64] ;  /* 0x0000001610400981 */ /* 0x0000e8000c1e1100 */
[----:B------:R-:W-:Y:S01]  /*10870*/  STL [R1+0x4a0], R61 ;  /* 0x0004a03d01007387 */ /* 0x000fe20000100800 */
[----:B----4-:R-:W-:Y:S02]  /*10880*/  ISETP.GE.AND P3, PT, R14, RZ, PT ;  /* 0x000000ff0e00720c */ /* 0x010fe40003f66270 */
[C---:B------:R-:W-:Y:S02]  /*10890*/  SEL R14, R38.reuse, R12, !P6 ;  /* 0x0000000c260e7207 */ /* 0x040fe40007000000 */
[----:B------:R-:W-:Y:S01]  /*108a0*/  SEL R12, R38, R8, !P6 ;  /* 0x00000008260c7207 */ /* 0x000fe20007000000 */
[----:B------:R-:W-:-:S02]  /*108b0*/  IMAD.MOV.U32 R8, RZ, RZ, R86 ;  /* 0x000000ffff087224 */ /* 0x000fc400078e0056 */
[----:B------:R-:W-:Y:S02]  /*108c0*/  IMAD R14, R14, UR9, RZ ;  /* 0x000000090e0e7c24 */ /* 0x000fe4000f8e02ff */
[----:B------:R-:W-:-:S04]  /*108d0*/  IMAD R12, R12, UR9, RZ ;  /* 0x000000090c0c7c24 */ /* 0x000fc8000f8e02ff */
[----:B------:R-:W-:Y:S01]  /*108e0*/  @!P3 IMAD.MOV R8, RZ, RZ, -R8 ;  /* 0x000000ffff08b224 */ /* 0x000fe200078e0a08 */
[----:B--2---:R1:W-:Y:S04]  /*108f0*/  STL [R1+0x1f4], R67 ;  /* 0x0001f44301007387 */ /* 0x0043e80000100800 */
[----:B-1----:R-:W2:Y:S04]  /*10900*/  LDL.LU R67, [R1+0xef8] ;  /* 0x000ef80001437983 */ /* 0x002ea80000300800 */
[----:B------:R1:W-:Y:S04]  /*10910*/  STL [R1+0x49c], R11 ;  /* 0x00049c0b01007387 */ /* 0x0003e80000100800 */
[----:B------:R-:W4:Y:S01]  /*10920*/  LDL.LU R61, [R1+0xef4] ;  /* 0x000ef400013d7983 */ /* 0x000f220000300800 */
[----:B-1----:R-:W-:Y:S01]  /*10930*/  IMAD.MOV.U32 R11, RZ, RZ, R82 ;  /* 0x000000ffff0b7224 */ /* 0x002fe200078e0052 */
[----:B------:R-:W-:-:S03]  /*10940*/  IADD3 R82, P3, PT, R12, R2, RZ ;  /* 0x000000020c527210 */ /* 0x000fc60007f7e0ff */
[----:B------:R-:W-:Y:S01]  /*10950*/  @!P1 IMAD.MOV R11, RZ, RZ, -R11 ;  /* 0x000000ffff0b9224 */ /* 0x000fe200078e0a0b */
[C---:B0-----:R-:W-:Y:S01]  /*10960*/  IADD3 R16, P1, PT, R14.reuse, R2, RZ ;  /* 0x000000020e107210 */ /* 0x041fe20007f3e0ff */
[----:B---3--:R0:W-:Y:S03]  /*10970*/  STL [R1+0x1f0], R64 ;  /* 0x0001f04001007387 */ /* 0x0081e60000100800 */
[-C--:B------:R-:W-:Y:S02]  /*10980*/  LEA.HI.X.SX32 R17, R14, R0.reuse, 0x1, P1 ;  /* 0x000000000e117211 */ /* 0x080fe400008f0eff */
[----:B------:R-:W-:Y:S02]  /*10990*/  ISETP.GE.AND P1, PT, R44, RZ, PT ;  /* 0x000000ff2c00720c */ /* 0x000fe40003f26270 */
[----:B------:R-:W-:Y:S01]  /*109a0*/  LEA.HI.X.SX32 R44, R12, R0, 0x1, P3 ;  /* 0x000000000c2c7211 */ /* 0x000fe200018f0eff */
[----:B0-----:R-:W3:Y:S04]  /*109b0*/  LDL.LU R64, [R1+0xef0] ;  /* 0x000ef00001407983 */ /* 0x001ee80000300800 */
[----:B------:R-:W3:Y:S04]  /*109c0*/  LDL R86, [R1+0xd08] ;  /* 0x000d080001567983 */ /* 0x000ee80000100800 */
[----:B------:R0:W-:Y:S04]  /*109d0*/  STL [R1+0x4c0], R16 ;  /* 0x0004c01001007387 */ /* 0x0001e80000100800 */
[----:B------:R-:W-:Y:S04]  /*109e0*/  STL [R1+0x4e0], R82 ;  /* 0x0004e05201007387 */ /* 0x000fe80000100800 */
[----:B------:R-:W3:Y:S01]  /*109f0*/  LDL R12, [R1+0xd38] ;  /* 0x000d3800010c7983 */ /* 0x000ee20000100800 */
[----:B------:R-:W-:-:S03]  /*10a00*/  PRMT R14, RZ, 0x7610, R14 ;  /* 0x00007610ff0e7816 */ /* 0x000fc6000000000e */
[----:B------:R1:W-:Y:S01]  /*10a10*/  STL [R1+0x4bc], R17 ;  /* 0x0004bc1101007387 */ /* 0x0003e20000100800 */
[----:B------:R-:W-:Y:S02]  /*10a20*/  PRMT R29, RZ, 0x7610, R29 ;  /* 0x00007610ff1d7816 */ /* 0x000fe4000000001d */
[----:B--2---:R-:W-:-:S06]  /*10a30*/  PRMT R67, RZ, 0x7610, R67 ;  /* 0x00007610ff437816 */ /* 0x004fcc0000000043 */
[----:B------:R0:W2:Y:S02]  /*10a40*/  @P0 LDG.E.U8 R67, desc[UR22][R16.64] ;  /* 0x0000001610430981 */ /* 0x0000a4000c1e1100 */
[----:B0-----:R-:W-:Y:S02]  /*10a50*/  @P0 IMAD.MOV.U32 R16, RZ, RZ, R82 ;  /* 0x000000ffff100224 */ /* 0x001fe400078e0052 */
[----:B-1----:R-:W-:-:S05]  /*10a60*/  @P0 IMAD.MOV.U32 R17, RZ, RZ, R44 ;  /* 0x000000ffff110224 */ /* 0x002fca00078e002c */
[----:B------:R0:W4:Y:S01]  /*10a70*/  @P0 LDG.E.U8 R14, desc[UR22][R16.64] ;  /* 0x00000016100e0981 */ /* 0x000122000c1e1100 */
[----:B---3--:R-:W-:Y:S02]  /*10a80*/  ISETP.GE.AND P3, PT, R12, RZ, PT ;  /* 0x000000ff0c00720c */ /* 0x008fe40003f66270 */
[----:B------:R-:W-:Y:S01]  /*10a90*/  SEL R12, R38, R9, !P6 ;  /* 0x00000009260c7207 */ /* 0x000fe20007000000 */
[----:B------:R-:W-:-:S04]  /*10aa0*/  IMAD.MOV.U32 R9, RZ, RZ, R92 ;  /* 0x000000ffff097224 */ /* 0x000fc800078e005c */
[----:B------:R-:W-:Y:S02]  /*10ab0*/  IMAD R12, R12, UR9, RZ ;  /* 0x000000090c0c7c24 */ /* 0x000fe4000f8e02ff */
[----:B------:R-:W-:-:S03]  /*10ac0*/  @!P1 IMAD.MOV R9, RZ, RZ, -R9 ;  /* 0x000000ffff099224 */ /* 0x000fc600078e0a09 */
[----:B0-----:R-:W-:-:S04]  /*10ad0*/  IADD3 R16, P1, PT, R12, R2, RZ ;  /* 0x000000020c107210 */ /* 0x001fc80007f3e0ff */
[----:B------:R-:W-:-:S05]  /*10ae0*/  LEA.HI.X.SX32 R17, R12, R0, 0x1, P1 ;  /* 0x000000000c117211 */ /* 0x000fca00008f0eff */
[----:B------:R0:W3:Y:S01]  /*10af0*/  @P0 LDG.E.U8 R29, desc[UR22][R16.64] ;  /* 0x00000016101d0981 */ /* 0x0000e2000c1e1100 */
[----:B------:R-:W-:-:S03]  /*10b00*/  ISETP.GT.U32.AND P2, PT, R3, R32, PT ;  /* 0x000000200300720c */ /* 0x000fc60003f44070 */
[----:B------:R-:W-:Y:S01]  /*10b10*/  STL [R1+0x4dc], R44 ;  /* 0x0004dc2c01007387 */ /* 0x000fe20000100800 */
[----:B------:R-:W-:-:S09]  /*10b20*/  SEL R10, R38, R10, !P6 ;  /* 0x0000000a260a7207 */ /* 0x000fd20007000000 */
[----:B------:R-:W-:Y:S01]  /*10b30*/  @!P2 IMAD.IADD R32, R32, 0x1, -R3 ;  /* 0x000000012020a824 */ /* 0x000fe200078e0a03 */
[----:B------:R-:W-:Y:S01]  /*10b40*/  ISETP.GT.U32.AND P2, PT, R3, R93, PT ;  /* 0x0000005d0300720c */ /* 0x000fe20003f44070 */
[----:B------:R-:W-:-:S12]  /*10b50*/  IMAD R12, R10, UR9, RZ ;  /* 0x000000090a0c7c24 */ /* 0x000fd8000f8e02ff */
[----:B------:R-:W-:Y:S01]  /*10b60*/  @!P2 IMAD.IADD R93, R93, 0x1, -R3 ;  /* 0x000000015d5da824 */ /* 0x000fe200078e0a03 */
[----:B------:R-:W-:Y:S01]  /*10b70*/  ISETP.GE.AND P2, PT, R86, RZ, PT ;  /* 0x000000ff5600720c */ /* 0x000fe20003f46270 */
[----:B------:R-:W-:Y:S01]  /*10b80*/  IMAD.MOV.U32 R86, RZ, RZ, R87 ;  /* 0x000000ffff567224 */ /* 0x000fe200078e0057 */
[----:B--2---:R1:W-:Y:S04]  /*10b90*/  STL [R1+0x1e8], R67 ;  /* 0x0001e84301007387 */ /* 0x0043e80000100800 */
[----:B-1----:R-:W2:Y:S04]  /*10ba0*/  LDL.LU R67, [R1+0xeec] ;  /* 0x000eec0001437983 */ /* 0x002ea80000300800 */
[----:B------:R-:W2:Y:S04]  /*10bb0*/  LDL.LU R92, [R1+0x10c] ;  /* 0x00010c00015c7983 */ /* 0x000ea80000300800 */
[----:B------:R-:W2:Y:S04]  /*10bc0*/  LDL.LU R44, [R1+0xee8] ;  /* 0x000ee800012c7983 */ /* 0x000ea80000300800 */
[----:B------:R-:W2:Y:S04]  /*10bd0*/  LDL.LU R82, [R1+0xee4] ;  /* 0x000ee40001527983 */ /* 0x000ea80000300800 */
[----:B----4-:R1:W-:Y:S02]  /*10be0*/  STL [R1+0x1e4], R14 ;  /* 0x0001e40e01007387 */ /* 0x0103e40000100800 */
[----:B-1----:R-:W-:-:S02]  /*10bf0*/  IMAD.MOV.U32 R14, RZ, RZ, R5 ;  /* 0x000000ffff0e7224 */ /* 0x002fc400078e0005 */
[----:B------:R-:W4:Y:S02]  /*10c00*/  LDL.LU R5, [R1+0xee0] ;  /* 0x000ee00001057983 */ /* 0x000f240000300800 */
[----:B------:R-:W-:Y:S01]  /*10c10*/  @!P3 IMAD.MOV R14, RZ, RZ, -R14 ;  /* 0x000000ffff0eb224 */ /* 0x000fe200078e0a0e */
[C---:B------:R-:W-:Y:S01]  /*10c20*/  ISETP.GT.U32.AND P3, PT, R3.reuse, R32, PT ;  /* 0x000000200300720c */ /* 0x040fe20003f64070 */
[----:B------:R-:W-:Y:S04]  /*10c30*/  STL [R1+0x500], R16 ;  /* 0x0005001001007387 */ /* 0x000fe80000100800 */
[----:B------:R0:W-:Y:S04]  /*10c40*/  STL [R1+0x4fc], R17 ;  /* 0x0004fc1101007387 */ /* 0x0001e80000100800 */
[----:B------:R-:W4:Y:S04]  /*10c50*/  LDL R87, [R1+0xdf8] ;  /* 0x000df80001577983 */ /* 0x000f280000100800 */
[----:B------:R-:W-:Y:S01]  /*10c60*/  @!P3 IMAD.IADD R32, R32, 0x1, -R3 ;  /* 0x000000012020b824 */ /* 0x000fe200078e0a03 */
[C---:B0-----:R-:W-:Y:S01]  /*10c70*/  IADD3 R17, P3, PT, R12.reuse, R2, RZ ;  /* 0x000000020c117210 */ /* 0x041fe20007f7e0ff */
[----:B---3--:R0:W-:Y:S03]  /*10c80*/  STL [R1+0x1e0], R29 ;  /* 0x0001e01d01007387 */ /* 0x0081e60000100800 */
[----:B------:R-:W-:Y:S01]  /*10c90*/  LEA.HI.X.SX32 R16, R12, R0, 0x1, P3 ;  /* 0x000000000c107211 */ /* 0x000fe200018f0eff */
[----:B0-----:R-:W3:Y:S04]  /*10ca0*/  LDL.LU R29, [R1+0xec] ;  /* 0x0000ec00011d7983 */ /* 0x001ee80000300800 */
[----:B------:R0:W-:Y:S04]  /*10cb0*/  STL [R1+0x520], R17 ;  /* 0x0005201101007387 */ /* 0x0001e80000100800 */
[----:B------:R-:W3:Y:S01]  /*10cc0*/  LDL R12, [R1+0xc4c] ;  /* 0x000c4c00010c7983 */ /* 0x000ee20000100800 */
[----:B------:R-:W-:-:S02]  /*10cd0*/  ISETP.GT.U32.AND P1, PT, R3, R93, PT ;  /* 0x0000005d0300720c */ /* 0x000fc40003f24070 */
[----:B------:R-:W-:Y:S01]  /*10ce0*/  SEL R6, R38, R6, !P6 ;  /* 0x0000000626067207 */ /* 0x000fe20007000000 */
[----:B------:R-:W-:-:S04]  /*10cf0*/  IMAD.MOV.U32 R10, RZ, RZ, R45 ;  /* 0x000000ffff0a7224 */ /* 0x000fc800078e002d */
[----:B------:R-:W-:Y:S01]  /*10d00*/  IMAD R6, R6, UR9, RZ ;  /* 0x0000000906067c24 */ /* 0x000fe2000f8e02ff */
[----:B0-----:R-:W-:-:S05]  /*10d10*/  @P0 LOP3.LUT R17, R17, R16, RZ, 0x3c, !PT ;  /* 0x0000001011110212 */ /* 0x001fca00078e3cff */
[----:B------:R-:W-:Y:S01]  /*10d20*/  @!P1 IMAD.IADD R93, R93, 0x1, -R3 ;  /* 0x000000015d5d9824 */ /* 0x000fe200078e0a03 */
[----:B------:R-:W-:-:S05]  /*10d30*/  IADD3 R45, P1, PT, R6, R2, RZ ;  /* 0x00000002062d7210 */ /* 0x000fca0007f3e0ff */
[----:B------:R-:W-:Y:S04]  /*10d40*/  STL [R1+0x540], R45 ;  /* 0x0005402d01007387 */ /* 0x000fe80000100800 */
[----:B------:R0:W-:Y:S01]  /*10d50*/  STL [R1+0x51c], R16 ;  /* 0x00051c1001007387 */ /* 0x0001e20000100800 */
[----:B------:R-:W-:Y:S01]  /*10d60*/  @!P2 IMAD.MOV R10, RZ, RZ, -R10 ;  /* 0x000000ffff0aa224 */ /* 0x000fe200078e0a0a */
[----:B0-----:R-:W-:-:S04]  /*10d70*/  @P0 LOP3.LUT R16, R17, R16, RZ, 0x3c, !PT ;  /* 0x0000001011100212 */ /* 0x001fc800078e3cff */
[----:B------:R-:W-:Y:S02]  /*10d80*/  @P0 LOP3.LUT R17, R17, R16, RZ, 0x3c, !PT ;  /* 0x0000001011110212 */ /* 0x000fe400078e3cff */
[----:B--2---:R-:W-:-:S06]  /*10d90*/  PRMT R82, RZ, 0x7610, R82 ;  /* 0x00007610ff527816 */ /* 0x004fcc0000000052 */
[----:B------:R-:W2:Y:S01]  /*10da0*/  @P0 LDG.E.U8 R82, desc[UR22][R16.64] ;  /* 0x0000001610520981 */ /* 0x000ea2000c1e1100 */
[----:B---3--:R-:W-:Y:S02]  /*10db0*/  ISETP.GE.AND P2, PT, R12, RZ, PT ;  /* 0x000000ff0c00720c */ /* 0x008fe40003f46270 */
[----:B------:R-:W-:Y:S02]  /*10dc0*/  LEA.HI.X.SX32 R12, R6, R0, 0x1, P1 ;  /* 0x00000000060c7211 */ /* 0x000fe400008f0eff */
[----:B------:R-:W3:Y:S01]  /*10dd0*/  LDL R6, [R1+0xddc] ;  /* 0x000ddc0001067983 */ /* 0x000ee20000100800 */
[----:B----4-:R-:W-:-:S03]  /*10de0*/  PRMT R5, RZ, 0x7610, R5 ;  /* 0x00007610ff057816 */ /* 0x010fc60000000005 */
[----:B--2---:R0:W-:Y:S04]  /*10df0*/  STL [R1+0x1dc], R82 ;  /* 0x0001dc5201007387 */ /* 0x0041e80000100800 */
[----:B0-----:R-:W2:Y:S04]  /*10e00*/  LDL.LU R82, [R1+0xedc] ;  /* 0x000edc0001527983 */ /* 0x001ea80000300800 */
[----:B------:R0:W-:Y:S01]  /*10e10*/  STL [R1+0x53c], R12 ;  /* 0x00053c0c01007387 */ /* 0x0001e20000100800 */
[----:B---3--:R-:W-:Y:S02]  /*10e20*/  ISETP.GE.AND P1, PT, R6, RZ, PT ;  /* 0x000000ff0600720c */ /* 0x008fe40003f26270 */
[----:B------:R-:W-:Y:S01]  /*10e30*/  SEL R6, R38, R13, !P6 ;  /* 0x0000000d26067207 */ /* 0x000fe20007000000 */
[----:B------:R-:W-:-:S02]  /*10e40*/  @P0 IMAD.MOV.U32 R13, RZ, RZ, R12 ;  /* 0x000000ffff0d0224 */ /* 0x000fc400078e000c */
[----:B0-----:R-:W-:Y:S01]  /*10e50*/  @P0 IMAD.MOV.U32 R12, RZ, RZ, R45 ;  /* 0x000000ffff0c0224 */ /* 0x001fe200078e002d */
[----:B------:R-:W-:Y:S02]  /*10e60*/  ISETP.GT.U32.AND P3, PT, R3, R92, PT ;  /* 0x0000005c0300720c */ /* 0x000fe40003f64070 */
[----:B------:R-:W-:Y:S01]  /*10e70*/  SEL R7, R38, R7, !P6 ;  /* 0x0000000726077207 */ /* 0x000fe20007000000 */
[----:B------:R-:W-:Y:S01]  /*10e80*/  IMAD R6, R6, UR9, RZ ;  /* 0x0000000906067c24 */ /* 0x000fe2000f8e02ff */
[----:B------:R0:W3:Y:S03]  /*10e90*/  @P0 LDG.E.U8 R5, desc[UR22][R12.64] ;  /* 0x000000160c050981 */ /* 0x0000e6000c1e1100 */
[----:B------:R-:W-:Y:S01]  /*10ea0*/  IMAD R7, R7, UR9, RZ ;  /* 0x0000000907077c24 */ /* 0x000fe2000f8e02ff */
[----:B------:R-:W4:Y:S05]  /*10eb0*/  LDL.LU R45, [R1+0xed8] ;  /* 0x000ed800012d7983 */ /* 0x000f2a0000300800 */
[----:B------:R-:W-:-:S02]  /*10ec0*/  @!P3 IMAD.IADD R92, R92, 0x1, -R3 ;  /* 0x000000015c5cb824 */ /* 0x000fc400078e0a03 */
[----:B0-----:R-:W-:Y:S02]  /*10ed0*/  IMAD.MOV.U32 R12, RZ, RZ, R4 ;  /* 0x000000ffff0c7224 */ /* 0x001fe400078e0004 */
[----:B------:R-:W-:Y:S01]  /*10ee0*/  IMAD.MOV.U32 R13, RZ, RZ, R70 ;  /* 0x000000ffff0d7224 */ /* 0x000fe200078e0046 */
[CC--:B------:R-:W-:Y:S01]  /*10ef0*/  IADD3 R70, P3, PT, R6.reuse, R2.reuse, RZ ;  /* 0x0000000206467210 */ /* 0x0c0fe20007f7e0ff */
[----:B------:R-:W-:Y:S02]  /*10f00*/  IMAD.MOV.U32 R4, RZ, RZ, R86 ;  /* 0x000000ffff047224 */ /* 0x000fe400078e0056 */
[----:B------:R-:W-:Y:S01]  /*10f10*/  @!P1 IMAD.MOV R12, RZ, RZ, -R12 ;  /* 0x000000ffff0c9224 */ /* 0x000fe200078e0a0c */
[----:B------:R-:W-:Y:S02]  /*10f20*/  IADD3 R86, P1, PT, R7, R2, RZ ;  /* 0x0000000207567210 */ /* 0x000fe40007f3e0ff */
[----:B------:R-:W-:Y:S02]  /*10f30*/  LEA.HI.X.SX32 R6, R6, R0, 0x1, P3 ;  /* 0x0000000006067211 */ /* 0x000fe400018f0eff */
[----:B------:R-:W-:-:S02]  /*10f40*/  ISETP.GE.AND P3, PT, R87, RZ, PT ;  /* 0x000000ff5700720c */ /* 0x000fc40003f66270 */
[----:B------:R-:W-:Y:S01]  /*10f50*/  LEA.HI.X.SX32 R87, R7, R0, 0x1, P1 ;  /* 0x0000000007577211 */ /* 0x000fe200008f0eff */
[----:B------:R-:W-:Y:S01]  /*10f60*/  @P0 IMAD.MOV.U32 R7, RZ, RZ, R6 ;  /* 0x000000ffff070224 */ /* 0x000fe200078e0006 */
[----:B--2---:R-:W-:Y:S01]  /*10f70*/  PRMT R82, RZ, 0x7610, R82 ;  /* 0x00007610ff527816 */ /* 0x004fe20000000052 */
[----:B---3--:R0:W-:Y:S04]  /*10f80*/  STL [R1+0x1d8], R5 ;  /* 0x0001d80501007387 */ /* 0x0081e80000100800 */
[----:B0-----:R-:W2:Y:S04]  /*10f90*/  LDL.LU R5, [R1+0xed4] ;  /* 0x000ed40001057983 */ /* 0x001ea80000300800 */
[----:B------:R-:W-:Y:S04]  /*10fa0*/  STL [R1+0x560], R70 ;  /* 0x0005604601007387 */ /* 0x000fe80000100800 */
[----:B------:R-:W-:Y:S04]  /*10fb0*/  STL [R1+0x580], R86 ;  /* 0x0005805601007387 */ /* 0x000fe80000100800 */
[----:B------:R0:W-:Y:S02]  /*10fc0*/  STL [R1+0x55c], R6 ;  /* 0x00055c0601007387 */ /* 0x0001e40000100800 */
[----:B0-----:R-:W-:-:S02]  /*10fd0*/  @P0 IMAD.MOV.U32 R6, RZ, RZ, R70 ;  /* 0x000000ffff060224 */ /* 0x001fc400078e0046 */
[----:B------:R-:W3:Y:S04]  /*10fe0*/  LDL.LU R70, [R1+0xed0] ;  /* 0x000ed00001467983 */ /* 0x000ee80000300800 */
[----:B------:R0:W3:Y:S01]  /*10ff0*/  @P0 LDG.E.U8 R82, desc[UR22][R6.64] ;  /* 0x0000001606520981 */ /* 0x0000e2000c1e1100 */
[----:B------:R-:W-:Y:S01]  /*11000*/  SEL R16, R38, R11, !P6 ;  /* 0x0000000b26107207 */ /* 0x000fe20007000000 */
[----:B------:R-:W-:Y:S02]  /*11010*/  IMAD.MOV.U32 R11, RZ, RZ, R89 ;  /* 0x000000ffff0b7224 */ /* 0x000fe400078e0059 */
[----:B------:R-:W-:Y:S01]  /*11020*/  STL [R1+0x57c], R87 ;  /* 0x00057c5701007387 */ /* 0x000fe20000100800 */
[----:B0-----:R-:W-:Y:S02]  /*11030*/  @P0 IMAD.MOV.U32 R6, RZ, RZ, R86 ;  /* 0x000000ffff060224 */ /* 0x001fe400078e0056 */
[----:B------:R-:W-:Y:S01]  /*11040*/  @P0 IMAD.MOV.U32 R7, RZ, RZ, R87 ;  /* 0x000000ffff070224 */ /* 0x000fe200078e0057 */
[----:B--2---:R-:W-:-:S06]  /*11050*/  PRMT R5, RZ, 0x7610, R5 ;  /* 0x00007610ff057816 */ /* 0x004fcc0000000005 */
[----:B------:R-:W2:Y:S04]  /*11060*/  @P0 LDG.E.U8 R5, desc[UR22][R6.64] ;  /* 0x0000001606050981 */ /* 0x000ea8000c1e1100 */
[----:B---3--:R0:W-:Y:S04]  /*11070*/  STL [R1+0x1c8], R82 ;  /* 0x0001c85201007387 */ /* 0x0081e80000100800 */
[----:B0-----:R-:W3:Y:S04]  /*11080*/  LDL.LU R82, [R1+0xecc] ;  /* 0x000ecc0001527983 */ /* 0x001ee80000300800 */
[----:B------:R-:W4:Y:S04]  /*11090*/  LDL.LU R89, [R1+0xec8] ;  /* 0x000ec80001597983 */ /* 0x000f280000300800 */
[----:B------:R-:W4:Y:S04]  /*110a0*/  LDL.LU R87, [R1+0xec4] ;  /* 0x000ec40001577983 */ /* 0x000f280000300800 */
[----:B------:R-:W4:Y:S01]  /*110b0*/  LDL R6, [R1+0xde8] ;  /* 0x000de80001067983 */ /* 0x000f220000100800 */
[----:B------:R-:W-:-:S02]  /*110c0*/  IMAD R16, R16, UR9, RZ ;  /* 0x0000000910107c24 */ /* 0x000fc4000f8e02ff */
[----:B------:R-:W-:Y:S01]  /*110d0*/  @!P3 IMAD.MOV R11, RZ, RZ, -R11 ;  /* 0x000000ffff0bb224 */ /* 0x000fe200078e0a0b */
[----:B--2---:R0:W-:Y:S02]  /*110e0*/  STL [R1+0x1a8], R5 ;  /* 0x0001a80501007387 */ /* 0x0041e40000100800 */
[----:B0-----:R-:W-:-:S04]  /*110f0*/  IADD3 R5, P3, PT, R16, R2, RZ ;  /* 0x0000000210057210 */ /* 0x001fc80007f7e0ff */
[----:B------:R-:W-:Y:S02]  /*11100*/  LEA.HI.X.SX32 R7, R16, R0, 0x1, P3 ;  /* 0x0000000010077211 */ /* 0x000fe400018f0eff */
[----:B---3--:R-:W-:Y:S02]  /*11110*/  PRMT R82, RZ, 0x7610, R82 ;  /* 0x00007610ff527816 */ /* 0x008fe40000000052 */
[----:B----4-:R-:W-:Y:S01]  /*11120*/  ISETP.GE.AND P3, PT, R6, RZ, PT ;  /* 0x000000ff0600720c */ /* 0x010fe20003f66270 */
[----:B------:R-:W-:-:S05]  /*11130*/  @P0 IMAD.MOV.U32 R6, RZ, RZ, R5 ;  /* 0x000000ffff060224 */ /* 0x000fca00078e0005 */
[----:B------:R0:W2:Y:S01]  /*11140*/  @P0 LDG.E.U8 R82, desc[UR22][R6.64] ;  /* 0x0000001606520981 */ /* 0x0000a2000c1e1100 */
[----:B------:R-:W-:Y:S02]  /*11150*/  ISETP.GT.U32.AND P1, PT, R3, R29, PT ;  /* 0x0000001d0300720c */ /* 0x000fe40003f24070 */
[----:B------:R-:W-:-:S05]  /*11160*/  SEL R8, R38, R8, !P6 ;  /* 0x0000000826087207 */ /* 0x000fca0007000000 */
[----:B------:R-:W-:Y:S01]  /*11170*/  IMAD R8, R8, UR9, RZ ;  /* 0x0000000908087c24 */ /* 0x000fe2000f8e02ff */
[----:B------:R-:W-:-:S05]  /*11180*/  SEL R9, R38, R9, !P6 ;  /* 0x0000000926097207 */ /* 0x000fca0007000000 */
[----:B------:R-:W-:Y:S01]  /*11190*/  @!P1 IMAD.IADD R29, R29, 0x1, -R3 ;  /* 0x000000011d1d9824 */ /* 0x000fe200078e0a03 */
[C---:B------:R-:W-:Y:S01]  /*111a0*/  IADD3 R86, P1, PT, R8.reuse, R2, RZ ;  /* 0x0000000208567210 */ /* 0x040fe20007f3e0ff */
[----:B------:R1:W-:Y:S03]  /*111b0*/  STL [R1+0x5a0], R5 ;  /* 0x0005a00501007387 */ /* 0x0003e60000100800 */
[----:B------:R-:W-:Y:S01]  /*111c0*/  LEA.HI.X.SX32 R8, R8, R0, 0x1, P1 ;  /* 0x0000000008087211 */ /* 0x000fe200008f0eff */
[----:B------:R-:W-:Y:S01]  /*111d0*/  STL [R1+0x5c0], R86 ;  /* 0x0005c05601007387 */ /* 0x000fe20000100800 */
[----:B------:R-:W-:-:S03]  /*111e0*/  PRMT R87, RZ, 0x7610, R87 ;  /* 0x00007610ff577816 */ /* 0x000fc60000000057 */
[----:B------:R0:W-:Y:S04]  /*111f0*/  STL [R1+0x59c], R7 ;  /* 0x00059c0701007387 */ /* 0x0001e80000100800 */
[----:B------:R3:W-:Y:S04]  /*11200*/  STL [R1+0x5bc], R8 ;  /* 0x0005bc0801007387 */ /* 0x0007e80000100800 */
[----:B-1----:R-:W4:Y:S01]  /*11210*/  LDL R5, [R1+0xd50] ;  /* 0x000d500001057983 */ /* 0x002f220000100800 */
[----:B0-----:R-:W-:Y:S02]  /*11220*/  IMAD R7, R9, UR9, RZ ;  /* 0x0000000909077c24 */ /* 0x001fe4000f8e02ff */
[----:B------:R-:W-:-:S02]  /*11230*/  @P0 IMAD.MOV.U32 R9, RZ, RZ, R8 ;  /* 0x000000ffff090224 */ /* 0x000fc400078e0008 */
[----:B---3--:R-:W-:-:S05]  /*11240*/  @P0 IMAD.MOV.U32 R8, RZ, RZ, R86 ;  /* 0x000000ffff080224 */ /* 0x008fca00078e0056 */
[----:B------:R0:W3:Y:S04]  /*11250*/  @P0 LDG.E.U8 R87, desc[UR22][R8.64] ;  /* 0x0000001608570981 */ /* 0x0000e8000c1e1100 */
[----:B--2---:R1:W-:Y:S04]  /*11260*/  STL [R1+0x188], R82 ;  /* 0x0001885201007387 */ /* 0x0043e80000100800 */
[----:B-1----:R-:W2:Y:S01]  /*11270*/  LDL.LU R82, [R1+0xec0] ;  /* 0x000ec00001527983 */ /* 0x002ea20000300800 */
[----:B------:R-:W-:Y:S01]  /*11280*/  @!P2 IMAD.MOV R13, RZ, RZ, -R13 ;  /* 0x000000ffff0da224 */ /* 0x000fe200078e0a0d */
[----:B------:R-:W-:-:S13]  /*11290*/  ISETP.GT.U32.AND P2, PT, R3, R92, PT ;  /* 0x0000005c0300720c */ /* 0x000fda0003f44070 */
[----:B------:R-:W-:Y:S01]  /*112a0*/  @!P2 IMAD.IADD R92, R92, 0x1, -R3 ;  /* 0x000000015c5ca824 */ /* 0x000fe200078e0a03 */
[----:B------:R-:W-:Y:S01]  /*112b0*/  ISETP.GT.U32.AND P2, PT, R3, R89, PT ;  /* 0x000000590300720c */ /* 0x000fe20003f44070 */
[----:B------:R-:W-:Y:S02]  /*112c0*/  IMAD.MOV.U32 R6, RZ, RZ, R73 ;  /* 0x000000ffff067224 */ /* 0x000fe400078e0049 */
[----:B------:R-:W4:Y:S04]  /*112d0*/  LDL.LU R73, [R1+0xebc] ;  /* 0x000ebc0001497983 */ /* 0x000f280000300800 */
[----:B------:R-:W4:Y:S06]  /*112e0*/  LDL.LU R86, [R1+0xeb8] ;  /* 0x000eb80001567983 */ /* 0x000f2c0000300800 */
[----:B------:R-:W-:Y:S01]  /*112f0*/  @!P2 IMAD.IADD R89, R89, 0x1, -R3 ;  /* 0x000000015959a824 */ /* 0x000fe200078e0a03 */
[C---:B0-----:R-:W-:Y:S01]  /*11300*/  IADD3 R9, P2, PT, R7.reuse, R2, RZ ;  /* 0x0000000207097210 */ /* 0x041fe20007f5e0ff */
[----:B---3--:R0:W-:Y:S03]  /*11310*/  STL [R1+0x16c], R87 ;  /* 0x00016c5701007387 */ /* 0x0081e60000100800 */
[----:B------:R-:W-:Y:S01]  /*11320*/  LEA.HI.X.SX32 R8, R7, R0, 0x1, P2 ;  /* 0x0000000007087211 */ /* 0x000fe200010f0eff */
[----:B0-----:R-:W3:Y:S04]  /*11330*/  LDL.LU R87, [R1+0xeb4] ;  /* 0x000eb40001577983 */ /* 0x001ee80000300800 */
[----:B------:R0:W-:Y:S04]  /*11340*/  STL [R1+0x5e0], R9 ;  /* 0x0005e00901007387 */ /* 0x0001e80000100800 */
[----:B------:R-:W4:Y:S01]  /*11350*/  LDL R7, [R1+0xdfc] ;  /* 0x000dfc0001077983 */ /* 0x000f220000100800 */
[----:B0-----:R-:W-:-:S03]  /*11360*/  @P0 LOP3.LUT R9, R9, R8, RZ, 0x3c, !PT ;  /* 0x0000000809090212 */ /* 0x001fc600078e3cff */
[----:B------:R0:W-:Y:S02]  /*11370*/  STL [R1+0x5dc], R8 ;  /* 0x0005dc0801007387 */ /* 0x0001e40000100800 */
[----:B0-----:R-:W-:-:S04]  /*11380*/  @P0 LOP3.LUT R8, R9, R8, RZ, 0x3c, !PT ;  /* 0x0000000809080212 */ /* 0x001fc800078e3cff */
[----:B------:R-:W-:Y:S02]  /*11390*/  @P0 LOP3.LUT R9, R9, R8, RZ, 0x3c, !PT ;  /* 0x0000000809090212 */ /* 0x000fe400078e3cff */
[----:B--2---:R-:W-:-:S06]  /*113a0*/  PRMT R82, RZ, 0x7610, R82 ;  /* 0x00007610ff527816 */ /* 0x004fcc0000000052 */
[----:B------:R0:W2:Y:S01]  /*113b0*/  @P0 LDG.E.U8 R82, desc[UR22][R8.64] ;  /* 0x0000001608520981 */ /* 0x0000a2000c1e1100 */
[C---:B------:R-:W-:Y:S01]  /*113c0*/  ISETP.GT.U32.AND P1, PT, R3.reuse, R29, PT ;  /* 0x0000001d0300720c */ /* 0x040fe20003f24070 */
[----:B------:R-:W-:Y:S01]  /*113d0*/  @!P3 IMAD.MOV R6, RZ, RZ, -R6 ;  /* 0x000000ffff06b224 */ /* 0x000fe200078e0a06 */
[----:B------:R-:W-:Y:S02]  /*113e0*/  ISETP.GT.U32.AND P3, PT, R3, R89, PT ;  /* 0x000000590300720c */ /* 0x000fe40003f64070 */
[C---:B------:R-:W-:Y:S02]  /*113f0*/  SEL R14, R38.reuse, R14, !P6 ;  /* 0x0000000e260e7207 */ /* 0x040fe40007000000 */
[----:B------:R-:W-:-:S07]  /*11400*/  SEL R10, R38, R10, !P6 ;  /* 0x0000000a260a7207 */ /* 0x000fce0007000000 */
[--C-:B------:R-:W-:Y:S02]  /*11410*/  @!P1 IMAD.IADD R29, R29, 0x1, -R3.reuse ;  /* 0x000000011d1d9824 */ /* 0x100fe400078e0a03 */
[----:B------:R-:W-:Y:S02]  /*11420*/  IMAD R14, R14, UR9, RZ ;  /* 0x000000090e0e7c24 */ /* 0x000fe4000f8e02ff */
[----:B------:R-:W-:Y:S02]  /*11430*/  @!P3 IMAD.IADD R89, R89, 0x1, -R3 ;  /* 0x000000015959b824 */ /* 0x000fe400078e0a03 */
[----:B------:R-:W-:Y:S01]  /*11440*/  IMAD R10, R10, UR9, RZ ;  /* 0x000000090a0a7c24 */ /* 0x000fe2000f8e02ff */
[C---:B0-----:R-:W-:Y:S02]  /*11450*/  IADD3 R9, P3, PT, R14.reuse, R2, RZ ;  /* 0x000000020e097210 */ /* 0x041fe40007f7e0ff */
[----:B---3--:R-:W-:Y:S02]  /*11460*/  ISETP.GT.U32.AND P1, PT, R3, R87, PT ;  /* 0x000000570300720c */ /* 0x008fe40003f24070 */
[----:B----4-:R-:W-:Y:S01]  /*11470*/  ISETP.GE.AND P2, PT, R7, RZ, PT ;  /* 0x000000ff0700720c */ /* 0x010fe20003f46270 */
[----:B------:R-:W-:Y:S01]  /*11480*/  IMAD.MOV.U32 R7, RZ, RZ, R41 ;  /* 0x000000ffff077224 */ /* 0x000fe200078e0029 */
[----:B------:R-:W-:-:S09]  /*11490*/  LEA.HI.X.SX32 R8, R14, R0, 0x1, P3 ;  /* 0x000000000e087211 */ /* 0x000fd200018f0eff */
[----:B------:R-:W-:Y:S01]  /*114a0*/  @!P1 IMAD.IADD R87, R87, 0x1, -R3 ;  /* 0x0000000157579824 */ /* 0x000fe200078e0a03 */
[----:B------:R-:W-:Y:S01]  /*114b0*/  IADD3 R41, P1, PT, R10, R2, RZ ;  /* 0x000000020a297210 */ /* 0x000fe20007f3e0ff */
[----:B------:R-:W-:Y:S01]  /*114c0*/  @!P2 IMAD.MOV R7, RZ, RZ, -R7 ;  /* 0x000000ffff07a224 */ /* 0x000fe200078e0a07 */
[----:B------:R-:W-:Y:S02]  /*114d0*/  ISETP.GE.AND P2, PT, R5, RZ, PT ;  /* 0x000000ff0500720c */ /* 0x000fe40003f46270 */
[----:B------:R-:W-:Y:S01]  /*114e0*/  PRMT R86, RZ, 0x7610, R86 ;  /* 0x00007610ff567816 */ /* 0x000fe20000000056 */
[----:B--2---:R0:W-:Y:S04]  /*114f0*/  STL [R1+0x168], R82 ;  /* 0x0001685201007387 */ /* 0x0041e80000100800 */
[----:B0-----:R-:W2:Y:S04]  /*11500*/  LDL.LU R82, [R1+0xeb0] ;  /* 0x000eb00001527983 */ /* 0x001ea80000300800 */
        /* <DEDUP_REMOVED lines=14> */
[----:B------:R-:W-:-:S02]  /*115f0*/  SEL R13, R38, R13, !P6 ;  /* 0x0000000d260d7207 */ /* 0x000fc40007000000 */
[----:B--2---:R-:W-:Y:S01]  /*11600*/  ISETP.GE.AND P1, PT, R9, RZ, PT ;  /* 0x000000ff0900720c */ /* 0x004fe20003f26270 */
[----:B------:R-:W-:-:S05]  /*11610*/  @P0 IMAD.MOV.U32 R9, RZ, RZ, R10 ;  /* 0x000000ffff090224 */ /* 0x000fca00078e000a */
[----:B------:R0:W2:Y:S01]  /*11620*/  @P0 LDG.E.U8 R30, desc[UR22][R8.64] ;  /* 0x00000016081e0981 */ /* 0x0000a2000c1e1100 */
[----:B------:R-:W-:-:S03]  /*11630*/  IMAD R13, R13, UR9, RZ ;  /* 0x000000090d0d7c24 */ /* 0x000fc6000f8e02ff */
[----:B------:R1:W-:Y:S04]  /*11640*/  STL [R1+0x61c], R10 ;  /* 0x00061c0a01007387 */ /* 0x0003e80000100800 */
[----:B------:R-:W3:Y:S01]  /*11650*/  LDL R41, [R1+0xbe0] ;  /* 0x000be00001297983 */ /* 0x000ee20000100800 */
[----:B0-----:R-:W-:-:S04]  /*11660*/  IMAD.MOV.U32 R9, RZ, RZ, R32 ;  /* 0x000000ffff097224 */ /* 0x001fc800078e0020 */
[----:B------:R-:W-:Y:S01]  /*11670*/  @!P2 IMAD.MOV R9, RZ, RZ, -R9 ;  /* 0x000000ffff09a224 */ /* 0x000fe200078e0a09 */
[----:B-1----:R-:W-:Y:S01]  /*11680*/  IADD3 R10, P2, PT, R13, R2, RZ ;  /* 0x000000020d0a7210 */ /* 0x002fe20007f5e0ff */
[----:B------:R-:W-:-:S03]  /*11690*/  IMAD.MOV.U32 R8, RZ, RZ, R93 ;  /* 0x000000ffff087224 */ /* 0x000fc600078e005d */
[----:B------:R-:W-:Y:S01]  /*116a0*/  LEA.HI.X.SX32 R93, R13, R0, 0x1, P2 ;  /* 0x000000000d5d7211 */ /* 0x000fe200010f0eff */
[----:B--2---:R0:W-:Y:S04]  /*116b0*/  STL [R1+0x108], R30 ;  /* 0x0001081e01007387 */ /* 0x0041e80000100800 */
[----:B0-----:R-:W2:Y:S04]  /*116c0*/  LDL.LU R30, [R1+0x1c] ;  /* 0x00001c00011e7983 */ /* 0x001ea80000300800 */
[----:B------:R0:W-:Y:S04]  /*116d0*/  STL [R1+0x640], R10 ;  /* 0x0006400a01007387 */ /* 0x0001e80000100800 */
[----:B------:R-:W2:Y:S01]  /*116e0*/  LDL R13, [R1+0xc48] ;  /* 0x000c4800010d7983 */ /* 0x000ea20000100800 */
[----:B------:R-:W-:-:S02]  /*116f0*/  ISETP.GT.U32.AND P3, PT, R3, R4, PT ;  /* 0x000000040300720c */ /* 0x000fc40003f64070 */
[----:B------:R-:W-:-:S05]  /*11700*/  SEL R12, R38, R12, !P6 ;  /* 0x0000000c260c7207 */ /* 0x000fca0007000000 */
[----:B------:R-:W-:-:S06]  /*11710*/  IMAD R12, R12, UR9, RZ ;  /* 0x000000090c0c7c24 */ /* 0x000fcc000f8e02ff */
[----:B------:R-:W-:Y:S01]  /*11720*/  @!P3 IMAD.IADD R4, R4, 0x1, -R3 ;  /* 0x000000010404b824 */ /* 0x000fe200078e0a03 */
[C---:B------:R-:W-:Y:S02]  /*11730*/  IADD3 R32, P3, PT, R12.reuse, R2, RZ ;  /* 0x000000020c207210 */ /* 0x040fe40007f7e0ff */
[----:B----4-:R-:W-:Y:S02]  /*11740*/  PRMT R86, RZ, 0x7610, R86 ;  /* 0x00007610ff567816 */ /* 0x010fe40000000056 */
[----:B------:R-:W-:Y:S02]  /*11750*/  PRMT R31, RZ, 0x7610, R31 ;  /* 0x00007610ff1f7816 */ /* 0x000fe4000000001f */
[----:B--2---:R-:W-:Y:S02]  /*11760*/  ISETP.GE.AND P2, PT, R13, RZ, PT ;  /* 0x000000ff0d00720c */ /* 0x004fe40003f46270 */
[----:B------:R-:W-:Y:S02]  /*11770*/  LEA.HI.X.SX32 R13, R12, R0, 0x1, P3 ;  /* 0x000000000c0d7211 */ /* 0x000fe400018f0eff */
[----:B------:R-:W-:Y:S01]  /*11780*/  SEL R12, R38, R11, !P6 ;  /* 0x0000000b260c7207 */ /* 0x000fe20007000000 */
[----:B------:R-:W-:-:S05]  /*11790*/  @P0 IMAD.MOV.U32 R11, RZ, RZ, R93 ;  /* 0x000000ffff0b0224 */ /* 0x000fca00078e005d */
[----:B------:R1:W2:Y:S02]  /*117a0*/  @P0 LDG.E.U8 R86, desc[UR22][R10.64] ;  /* 0x000000160a560981 */ /* 0x0002a4000c1e1100 */
[----:B-1----:R-:W-:Y:S02]  /*117b0*/  IMAD R11, R12, UR9, RZ ;  /* 0x000000090c0b7c24 */ /* 0x002fe4000f8e02ff */
[----:B------:R-:W-:-:S05]  /*117c0*/  @P0 IMAD.MOV.U32 R12, RZ, RZ, R32 ;  /* 0x000000ffff0c0224 */ /* 0x000fca00078e0020 */
[----:B------:R-:W4:Y:S01]  /*117d0*/  @P0 LDG.E.U8 R31, desc[UR22][R12.64] ;  /* 0x000000160c1f0981 */ /* 0x000f22000c1e1100 */
[----:B------:R-:W-:Y:S01]  /*117e0*/  @!P1 IMAD.MOV R8, RZ, RZ, -R8 ;  /* 0x000000ffff089224 */ /* 0x000fe200078e0a08 */
[----:B------:R-:W-:Y:S01]  /*117f0*/  ISETP.GT.U32.AND P1, PT, R3, R87, PT ;  /* 0x000000570300720c */ /* 0x000fe20003f24070 */
[----:B0-----:R-:W-:Y:S01]  /*11800*/  IMAD.MOV.U32 R10, RZ, RZ, R92 ;  /* 0x000000ffff0a7224 */ /* 0x001fe200078e005c */
[----:B------:R-:W-:Y:S03]  /*11810*/  STL [R1+0x660], R32 ;  /* 0x0006602001007387 */ /* 0x000fe60000100800 */
[----:B------:R-:W-:Y:S01]  /*11820*/  @!P2 IMAD.MOV R10, RZ, RZ, -R10 ;  /* 0x000000ffff0aa224 */ /* 0x000fe200078e0a0a */
[----:B------:R0:W-:Y:S01]  /*11830*/  STL [R1+0x63c], R93 ;  /* 0x00063c5d01007387 */ /* 0x0001e20000100800 */
[----:B------:R-:W-:-:S06]  /*11840*/  IADD3 R92, P2, PT, R11, R2, RZ ;  /* 0x000000020b5c7210 */ /* 0x000fcc0007f5e0ff */
[----:B------:R-:W-:Y:S01]  /*11850*/  @!P1 IMAD.IADD R87, R87, 0x1, -R3 ;  /* 0x0000000157579824 */ /* 0x000fe200078e0a03 */
[----:B---3--:R-:W-:Y:S01]  /*11860*/  ISETP.GE.AND P1, PT, R41, RZ, PT ;  /* 0x000000ff2900720c */ /* 0x008fe20003f26270 */
[----:B0-----:R-:W3:Y:S01]  /*11870*/  LDL.LU R93, [R1+0xea4] ;  /* 0x000ea400015d7983 */ /* 0x001ee20000300800 */
[----:B------:R-:W-:-:S03]  /*11880*/  LEA.HI.X.SX32 R41, R11, R0, 0x1, P2 ;  /* 0x000000000b297211 */ /* 0x000fc600010f0eff */
[----:B------:R-:W-:Y:S01]  /*11890*/  STL [R1+0x65c], R13 ;  /* 0x00065c0d01007387 */ /* 0x000fe20000100800 */
[----:B------:R-:W-:-:S03]  /*118a0*/  SEL R11, R38, R7, !P6 ;  /* 0x00000007260b7207 */ /* 0x000fc60007000000 */
[----:B--2---:R0:W-:Y:S04]  /*118b0*/  STL [R1+0xe8], R86 ;  /* 0x0000e85601007387 */ /* 0x0041e80000100800 */
[----:B0-----:R-:W2:Y:S04]  /*118c0*/  LDL.LU R86, [R1+0xea0] ;  /* 0x000ea00001567983 */ /* 0x001ea80000300800 */
[----:B------:R-:W2:Y:S04]  /*118d0*/  LDL.LU R32, [R1+0x4] ;  /* 0x0000040001207983 */ /* 0x000ea80000300800 */
[----:B----4-:R0:W-:Y:S04]  /*118e0*/  STL [R1+0x84], R31 ;  /* 0x0000841f01007387 */ /* 0x0101e80000100800 */
[----:B0-----:R-:W4:Y:S04]  /*118f0*/  LDL R31, [R1+0xbc4] ;  /* 0x000bc400011f7983 */ /* 0x001f280000100800 */
[----:B------:R-:W-:Y:S04]  /*11900*/  STL [R1+0x680], R92 ;  /* 0x0006805c01007387 */ /* 0x000fe80000100800 */
[----:B------:R0:W-:Y:S04]  /*11910*/  STL [R1+0x67c], R41 ;  /* 0x00067c2901007387 */ /* 0x0001e80000100800 */
[----:B------:R-:W2:Y:S01]  /*11920*/  LDL R7, [R1+0xbd0] ;  /* 0x000bd00001077983 */ /* 0x000ea20000100800 */
[----:B------:R-:W-:-:S05]  /*11930*/  SEL R6, R38, R6, !P6 ;  /* 0x0000000626067207 */ /* 0x000fca0007000000 */
[----:B------:R-:W-:-:S05]  /*11940*/  IMAD R6, R6, UR9, RZ ;  /* 0x0000000906067c24 */ /* 0x000fca000f8e02ff */
[C---:B------:R-:W-:Y:S02]  /*11950*/  IADD3 R12, P2, PT, R6.reuse, R2, RZ ;  /* 0x00000002060c7210 */ /* 0x040fe40007f5e0ff */
[----:B------:R-:W-:Y:S02]  /*11960*/  PRMT R80, RZ, 0x7610, R80 ;  /* 0x00007610ff507816 */ /* 0x000fe40000000050 */
[----:B------:R-:W-:Y:S01]  /*11970*/  LEA.HI.X.SX32 R13, R6, R0, 0x1, P2 ;  /* 0x00000000060d7211 */ /* 0x000fe200010f0eff */
[----:B------:R-:W-:Y:S01]  /*11980*/  @P0 IMAD.MOV.U32 R6, RZ, RZ, R92 ;  /* 0x000000ffff060224 */ /* 0x000fe200078e005c */
[----:B------:R-:W-:-:S06]  /*11990*/  PRMT R28, RZ, 0x7610, R28 ;  /* 0x00007610ff1c7816 */ /* 0x000fcc000000001c */
[----:B------:R-:W3:Y:S01]  /*119a0*/  @P0 LDG.E.U8 R28, desc[UR22][R12.64] ;  /* 0x000000160c1c0981 */ /* 0x000ee2000c1e1100 */
[----:B--2---:R-:W-:Y:S01]  /*119b0*/  ISETP.GE.AND P2, PT, R7, RZ, PT ;  /* 0x000000ff0700720c */ /* 0x004fe20003f46270 */
[----:B------:R-:W-:-:S05]  /*119c0*/  @P0 IMAD.MOV.U32 R7, RZ, RZ, R41 ;  /* 0x000000ffff070224 */ /* 0x000fca00078e0029 */
[----:B------:R1:W2:Y:S01]  /*119d0*/  @P0 LDG.E.U8 R80, desc[UR22][R6.64] ;  /* 0x0000001606500981 */ /* 0x0002a2000c1e1100 */
[----:B------:R-:W-:Y:S01]  /*119e0*/  ISETP.GT.U32.AND P3, PT, R3, R4, PT ;  /* 0x000000040300720c */ /* 0x000fe20003f64070 */
[----:B------:R-:W-:Y:S02]  /*119f0*/  IMAD R11, R11, UR9, RZ ;  /* 0x000000090b0b7c24 */ /* 0x000fe4000f8e02ff */
[----:B------:R-:W-:Y:S04]  /*11a00*/  STL [R1+0x6a0], R12 ;  /* 0x0006a00c01007387 */ /* 0x000fe80000100800 */
[----:B0-----:R-:W3:Y:S06]  /*11a10*/  LDL.LU R41, [R1+0xe9c] ;  /* 0x000e9c0001297983 */ /* 0x001eec0000300800 */
[----:B------:R-:W-:Y:S01]  /*11a20*/  @!P3 IMAD.IADD R4, R4, 0x1, -R3 ;  /* 0x000000010404b824 */ /* 0x000fe200078e0a03 */
[----:B------:R-:W-:Y:S01]  /*11a30*/  ISETP.GT.U32.AND P3, PT, R3, R30, PT ;  /* 0x0000001e0300720c */ /* 0x000fe20003f64070 */
[----:B------:R-:W-:Y:S01]  /*11a40*/  STL [R1+0x69c], R13 ;  /* 0x00069c0d01007387 */ /* 0x000fe20000100800 */
[----:B-1----:R-:W-:Y:S01]  /*11a50*/  IMAD.MOV.U32 R6, RZ, RZ, R29 ;  /* 0x000000ffff067224 */ /* 0x002fe200078e001d */
[----:B------:R-:W-:-:S10]  /*11a60*/  PRMT R7, RZ, 0x7610, R7 ;  /* 0x00007610ff077816 */ /* 0x000fd40000000007 */
[----:B------:R-:W-:Y:S01]  /*11a70*/  @!P3 IMAD.IADD R30, R30, 0x1, -R3 ;  /* 0x000000011e1eb824 */ /* 0x000fe200078e0a03 */
[----:B--2---:R0:W-:Y:S04]  /*11a80*/  STL [R1+0x80], R80 ;  /* 0x0000805001007387 */ /* 0x0041e80000100800 */
[----:B0-----:R-:W2:Y:S04]  /*11a90*/  LDL R80, [R1+0xbc0] ;  /* 0x000bc00001507983 */ /* 0x001ea80000100800 */
[----:B---3--:R0:W-:Y:S02]  /*11aa0*/  STL [R1+0x7c], R28 ;  /* 0x00007c1c01007387 */ /* 0x0081e40000100800 */
[----:B0-----:R-:W-:-:S04]  /*11ab0*/  IADD3 R28, P3, PT, R11, R2, RZ ;  /* 0x000000020b1c7210 */ /* 0x001fc80007f7e0ff */
[----:B------:R-:W-:Y:S01]  /*11ac0*/  LEA.HI.X.SX32 R29, R11, R0, 0x1, P3 ;  /* 0x000000000b1d7211 */ /* 0x000fe200018f0eff */
[----:B------:R-:W-:-:S04]  /*11ad0*/  @P0 IMAD.MOV.U32 R12, RZ, RZ, R28 ;  /* 0x000000ffff0c0224 */ /* 0x000fc800078e001c */
[----:B------:R-:W-:-:S05]  /*11ae0*/  @P0 IMAD.MOV.U32 R13, RZ, RZ, R29 ;  /* 0x000000ffff0d0224 */ /* 0x000fca00078e001d */
[----:B------:R-:W3:Y:S01]  /*11af0*/  @P0 LDG.E.U8 R7, desc[UR22][R12.64] ;  /* 0x000000160c070981 */ /* 0x000ee2000c1e1100 */
[----:B------:R-:W-:Y:S01]  /*11b00*/  @!P1 IMAD.MOV R6, RZ, RZ, -R6 ;  /* 0x000000ffff069224 */ /* 0x000fe200078e0a06 */
[----:B------:R-:W-:Y:S01]  /*11b10*/  ISETP.GT.U32.AND P1, PT, R3, R30, PT ;  /* 0x0000001e0300720c */ /* 0x000fe20003f24070 */
[----:B------:R-:W-:Y:S01]  /*11b20*/  @!P2 IMAD.MOV R89, RZ, RZ, -R89 ;  /* 0x000000ffff59a224 */ /* 0x000fe200078e0a59 */
[----:B----4-:R-:W-:Y:S02]  /*11b30*/  ISETP.GE.AND P2, PT, R31, RZ, PT ;  /* 0x000000ff1f00720c */ /* 0x010fe40003f46270 */
[C---:B------:R-:W-:Y:S02]  /*11b40*/  SEL R9, R38.reuse, R9, !P6 ;  /* 0x0000000926097207 */ /* 0x040fe40007000000 */
[----:B------:R-:W-:Y:S01]  /*11b50*/  SEL R8, R38, R8, !P6 ;  /* 0x0000000826087207 */ /* 0x000fe20007000000 */
[----:B------:R0:W-:Y:S02]  /*11b60*/  STL [R1+0x6c0], R28 ;  /* 0x0006c01c01007387 */ /* 0x0001e40000100800 */
[----:B------:R-:W-:-:S02]  /*11b70*/  IMAD R9, R9, UR9, RZ ;  /* 0x0000000909097c24 */ /* 0x000fc4000f8e02ff */
[----:B------:R-:W-:Y:S01]  /*11b80*/  IMAD R8, R8, UR9, RZ ;  /* 0x0000000908087c24 */ /* 0x000fe2000f8e02ff */
[----:B------:R1:W-:Y:S01]  /*11b90*/  STL [R1+0x6bc], R29 ;  /* 0x0006bc1d01007387 */ /* 0x0003e20000100800 */
[----:B------:R-:W-:Y:S02]  /*11ba0*/  @!P1 IMAD.IADD R30, R30, 0x1, -R3 ;  /* 0x000000011e1e9824 */ /* 0x000fe400078e0a03 */
[----:B------:R-:W-:Y:S01]  /*11bb0*/  @!P2 IMAD.MOV R87, RZ, RZ, -R87 ;  /* 0x000000ffff57a224 */ /* 0x000fe200078e0a57 */
[C---:B0-----:R-:W-:Y:S02]  /*11bc0*/  IADD3 R28, P2, PT, R8.reuse, R2, RZ ;  /* 0x00000002081c7210 */ /* 0x041fe40007f5e0ff */
[----:B------:R-:W-:Y:S02]  /*11bd0*/  PRMT R5, RZ, 0x7610, R5 ;  /* 0x00007610ff057816 */ /* 0x000fe40000000005 */
[----:B------:R-:W-:Y:S02]  /*11be0*/  LEA.HI.X.SX32 R31, R8, R0, 0x1, P2 ;  /* 0x00000000081f7211 */ /* 0x000fe400010f0eff */
[----:B------:R-:W-:Y:S01]  /*11bf0*/  PRMT R27, RZ, 0x7610, R27 ;  /* 0x00007610ff1b7816 */ /* 0x000fe2000000001b */
[----:B---3--:R0:W-:Y:S04]  /*11c00*/  STL [R1+0x78], R7 ;  /* 0x0000780701007387 */ /* 0x0081e80000100800 */
[----:B------:R-:W3:Y:S04]  /*11c10*/  LDL R92, [R1+0xbb8] ;  /* 0x000bb800015c7983 */ /* 0x000ee80000100800 */
[----:B-1----:R-:W4:Y:S01]  /*11c20*/  LDL R29, [R1+0xbb0] ;  /* 0x000bb000011d7983 */ /* 0x002f220000100800 */
[----:B0-----:R-:W-:Y:S01]  /*11c30*/  IMAD.MOV.U32 R7, RZ, RZ, R4 ;  /* 0x000000ffff077224 */ /* 0x001fe200078e0004 */
[----:B------:R-:W-:-:S04]  /*11c40*/  IADD3 R4, P1, PT, R9, R2, RZ ;  /* 0x0000000209047210 */ /* 0x000fc80007f3e0ff */
[----:B------:R-:W-:Y:S01]  /*11c50*/  LEA.HI.X.SX32 R9, R9, R0, 0x1, P1 ;  /* 0x0000000009097211 */ /* 0x000fe200008f0eff */
[----:B------:R-:W-:Y:S01]  /*11c60*/  @P0 IMAD.MOV.U32 R8, RZ, RZ, R4 ;  /* 0x000000ffff080224 */ /* 0x000fe200078e0004 */
[----:B------:R0:W-:Y:S04]  /*11c70*/  STL [R1+0x6e0], R4 ;  /* 0x0006e00401007387 */ /* 0x0001e80000100800 */
[----:B------:R-:W-:Y:S04]  /*11c80*/  STL [R1+0x700], R28 ;  /* 0x0007001c01007387 */ /* 0x000fe80000100800 */
[----:B------:R1:W-:Y:S04]  /*11c90*/  STL [R1+0x6dc], R9 ;  /* 0x0006dc0901007387 */ /* 0x0003e80000100800 */
[----:B------:R1:W3:Y:S01]  /*11ca0*/  @P0 LDG.E.U8 R5, desc[UR22][R8.64] ;  /* 0x0000001608050981 */ /* 0x0002e2000c1e1100 */
[----:B------:R-:W-:-:S02]  /*11cb0*/  ISETP.GT.U32.AND P3, PT, R3, R32, PT ;  /* 0x000000200300720c */ /* 0x000fc40003f64070 */
[----:B------:R-:W-:Y:S01]  /*11cc0*/  SEL R10, R38, R10, !P6 ;  /* 0x0000000a260a7207 */ /* 0x000fe20007000000 */
[----:B0-----:R-:W4:Y:S01]  /*11cd0*/  LDL.LU R4, [R1+0xe98] ;  /* 0x000e980001047983 */ /* 0x001f220000300800 */
[----:B-1----:R-:W-:Y:S02]  /*11ce0*/  @P0 IMAD.MOV.U32 R8, RZ, RZ, R28 ;  /* 0x000000ffff080224 */ /* 0x002fe400078e001c */
[----:B------:R-:W-:-:S05]  /*11cf0*/  @P0 IMAD.MOV.U32 R9, RZ, RZ, R31 ;  /* 0x000000ffff090224 */ /* 0x000fca00078e001f */
[----:B------:R0:W4:Y:S02]  /*11d00*/  @P0 LDG.E.U8 R27, desc[UR22][R8.64] ;  /* 0x00000016081b0981 */ /* 0x000124000c1e1100 */
[----:B------:R-:W-:-:S05]  /*11d10*/  @!P3 IMAD.IADD R32, R32, 0x1, -R3 ;  /* 0x000000012020b824 */ /* 0x000fca00078e0a03 */
[----:B------:R-:W-:Y:S01]  /*11d20*/  ISETP.GT.U32.AND P3, PT, R3, R32, PT ;  /* 0x000000200300720c */ /* 0x000fe20003f64070 */
[----:B------:R-:W-:Y:S01]  /*11d30*/  IMAD R10, R10, UR9, RZ ;  /* 0x000000090a0a7c24 */ /* 0x000fe2000f8e02ff */
[----:B--2---:R-:W-:-:S11]  /*11d40*/  ISETP.GE.AND P2, PT, R80, RZ, PT ;  /* 0x000000ff5000720c */ /* 0x004fd60003f46270 */
[----:B------:R-:W-:Y:S01]  /*11d50*/  @!P3 IMAD.IADD R32, R32, 0x1, -R3 ;  /* 0x000000012020b824 */ /* 0x000fe200078e0a03 */
[----:B------:R-:W-:-:S04]  /*11d60*/  IADD3 R80, P3, PT, R10, R2, RZ ;  /* 0x000000020a507210 */ /* 0x000fc80007f7e0ff */
[----:B0-----:R-:W-:Y:S02]  /*11d70*/  LEA.HI.X.SX32 R8, R10, R0, 0x1, P3 ;  /* 0x000000000a087211 */ /* 0x001fe400018f0eff */
[----:B------:R-:W-:-:S03]  /*11d80*/  PRMT R11, RZ, 0x7610, R11 ;  /* 0x00007610ff0b7816 */ /* 0x000fc6000000000b */
[----:B------:R-:W-:Y:S01]  /*11d90*/  @P0 IMAD.MOV.U32 R9, RZ, RZ, R8 ;  /* 0x000000ffff090224 */ /* 0x000fe200078e0008 */
[----:B---3--:R0:W-:Y:S04]  /*11da0*/  STL [R1+0x74], R5 ;  /* 0x0000740501007387 */ /* 0x0081e80000100800 */
[----:B0-----:R-:W2:Y:S04]  /*11db0*/  LDL.LU R5, [R1+0xe94] ;  /* 0x000e940001057983 */ /* 0x001ea80000300800 */
[----:B------:R0:W-:Y:S04]  /*11dc0*/  STL [R1+0x6fc], R31 ;  /* 0x0006fc1f01007387 */ /* 0x0001e80000100800 */
[----:B0-----:R-:W3:Y:S04]  /*11dd0*/  LDL R31, [R1+0xba8] ;  /* 0x000ba800011f7983 */ /* 0x001ee80000100800 */
[----:B----4-:R0:W-:Y:S04]  /*11de0*/  STL [R1+0x70], R27 ;  /* 0x0000701b01007387 */ /* 0x0101e80000100800 */
[----:B0-----:R-:W4:Y:S04]  /*11df0*/  LDL.LU R27, [R1+0x2c] ;  /* 0x00002c00011b7983 */ /* 0x001f280000300800 */
[----:B------:R-:W2:Y:S04]  /*11e00*/  LDL.LU R28, [R1+0x20] ;  /* 0x00002000011c7983 */ /* 0x000ea80000300800 */
[----:B------:R-:W-:Y:S04]  /*11e10*/  STL [R1+0x720], R80 ;  /* 0x0007205001007387 */ /* 0x000fe80000100800 */
[----:B------:R0:W-:Y:S02]  /*11e20*/  STL [R1+0x71c], R8 ;  /* 0x00071c0801007387 */ /* 0x0001e40000100800 */
[----:B0-----:R-:W-:-:S05]  /*11e30*/  @P0 IMAD.MOV.U32 R8, RZ, RZ, R80 ;  /* 0x000000ffff080224 */ /* 0x001fca00078e0050 */
[----:B------:R-:W2:Y:S01]  /*11e40*/  @P0 LDG.E.U8 R11, desc[UR22][R8.64] ;  /* 0x00000016080b0981 */ /* 0x000ea2000c1e1100 */
[----:B------:R-:W-:Y:S01]  /*11e50*/  SEL R6, R38, R6, !P6 ;  /* 0x0000000626067207 */ /* 0x000fe20007000000 */
[----:B------:R-:W-:-:S04]  /*11e60*/  @!P2 IMAD.MOV R7, RZ, RZ, -R7 ;  /* 0x000000ffff07a224 */ /* 0x000fc800078e0a07 */
[----:B------:R-:W-:Y:S01]  /*11e70*/  IMAD R6, R6, UR4, RZ ;  /* 0x0000000406067c24 */ /* 0x000fe2000f8e02ff */
[----:B------:R-:W-:Y:S01]  /*11e80*/  ISETP.GE.AND P3, PT, R29, RZ, PT ;  /* 0x000000ff1d00720c */ /* 0x000fe20003f66270 */
[----:B------:R-:W0:Y:S01]  /*11e90*/  LDCU UR4, c[0x0][0x3b0] ;  /* 0x00007600ff0477ac */ /* 0x000e220008000800 */
[----:B------:R-:W3:Y:S02]  /*11ea0*/  LDL.LU R29, [R1+0x38] ;  /* 0x00003800011d7983 */ /* 0x000ee40000300800 */
[----:B------:R-:W-:Y:S02]  /*11eb0*/  IADD3 R10, P2, PT, R6, R2, RZ ;  /* 0x00000002060a7210 */ /* 0x000fe40007f5e0ff */
[----:B------:R-:W-:-:S03]  /*11ec0*/  PRMT R25, RZ, 0x7610, R25 ;  /* 0x00007610ff197816 */ /* 0x000fc60000000019 */
[----:B------:R-:W-:Y:S04]  /*11ed0*/  STL [R1+0x740], R10 ;  /* 0x0007400a01007387 */ /* 0x000fe80000100800 */
[----:B--2---:R1:W-:Y:S02]  /*11ee0*/  STL [R1+0x6c], R11 ;  /* 0x00006c0b01007387 */ /* 0x0043e40000100800 */
[----:B-1----:R-:W-:-:S05]  /*11ef0*/  LEA.HI.X.SX32 R11, R6, R0, 0x1, P2 ;  /* 0x00000000060b7211 */ /* 0x002fca00010f0eff */
[----:B------:R-:W2:Y:S01]  /*11f00*/  @P0 LDG.E.U8 R25, desc[UR22][R10.64] ;  /* 0x000000160a190981 */ /* 0x000ea2000c1e1100 */
[----:B------:R-:W-:Y:S01]  /*11f10*/  SEL R89, R38, R89, !P6 ;  /* 0x0000005926597207 */ /* 0x000fe20007000000 */
[----:B------:R-:W-:-:S04]  /*11f20*/  IMAD.MOV.U32 R8, RZ, RZ, R32 ;  /* 0x000000ffff087224 */ /* 0x000fc800078e0020 */
[----:B------:R-:W-:Y:S01]  /*11f30*/  IMAD R89, R89, UR5, RZ ;  /* 0x0000000559597c24 */ /* 0x000fe2000f8e02ff */
[----:B------:R-:W-:Y:S01]  /*11f40*/  STL [R1+0x73c], R11 ;  /* 0x00073c0b01007387 */ /* 0x000fe20000100800 */
[----:B------:R-:W-:Y:S01]  /*11f50*/  @!P3 IMAD.MOV R8, RZ, RZ, -R8 ;  /* 0x000000ffff08b224 */ /* 0x000fe200078e0a08 */
[----:B------:R-:W-:Y:S02]  /*11f60*/  PRMT R9, RZ, 0x7610, R9 ;  /* 0x00007610ff097816 */ /* 0x000fe40000000009 */
[----:B------:R-:W-:Y:S02]  /*11f70*/  ISETP.GT.U32.AND P1, PT, R3, R93, PT ;  /* 0x0000005d0300720c */ /* 0x000fe40003f24070 */
[----:B------:R-:W-:Y:S01]  /*11f80*/  SEL R87, R38, R87, !P6 ;  /* 0x0000005726577207 */ /* 0x000fe20007000000 */
[----:B------:R-:W-:Y:S01]  /*11f90*/  IMAD.MOV.U32 R6, RZ, RZ, R30 ;  /* 0x000000ffff067224 */ /* 0x000fe200078e001e */
[----:B------:R-:W-:Y:S01]  /*11fa0*/  PRMT R26, RZ, 0x7610, R26 ;  /* 0x00007610ff1a7816 */ /* 0x000fe2000000001a */
[----:B------:R-:W1:Y:S08]  /*11fb0*/  LDCU UR5, c[0x0][0x3b0] ;  /* 0x00007600ff0577ac */ /* 0x000e700008000800 */
[----:B------:R-:W-:Y:S01]  /*11fc0*/  @!P1 IMAD.IADD R93, R93, 0x1, -R3 ;  /* 0x000000015d5d9824 */ /* 0x000fe200078e0a03 */
[----:B--2---:R2:W-:Y:S02]  /*11fd0*/  STL [R1+0x68], R25 ;  /* 0x0000681901007387 */ /* 0x0045e40000100800 */
[----:B--2---:R-:W-:-:S04]  /*11fe0*/  IADD3 R25, P3, PT, R89, R2, RZ ;  /* 0x0000000259197210 */ /* 0x004fc80007f7e0ff */
[----:B------:R-:W-:Y:S01]  /*11ff0*/  LEA.HI.X.SX32 R10, R89, R0, 0x1, P3 ;  /* 0x00000000590a7211 */ /* 0x000fe200018f0eff */
[----:B------:R-:W-:Y:S04]  /*12000*/  STL [R1+0x760], R25 ;  /* 0x0007601901007387 */ /* 0x000fe80000100800 */
[----:B------:R2:W-:Y:S01]  /*12010*/  STL [R1+0x75c], R10 ;  /* 0x00075c0a01007387 */ /* 0x0005e20000100800 */
[----:B------:R-:W-:Y:S01]  /*12020*/  @P0 IMAD.MOV.U32 R11, RZ, RZ, R10 ;  /* 0x000000ffff0b0224 */ /* 0x000fe200078e000a */
[----:B------:R-:W-:Y:S02]  /*12030*/  ISETP.GT.U32.AND P2, PT, R3, R93, PT ;  /* 0x0000005d0300720c */ /* 0x000fe40003f44070 */
[----:B------:R-:W-:Y:S01]  /*12040*/  ISETP.GE.AND P1, PT, R92, RZ, PT ;  /* 0x000000ff5c00720c */ /* 0x000fe20003f26270 */
[----:B0-----:R-:W-:Y:S01]  /*12050*/  IMAD R87, R87, UR4, RZ ;  /* 0x0000000457577c24 */ /* 0x001fe2000f8e02ff */
[----:B------:R-:W3:Y:S01]  /*12060*/  LDL R32, [R1+0xba0] ;  /* 0x000ba00001207983 */ /* 0x000ee20000100800 */
[----:B------:R-:W-:Y:S01]  /*12070*/  ISETP.GT.U32.AND P3, PT, R3, R28, PT ;  /* 0x0000001c0300720c */ /* 0x000fe20003f64070 */
[----:B------:R-:W0:Y:S01]  /*12080*/  LDCU UR4, c[0x0][0x3b0] ;  /* 0x00007600ff0477ac */ /* 0x000e220008000800 */
[----:B--2---:R-:W-:-:S02]  /*12090*/  @P0 IMAD.MOV.U32 R10, RZ, RZ, R25 ;  /* 0x000000ffff0a0224 */ /* 0x004fc400078e0019 */
[----:B------:R-:W2:Y:S04]  /*120a0*/  LDL R25, [R1+0xb98] ;  /* 0x000b980001197983 */ /* 0x000ea80000100800 */
[----:B------:R0:W2:Y:S01]  /*120b0*/  @P0 LDG.E.U8 R9, desc[UR22][R10.64] ;  /* 0x000000160a090981 */ /* 0x0000a2000c1e1100 */
[--C-:B------:R-:W-:Y:S01]  /*120c0*/  @!P2 IMAD.IADD R93, R93, 0x1, -R3.reuse ;  /* 0x000000015d5da824 */ /* 0x100fe200078e0a03 */
[----:B----4-:R-:W-:Y:S01]  /*120d0*/  ISETP.GT.U32.AND P2, PT, R3, R27, PT ;  /* 0x0000001b0300720c */ /* 0x010fe20003f44070 */
[----:B------:R-:W-:Y:S01]  /*120e0*/  @!P1 IMAD.MOV R6, RZ, RZ, -R6 ;  /* 0x000000ffff069224 */ /* 0x000fe200078e0a06 */
[----:B---3--:R-:W-:Y:S02]  /*120f0*/  ISETP.GE.AND P1, PT, R31, RZ, PT ;  /* 0x000000ff1f00720c */ /* 0x008fe40003f26270 */
[----:B------:R-:W3:Y:S09]  /*12100*/  LDL.LU R31, [R1+0x3c] ;  /* 0x00003c00011f7983 */ /* 0x000ef20000300800 */
[----:B------:R-:W-:Y:S01]  /*12110*/  @!P2 IMAD.IADD R27, R27, 0x1, -R3 ;  /* 0x000000011b1ba824 */ /* 0x000fe200078e0a03 */
[----:B------:R-:W-:-:S04]  /*12120*/  IADD3 R30, P2, PT, R87, R2, RZ ;  /* 0x00000002571e7210 */ /* 0x000fc80007f5e0ff */
[----:B------:R-:W-:Y:S01]  /*12130*/  LEA.HI.X.SX32 R80, R87, R0, 0x1, P2 ;  /* 0x0000000057507211 */ /* 0x000fe200010f0eff */
[----:B------:R-:W-:Y:S01]  /*12140*/  STL [R1+0x780], R30 ;  /* 0x0007801e01007387 */ /* 0x000fe20000100800 */
[----:B0-----:R-:W-:-:S03]  /*12150*/  SEL R10, R38, R7, !P6 ;  /* 0x00000007260a7207 */ /* 0x001fc60007000000 */
[----:B------:R-:W-:Y:S01]  /*12160*/  STL [R1+0x77c], R80 ;  /* 0x00077c5001007387 */ /* 0x000fe20000100800 */
[----:B------:R-:W-:-:S03]  /*12170*/  @P0 IMAD.MOV.U32 R7, RZ, RZ, R80 ;  /* 0x000000ffff070224 */ /* 0x000fc600078e0050 */
[----:B--2---:R0:W-:Y:S02]  /*12180*/  STL [R1+0x64], R9 ;  /* 0x0000640901007387 */ /* 0x0041e40000100800 */
[----:B0-----:R-:W-:Y:S01]  /*12190*/  SEL R9, R38, R6, !P6 ;  /* 0x0000000626097207 */ /* 0x001fe20007000000 */
[----:B------:R-:W-:-:S05]  /*121a0*/  @P0 IMAD.MOV.U32 R6, RZ, RZ, R30 ;  /* 0x000000ffff060224 */ /* 0x000fca00078e001e */
[----:B------:R0:W2:Y:S01]  /*121b0*/  @P0 LDG.E.U8 R26, desc[UR22][R6.64] ;  /* 0x00000016061a0981 */ /* 0x0000a2000c1e1100 */
[----:B------:R-:W-:Y:S01]  /*121c0*/  @!P3 IMAD.IADD R28, R28, 0x1, -R3 ;  /* 0x000000011c1cb824 */ /* 0x000fe200078e0a03 */
[----:B------:R-:W-:-:S04]  /*121d0*/  ISETP.GT.U32.AND P3, PT, R3, R27, PT ;  /* 0x0000001b0300720c */ /* 0x000fc80003f64070 */
[----:B------:R-:W-:Y:S01]  /*121e0*/  ISETP.GT.U32.AND P2, PT, R3, R28, PT ;  /* 0x0000001c0300720c */ /* 0x000fe20003f44070 */
[----:B-1----:R-:W-:Y:S01]  /*121f0*/  IMAD R10, R10, UR5, RZ ;  /* 0x000000050a0a7c24 */ /* 0x002fe2000f8e02ff */
[----:B------:R-:W-:Y:S01]  /*12200*/  PRMT R81, RZ, 0x7610, R81 ;  /* 0x00007610ff517816 */ /* 0x000fe20000000051 */
[----:B------:R-:W-:Y:S01]  /*12210*/  IMAD R9, R9, UR4, RZ ;  /* 0x0000000409097c24 */ /* 0x000fe2000f8e02ff */
[----:B------:R-:W-:Y:S01]  /*12220*/  PRMT R23, RZ, 0x7610, R23 ;  /* 0x00007610ff177816 */ /* 0x000fe20000000017 */
[----:B------:R-:W-:-:S04]  /*12230*/  @!P1 IMAD.MOV R93, RZ, RZ, -R93 ;  /* 0x000000ffff5d9224 */ /* 0x000fc800078e0a5d */
[--C-:B------:R-:W-:Y:S01]  /*12240*/  @!P3 IMAD.IADD R27, R27, 0x1, -R3.reuse ;  /* 0x000000011b1bb824 */ /* 0x100fe200078e0a03 */
[-C--:B------:R-:W-:Y:S01]  /*12250*/  IADD3 R92, P3, PT, R10, R2.reuse, RZ ;  /* 0x000000020a5c7210 */ /* 0x080fe20007f7e0ff */
[----:B------:R-:W1:Y:S02]  /*12260*/  LDCU UR5, c[0x0][0x3b0] ;  /* 0x00007600ff0577ac */ /* 0x000e640008000800 */
[----:B------:R-:W-:Y:S01]  /*12270*/  @!P2 IMAD.IADD R28, R28, 0x1, -R3 ;  /* 0x000000011c1ca824 */ /* 0x000fe200078e0a03 */
[C---:B------:R-:W-:Y:S01]  /*12280*/  IADD3 R30, P2, PT, R9.reuse, R2, RZ ;  /* 0x00000002091e7210 */ /* 0x040fe20007f5e0ff */
[----:B0-----:R-:W-:Y:S01]  /*12290*/  @P0 IMAD.MOV.U32 R6, RZ, RZ, R92 ;  /* 0x000000ffff060224 */ /* 0x001fe200078e005c */
[-C--:B------:R-:W-:Y:S01]  /*122a0*/  LEA.HI.X.SX32 R7, R10, R0.reuse, 0x1, P3 ;  /* 0x000000000a077211 */ /* 0x080fe200018f0eff */
[----:B------:R-:W0:Y:S01]  /*122b0*/  LDCU UR4, c[0x0][0x3b0] ;  /* 0x00007600ff0477ac */ /* 0x000e220008000800 */
[----:B------:R-:W-:-:S03]  /*122c0*/  LEA.HI.X.SX32 R80, R9, R0, 0x1, P2 ;  /* 0x0000000009507211 */ /* 0x000fc600010f0eff */
[----:B------:R4:W3:Y:S02]  /*122d0*/  @P0 LDG.E.U8 R81, desc[UR22][R6.64] ;  /* 0x0000001606510981 */ /* 0x0008e4000c1e1100 */
[----:B----4-:R-:W-:Y:S02]  /*122e0*/  @P0 IMAD.MOV.U32 R6, RZ, RZ, R30 ;  /* 0x000000ffff060224 */ /* 0x010fe400078e001e */
[----:B--2---:R2:W-:Y:S04]  /*122f0*/  STL [R1+0x60], R26 ;  /* 0x0000601a01007387 */ /* 0x0045e80000100800 */
[----:B--2---:R-:W2:Y:S04]  /*12300*/  LDL R26, [R1+0xc70] ;  /* 0x000c7000011a7983 */ /* 0x004ea80000100800 */
[----:B------:R-:W-:Y:S04]  /*12310*/  STL [R1+0x7a0], R92 ;  /* 0x0007a05c01007387 */ /* 0x000fe80000100800 */
[----:B------:R-:W-:Y:S04]  /*12320*/  STL [R1+0x7c0], R30 ;  /* 0x0007c01e01007387 */ /* 0x000fe80000100800 */
[----:B------:R4:W-:Y:S02]  /*12330*/  STL [R1+0x79c], R7 ;  /* 0x00079c0701007387 */ /* 0x0009e40000100800 */
[----:B----4-:R-:W-:-:S05]  /*12340*/  @P0 IMAD.MOV.U32 R7, RZ, RZ, R80 ;  /* 0x000000ffff070224 */ /* 0x010fca00078e0050 */
[----:B------:R4:W2:Y:S01]  /*12350*/  @P0 LDG.E.U8 R23, desc[UR22][R6.64] ;  /* 0x0000001606170981 */ /* 0x0008a2000c1e1100 */
[C---:B------:R-:W-:Y:S02]  /*12360*/  ISETP.GT.U32.AND P1, PT, R3.reuse, R29, PT ;  /* 0x0000001d0300720c */ /* 0x040fe40003f24070 */
[----:B---3--:R-:W-:Y:S02]  /*12370*/  ISETP.GT.U32.AND P3, PT, R3, R31, PT ;  /* 0x0000001f0300720c */ /* 0x008fe40003f64070 */
[----:B------:R-:W-:-:S05]  /*12380*/  SEL R8, R38, R8, !P6 ;  /* 0x0000000826087207 */ /* 0x000fca0007000000 */
[----:B------:R-:W-:-:S04]  /*12390*/  IMAD R8, R8, UR16, RZ ;  /* 0x0000001008087c24 */ /* 0x000fc8000f8e02ff */
[--C-:B------:R-:W-:Y:S02]  /*123a0*/  @!P1 IMAD.IADD R29, R29, 0x1, -R3.reuse ;  /* 0x000000011d1d9824 */ /* 0x100fe400078e0a03 */
[--C-:B------:R-:W-:Y:S01]  /*123b0*/  @!P3 IMAD.IADD R31, R31, 0x1, -R3.reuse ;  /* 0x000000011f1fb824 */ /* 0x100fe200078e0a03 */
[----:B------:R-:W-:Y:S02]  /*123c0*/  IADD3 R9, P3, PT, R8, R2, RZ ;  /* 0x0000000208097210 */ /* 0x000fe40007f7e0ff */
[----:B------:R-:W-:Y:S02]  /*123d0*/  ISETP.GT.U32.AND P1, PT, R3, R29, PT ;  /* 0x0000001d0300720c */ /* 0x000fe40003f24070 */
[----:B------:R-:W-:Y:S02]  /*123e0*/  ISETP.GE.AND P2, PT, R32, RZ, PT ;  /* 0x000000ff2000720c */ /* 0x000fe40003f46270 */
[----:B------:R-:W-:Y:S01]  /*123f0*/  LEA.HI.X.SX32 R8, R8, R0, 0x1, P3 ;  /* 0x0000000008087211 */ /* 0x000fe200018f0eff */
[----:B------:R-:W3:Y:S04]  /*12400*/  LDL R32, [R1+0xb90] ;  /* 0x000b900001207983 */ /* 0x000ee80000100800 */
[----:B------:R-:W-:Y:S04]  /*12410*/  STL [R1+0x7bc], R80 ;  /* 0x0007bc5001007387 */ /* 0x000fe80000100800 */
[----:B------:R0:W-:Y:S01]  /*12420*/  STL [R1+0x7e0], R9 ;  /* 0x0007e00901007387 */ /* 0x0001e20000100800 */
[----:B------:R-:W-:Y:S01]  /*12430*/  @!P1 IMAD.IADD R29, R29, 0x1, -R3 ;  /* 0x000000011d1d9824 */ /* 0x000fe200078e0a03 */
[----:B------:R-:W-:-:S02]  /*12440*/  ISETP.GE.AND P1, PT, R25, RZ, PT ;  /* 0x000000ff1900720c */ /* 0x000fc40003f26270 */
[----:B0-----:R-:W-:Y:S02]  /*12450*/  @P0 LOP3.LUT R9, R9, R8, RZ, 0x3c, !PT ;  /* 0x0000000809090212 */ /* 0x001fe400078e3cff */
[----:B------:R-:W-:Y:S02]  /*12460*/  PRMT R10, RZ, 0x7610, R10 ;  /* 0x00007610ff0a7816 */ /* 0x000fe4000000000a */
[----:B------:R-:W-:Y:S01]  /*12470*/  SEL R93, R38, R93, !P6 ;  /* 0x0000005d265d7207 */ /* 0x000fe20007000000 */
[----:B----4-:R-:W-:-:S04]  /*12480*/  IMAD.MOV.U32 R6, RZ, RZ, R28 ;  /* 0x000000ffff067224 */ /* 0x010fc800078e001c */
[----:B-1----:R-:W-:Y:S01]  /*12490*/  IMAD R93, R93, UR5, RZ ;  /* 0x000000055d5d7c24 */ /* 0x002fe2000f8e02ff */
[----:B------:R-:W-:Y:S01]  /*124a0*/  PRMT R19, RZ, 0x7610, R19 ;  /* 0x00007610ff137816 */ /* 0x000fe20000000013 */
[----:B------:R-:W-:Y:S02]  /*124b0*/  @!P1 IMAD.MOV R6, RZ, RZ, -R6 ;  /* 0x000000ffff069224 */ /* 0x000fe400078e0a06 */
[----:B------:R-:W-:Y:S01]  /*124c0*/  IMAD.MOV.U32 R7, RZ, RZ, R27 ;  /* 0x000000ffff077224 */ /* 0x000fe200078e001b */
[----:B------:R-:W-:Y:S01]  /*124d0*/  ISETP.GT.U32.AND P3, PT, R3, R86, PT ;  /* 0x000000560300720c */ /* 0x000fe20003f64070 */
[----:B------:R-:W0:Y:S01]  /*124e0*/  LDCU UR5, c[0x0][0x3b0] ;  /* 0x00007600ff0577ac */ /* 0x000e220008000800 */
[----:B--2---:R-:W-:Y:S04]  /*124f0*/  STL [R1+0x58], R23 ;  /* 0x0000581701007387 */ /* 0x004fe80000100800 */
[----:B------:R1:W-:Y:S02]  /*12500*/  STL [R1+0x7dc], R8 ;  /* 0x0007dc0801007387 */ /* 0x0003e40000100800 */
[----:B-1----:R-:W-:-:S04]  /*12510*/  @P0 LOP3.LUT R8, R9, R8, RZ, 0x3c, !PT ;  /* 0x0000000809080212 */ /* 0x002fc800078e3cff */
[----:B------:R-:W-:-:S05]  /*12520*/  @P0 LOP3.LUT R9, R9, R8, RZ, 0x3c, !PT ;  /* 0x0000000809090212 */ /* 0x000fca00078e3cff */
[----:B------:R1:W2:Y:S01]  /*12530*/  @P0 LDG.E.U8 R10, desc[UR22][R8.64] ;  /* 0x00000016080a0981 */ /* 0x0002a2000c1e1100 */
[----:B------:R-:W-:-:S04]  /*12540*/  IADD3 R23, P1, PT, R93, R2, RZ ;  /* 0x000000025d177210 */ /* 0x000fc80007f3e0ff */
[----:B------:R-:W-:Y:S01]  /*12550*/  LEA.HI.X.SX32 R25, R93, R0, 0x1, P1 ;  /* 0x000000005d197211 */ /* 0x000fe200008f0eff */
[----:B-1----:R-:W-:-:S04]  /*12560*/  @P0 IMAD.MOV.U32 R8, RZ, RZ, R23 ;  /* 0x000000ffff080224 */ /* 0x002fc800078e0017 */
[----:B------:R-:W-:-:S05]  /*12570*/  @P0 IMAD.MOV.U32 R9, RZ, RZ, R25 ;  /* 0x000000ffff090224 */ /* 0x000fca00078e0019 */
[----:B------:R1:W4:Y:S01]  /*12580*/  @P0 LDG.E.U8 R19, desc[UR22][R8.64] ;  /* 0x0000001608130981 */ /* 0x000322000c1e1100 */
[----:B------:R-:W-:-:S03]  /*12590*/  @!P2 IMAD.MOV R7, RZ, RZ, -R7 ;  /* 0x000000ffff07a224 */ /* 0x000fc600078e0a07 */
[----:B------:R0:W-:Y:S01]  /*125a0*/  STL [R1+0x800], R23 ;  /* 0x0008001701007387 */ /* 0x0001e20000100800 */
[----:B---3--:R-:W-:-:S03]  /*125b0*/  ISETP.GE.AND P1, PT, R32, RZ, PT ;  /* 0x000000ff2000720c */ /* 0x008fc60003f26270 */
[----:B------:R-:W3:Y:S01]  /*125c0*/  LDL R27, [R1+0xb88] ;  /* 0x000b8800011b7983 */ /* 0x000ee20000100800 */
[----:B------:R-:W-:-:S03]  /*125d0*/  SEL R7, R38, R7, !P6 ;  /* 0x0000000726077207 */ /* 0x000fc60007000000 */
[----:B------:R-:W-:Y:S04]  /*125e0*/  STL [R1+0x5c], R81 ;  /* 0x00005c5101007387 */ /* 0x000fe80000100800 */
[----:B------:R-:W-:Y:S04]  /*125f0*/  STL [R1+0x7fc], R25 ;  /* 0x0007fc1901007387 */ /* 0x000fe80000100800 */
[----:B------:R-:W3:Y:S01]  /*12600*/  LDL R32, [R1+0xb80] ;  /* 0x000b800001207983 */ /* 0x000ee20000100800 */
[----:B-1----:R-:W-:Y:S02]  /*12610*/  IMAD R8, R7, UR4, RZ ;  /* 0x0000000407087c24 */ /* 0x002fe4000f8e02ff */
[----:B------:R-:W-:Y:S01]  /*12620*/  @!P3 IMAD.IADD R86, R86, 0x1, -R3 ;  /* 0x000000015656b824 */ /* 0x000fe200078e0a03 */
[----:B------:R-:W-:Y:S01]  /*12630*/  SEL R7, R38, R6, !P6 ;  /* 0x0000000626077207 */ /* 0x000fe20007000000 */
[----:B------:R-:W1:Y:S01]  /*12640*/  LDCU UR4, c[0x0][0x3b0] ;  /* 0x00007600ff0477ac */ /* 0x000e620008000800 */
[----:B0-----:R-:W-:Y:S01]  /*12650*/  IADD3 R23, P3, PT, R8, R2, RZ ;  /* 0x0000000208177210 */ /* 0x001fe20007f7e0ff */
[----:B------:R-:W-:Y:S01]  /*12660*/  IMAD.MOV.U32 R6, RZ, RZ, R29 ;  /* 0x000000ffff067224 */ /* 0x000fe200078e001d */
[----:B------:R-:W-:-:S02]  /*12670*/  ISETP.GE.AND P2, PT, R26, RZ, PT ;  /* 0x000000ff1a00720c */ /* 0x000fc40003f46270 */
[----:B------:R-:W-:Y:S01]  /*12680*/  LEA.HI.X.SX32 R8, R8, R0, 0x1, P3 ;  /* 0x0000000008087211 */ /* 0x000fe200018f0eff */
[----:B------:R-:W-:Y:S01]  /*12690*/  IMAD R7, R7, UR5, RZ ;  /* 0x0000000507077c24 */ /* 0x000fe2000f8e02ff */
[----:B------:R-:W-:Y:S01]  /*126a0*/  PRMT R22, RZ, 0x7610, R22 ;  /* 0x00007610ff167816 */ /* 0x000fe20000000016 */
[----:B------:R-:W-:Y:S01]  /*126b0*/  @!P1 IMAD.MOV R6, RZ, RZ, -R6 ;  /* 0x000000ffff069224 */ /* 0x000fe200078e0a06 */
[----:B------:R-:W-:Y:S01]  /*126c0*/  PRMT R11, RZ, 0x7610, R11 ;  /* 0x00007610ff0b7816 */ /* 0x000fe2000000000b */
[----:B------:R-:W-:Y:S01]  /*126d0*/  @P0 IMAD.MOV.U32 R9, RZ, RZ, R8 ;  /* 0x000000ffff090224 */ /* 0x000fe200078e0008 */
[----:B--2---:R0:W-:Y:S01]  /*126e0*/  STL [R1+0x54], R10 ;  /* 0x0000540a01007387 */ /* 0x0041e20000100800 */
[----:B------:R-:W-:Y:S01]  /*126f0*/  ISETP.GT.U32.AND P3, PT, R3, R86, PT ;  /* 0x000000560300720c */ /* 0x000fe20003f64070 */
[----:B------:R-:W2:Y:S02]  /*12700*/  LDCU UR5, c[0x0][0x3b0] ;  /* 0x00007600ff0577ac */ /* 0x000ea40008000800 */
[----:B0-----:R-:W2:Y:S04]  /*12710*/  LDL.LU R10, [R1+0x24c] ;  /* 0x00024c00010a7983 */ /* 0x001ea80000300800 */
[----:B------:R-:W2:Y:S04]  /*12720*/  LDL.LU R28, [R1+0x288] ;  /* 0x00028800011c7983 */ /* 0x000ea80000300800 */
[----:B------:R-:W2:Y:S04]  /*12730*/  LDL.LU R26, [R1+0x28c] ;  /* 0x00028c00011a7983 */ /* 0x000ea80000300800 */
[----:B------:R-:W2:Y:S04]  /*12740*/  LDL R29, [R1+0xc3c] ;  /* 0x000c3c00011d7983 */ /* 0x000ea80000100800 */
[----:B------:R-:W-:Y:S04]  /*12750*/  STL [R1+0x820], R23 ;  /* 0x0008201701007387 */ /* 0x000fe80000100800 */
[----:B------:R0:W-:Y:S04]  /*12760*/  STL [R1+0x81c], R8 ;  /* 0x00081c0801007387 */ /* 0x0001e80000100800 */
[----:B----4-:R4:W-:Y:S01]  /*12770*/  STL [R1+0x50], R19 ;  /* 0x0000501301007387 */ /* 0x0109e20000100800 */
[----:B0-----:R-:W-:Y:S01]  /*12780*/  @P0 IMAD.MOV.U32 R8, RZ, RZ, R23 ;  /* 0x000000ffff080224 */ /* 0x001fe200078e0017 */
[----:B----4-:R-:W-:-:S04]  /*12790*/  IADD3 R19, P1, PT, R7, R2, RZ ;  /* 0x0000000207137210 */ /* 0x010fc80007f3e0ff */
[----:B------:R0:W4:Y:S01]  /*127a0*/  @P0 LDG.E.U8 R22, desc[UR22][R8.64] ;  /* 0x0000001608160981 */ /* 0x000122000c1e1100 */
[----:B------:R-:W-:Y:S02]  /*127b0*/  LEA.HI.X.SX32 R7, R7, R0, 0x1, P1 ;  /* 0x0000000007077211 */ /* 0x000fe400008f0eff */
[----:B0-----:R-:W-:Y:S01]  /*127c0*/  SEL R8, R38, R6, !P6 ;  /* 0x0000000626087207 */ /* 0x001fe20007000000 */
[----:B------:R-:W-:-:S05]  /*127d0*/  @P0 IMAD.MOV.U32 R6, RZ, RZ, R19 ;  /* 0x000000ffff060224 */ /* 0x000fca00078e0013 */
[----:B------:R0:W4:Y:S01]  /*127e0*/  @P0 LDG.E.U8 R11, desc[UR22][R6.64] ;  /* 0x00000016060b0981 */ /* 0x000122000c1e1100 */
[----:B-1----:R-:W-:Y:S02]  /*127f0*/  IMAD R8, R8, UR4, RZ ;  /* 0x0000000408087c24 */ /* 0x002fe4000f8e02ff */
[----:B------:R-:W-:Y:S01]  /*12800*/  @!P3 IMAD.IADD R86, R86, 0x1, -R3 ;  /* 0x000000015656b824 */ /* 0x000fe200078e0a03 */
[----:B------:R-:W-:Y:S01]  /*12810*/  STL [R1+0x840], R19 ;  /* 0x0008401301007387 */ /* 0x000fe20000100800 */
[----:B---3--:R-:W-:Y:S01]  /*12820*/  ISETP.GE.AND P1, PT, R32, RZ, PT ;  /* 0x000000ff2000720c */ /* 0x008fe20003f26270 */
[----:B------:R-:W1:Y:S02]  /*12830*/  LDCU UR4, c[0x0][0x3b0] ;  /* 0x00007600ff0477ac */ /* 0x000e640008000800 */
[----:B------:R0:W-:Y:S04]  /*12840*/  STL [R1+0x83c], R7 ;  /* 0x00083c0701007387 */ /* 0x0001e80000100800 */
[----:B------:R-:W3:Y:S01]  /*12850*/  LDL.LU R32, [R1+0x280] ;  /* 0x0002800001207983 */ /* 0x000ee20000300800 */
[----:B0-----:R-:W-:-:S02]  /*12860*/  IADD3 R7, P3, PT, R8, R2, RZ ;  /* 0x0000000208077210 */ /* 0x001fc40007f7e0ff */
[----:B------:R-:W-:Y:S01]  /*12870*/  PRMT R9, RZ, 0x7610, R9 ;  /* 0x00007610ff097816 */ /* 0x000fe20000000009 */
[----:B--2---:R-:W-:Y:S01]  /*12880*/  @!P2 IMAD.MOV R10, RZ, RZ, -R10 ;  /* 0x000000ffff0aa224 */ /* 0x004fe200078e0a0a */
[----:B------:R-:W-:-:S13]  /*12890*/  ISETP.GT.U32.AND P2, PT, R3, R31, PT ;  /* 0x0000001f0300720c */ /* 0x000fda0003f44070 */
[----:B------:R-:W-:Y:S01]  /*128a0*/  @!P2 IMAD.IADD R31, R31, 0x1, -R3 ;  /* 0x000000011f1fa824 */ /* 0x000fe200078e0a03 */
[----:B------:R-:W-:Y:S02]  /*128b0*/  ISETP.GE.AND P2, PT, R27, RZ, PT ;  /* 0x000000ff1b00720c */ /* 0x000fe40003f46270 */
[----:B------:R-:W2:Y:S01]  /*128c0*/  LDL.LU R27, [R1+0x44] ;  /* 0x00004400011b7983 */ /* 0x000ea20000300800 */
[----:B------:R-:W-:-:S03]  /*128d0*/  IMAD.MOV.U32 R6, RZ, RZ, R31 ;  /* 0x000000ffff067224 */ /* 0x000fc600078e001f */
[----:B------:R-:W2:Y:S04]  /*128e0*/  LDL.LU R31, [R1+0x40] ;  /* 0x00004000011f7983 */ /* 0x000ea80000300800 */
[----:B------:R-:W-:Y:S03]  /*128f0*/  STL [R1+0x858], R7 ;  /* 0x0008580701007387 */ /* 0x000fe60000100800 */
[----:B------:R-:W-:Y:S01]  /*12900*/  @!P2 IMAD.MOV R6, RZ, RZ, -R6 ;  /* 0x000000ffff06a224 */ /* 0x000fe200078e0a06 */
[----:B----4-:R0:W-:Y:S02]  /*12910*/  STL [R1+0x30], R11 ;  /* 0x0000300b01007387 */ /* 0x0101e40000100800 */
[----:B0-----:R-:W-:-:S02]  /*12920*/  LEA.HI.X.SX32 R11, R8, R0, 0x1, P3 ;  /* 0x00000000080b7211 */ /* 0x001fc400018f0eff */
[----:B------:R-:W-:Y:S01]  /*12930*/  SEL R8, R38, R6, !P6 ;  /* 0x0000000626087207 */ /* 0x000fe20007000000 */
[----:B------:R-:W-:Y:S02]  /*12940*/  @P0 IMAD.MOV.U32 R6, RZ, RZ, R7 ;  /* 0x000000ffff060224 */ /* 0x000fe400078e0007 */
[----:B------:R-:W-:-:S05]  /*12950*/  @P0 IMAD.MOV.U32 R7, RZ, RZ, R11 ;  /* 0x000000ffff070224 */ /* 0x000fca00078e000b */
[----:B------:R0:W4:Y:S01]  /*12960*/  @P0 LDG.E.U8 R9, desc[UR22][R6.64] ;  /* 0x0000001606090981 */ /* 0x000122000c1e1100 */
[C---:B------:R-:W-:Y:S01]  /*12970*/  ISETP.GT.U32.AND P2, PT, R3.reuse, R28, PT ;  /* 0x0000001c0300720c */ /* 0x040fe20003f44070 */
[----:B------:R-:W-:Y:S01]  /*12980*/  @!P1 IMAD.MOV R86, RZ, RZ, -R86 ;  /* 0x000000ffff569224 */ /* 0x000fe200078e0a56 */
[----:B------:R-:W-:Y:S01]  /*12990*/  ISETP.GT.U32.AND P1, PT, R3, R26, PT ;  /* 0x0000001a0300720c */ /* 0x000fe20003f24070 */
[----:B------:R-:W-:-:S03]  /*129a0*/  IMAD R8, R8, UR5, RZ ;  /* 0x0000000508087c24 */ /* 0x000fc6000f8e02ff */
[----:B------:R-:W-:Y:S01]  /*129b0*/  SEL R86, R38, R86, !P6 ;  /* 0x0000005626567207 */ /* 0x000fe20007000000 */
[----:B------:R-:W-:Y:S04]  /*129c0*/  STL [R1+0x854], R11 ;  /* 0x0008540b01007387 */ /* 0x000fe80000100800 */
[----:B------:R3:W-:Y:S01]  /*129d0*/  STL [R1+0x34], R22 ;  /* 0x0000341601007387 */ /* 0x0007e20000100800 */
[----:B-1----:R-:W-:Y:S02]  /*129e0*/  IMAD R86, R86, UR4, RZ ;  /* 0x0000000456567c24 */ /* 0x002fe4000f8e02ff */
[----:B------:R-:W-:Y:S01]  /*129f0*/  @!P2 IMAD.IADD R28, R28, 0x1, -R3 ;  /* 0x000000011c1ca824 */ /* 0x000fe200078e0a03 */
[----:B------:R-:W2:Y:S01]  /*12a00*/  LDL.LU R23, [R1+0x2a8] ;  /* 0x0002a80001177983 */ /* 0x000ea20000300800 */
[----:B0-----:R-:W-:-:S03]  /*12a10*/  IADD3 R7, P2, PT, R8, R2, RZ ;  /* 0x0000000208077210 */ /* 0x001fc60007f5e0ff */
[----:B------:R-:W2:Y:S01]  /*12a20*/  LDL.LU R6, [R1+0x260] ;  /* 0x0002600001067983 */ /* 0x000ea20000300800 */
[----:B------:R-:W-:Y:S01]  /*12a30*/  ISETP.GE.AND P3, PT, R29, RZ, PT ;  /* 0x000000ff1d00720c */ /* 0x000fe20003f66270 */
[----:B------:R-:W-:Y:S01]  /*12a40*/  @!P1 IMAD.IADD R26, R26, 0x1, -R3 ;  /* 0x000000011a1a9824 */ /* 0x000fe200078e0a03 */
[----:B------:R-:W-:Y:S01]  /*12a50*/  IADD3 R19, P1, PT, R86, R2, RZ ;  /* 0x0000000256137210 */ /* 0x000fe20007f3e0ff */
[----:B------:R-:W2:Y:S01]  /*12a60*/  LDL R29, [R1+0xd84] ;  /* 0x000d8400011d7983 */ /* 0x000ea20000100800 */
[----:B------:R-:W-:-:S03]  /*12a70*/  PRMT R24, RZ, 0x7610, R24 ;  /* 0x00007610ff187816 */ /* 0x000fc60000000018 */
[----:B------:R-:W-:Y:S01]  /*12a80*/  STL [R1+0x870], R7 ;  /* 0x0008700701007387 */ /* 0x000fe20000100800 */
[-C--:B---3--:R-:W-:Y:S02]  /*12a90*/  LEA.HI.X.SX32 R22, R86, R0.reuse, 0x1, P1 ;  /* 0x0000000056167211 */ /* 0x088fe400008f0eff */
[----:B------:R-:W-:Y:S01]  /*12aa0*/  PRMT R17, RZ, 0x7610, R17 ;  /* 0x00007610ff117816 */ /* 0x000fe20000000011 */
[----:B----4-:R0:W-:Y:S04]  /*12ab0*/  STL [R1+0x2c], R9 ;  /* 0x00002c0901007387 */ /* 0x0101e80000100800 */
[----:B------:R-:W-:Y:S01]  /*12ac0*/  STL [R1+0x888], R19 ;  /* 0x0008881301007387 */ /* 0x000fe20000100800 */
[----:B0-----:R-:W-:Y:S01]  /*12ad0*/  LEA.HI.X.SX32 R9, R8, R0, 0x1, P2 ;  /* 0x0000000008097211 */ /* 0x001fe200010f0eff */
[----:B------:R-:W-:-:S04]  /*12ae0*/  @P0 IMAD.MOV.U32 R8, RZ, RZ, R7 ;  /* 0x000000ffff080224 */ /* 0x000fc800078e0007 */
[----:B------:R0:W-:Y:S04]  /*12af0*/  STL [R1+0x86c], R9 ;  /* 0x00086c0901007387 */ /* 0x0001e80000100800 */
[----:B------:R1:W3:Y:S02]  /*12b00*/  @P0 LDG.E.U8 R24, desc[UR22][R8.64] ;  /* 0x0000001608180981 */ /* 0x0002e4000c1e1100 */
[----:B-1----:R-:W-:Y:S02]  /*12b10*/  @P0 IMAD.MOV.U32 R8, RZ, RZ, R19 ;  /* 0x000000ffff080224 */ /* 0x002fe400078e0013 */
[----:B0-----:R-:W-:-:S05]  /*12b20*/  @P0 IMAD.MOV.U32 R9, RZ, RZ, R22 ;  /* 0x000000ffff090224 */ /* 0x001fca00078e0016 */
[----:B------:R0:W4:Y:S01]  /*12b30*/  @P0 LDG.E.U8 R17, desc[UR22][R8.64] ;  /* 0x0000001608110981 */ /* 0x000122000c1e1100 */
[----:B--2---:R-:W-:Y:S01]  /*12b40*/  @!P3 IMAD.MOV R6, RZ, RZ, -R6 ;  /* 0x000000ffff06b224 */ /* 0x004fe200078e0a06 */
[C---:B------:R-:W-:Y:S02]  /*12b50*/  ISETP.GT.U32.AND P3, PT, R3.reuse, R32, PT ;  /* 0x000000200300720c */ /* 0x040fe40003f64070 */
[----:B------:R-:W-:Y:S02]  /*12b60*/  ISETP.GT.U32.AND P2, PT, R3, R28, PT ;  /* 0x0000001c0300720c */ /* 0x000fe40003f44070 */
[C---:B------:R-:W-:Y:S02]  /*12b70*/  SEL R11, R38.reuse, R27, !P6 ;  /* 0x0000001b260b7207 */ /* 0x040fe40007000000 */
[----:B------:R-:W-:Y:S01]  /*12b80*/  SEL R7, R38, R31, !P6 ;  /* 0x0000001f26077207 */ /* 0x000fe20007000000 */
[----:B------:R-:W2:Y:S02]  /*12b90*/  LDL.LU R27, [R1+0x2ac] ;  /* 0x0002ac00011b7983 */ /* 0x000ea40000300800 */
[----:B------:R-:W-:-:S02]  /*12ba0*/  IMAD R11, R11, UR9, RZ ;  /* 0x000000090b0b7c24 */ /* 0x000fc4000f8e02ff */
[----:B------:R1:W-:Y:S01]  /*12bb0*/  STL [R1+0x884], R22 ;  /* 0x0008841601007387 */ /* 0x0003e20000100800 */
[----:B0-----:R-:W-:Y:S02]  /*12bc0*/  IMAD R8, R7, UR9, RZ ;  /* 0x0000000907087c24 */ /* 0x001fe4000f8e02ff */
[--C-:B------:R-:W-:Y:S02]  /*12bd0*/  @!P3 IMAD.IADD R32, R32, 0x1, -R3.reuse ;  /* 0x000000012020b824 */ /* 0x100fe400078e0a03 */
[----:B------:R-:W-:Y:S01]  /*12be0*/  @!P2 IMAD.IADD R28, R28, 0x1, -R3 ;  /* 0x000000011c1ca824 */ /* 0x000fe200078e0a03 */
[----:B-1----:R-:W-:-:S04]  /*12bf0*/  IADD3 R22, P3, PT, R11, R2, RZ ;  /* 0x000000020b167210 */ /* 0x002fc80007f7e0ff */
[----:B------:R-:W-:Y:S02]  /*12c00*/  LEA.HI.X.SX32 R30, R11, R0, 0x1, P3 ;  /* 0x000000000b1e7211 */ /* 0x000fe400018f0eff */
[----:B------:R-:W-:-:S03]  /*12c10*/  PRMT R21, RZ, 0x7610, R21 ;  /* 0x00007610ff157816 */ /* 0x000fc60000000015 */
[----:B------:R-:W-:Y:S01]  /*12c20*/  @P0 IMAD.MOV.U32 R9, RZ, RZ, R30 ;  /* 0x000000ffff090224 */ /* 0x000fe200078e001e */
[----:B------:R-:W-:Y:S01]  /*12c30*/  PRMT R13, RZ, 0x7610, R13 ;  /* 0x00007610ff0d7816 */ /* 0x000fe2000000000d */
[----:B---3--:R0:W-:Y:S04]  /*12c40*/  STL [R1+0x28], R24 ;  /* 0x0000281801007387 */ /* 0x0081e80000100800 */
[----:B------:R-:W3:Y:S04]  /*12c50*/  LDL R25, [R1+0xce0] ;  /* 0x000ce00001197983 */ /* 0x000ee80000100800 */
[----:B0-----:R-:W2:Y:S04]  /*12c60*/  LDL R24, [R1+0xd4c] ;  /* 0x000d4c0001187983 */ /* 0x001ea80000100800 */
[----:B------:R-:W2:Y:S04]  /*12c70*/  LDL.LU R31, [R1+0x4c] ;  /* 0x00004c00011f7983 */ /* 0x000ea80000300800 */
[----:B----4-:R0:W-:Y:S02]  /*12c80*/  STL [R1+0x24], R17 ;  /* 0x0000241101007387 */ /* 0x0101e40000100800 */
[----:B0-----:R-:W-:-:S04]  /*12c90*/  IADD3 R17, P2, PT, R8, R2, RZ ;  /* 0x0000000208117210 */ /* 0x001fc80007f5e0ff */
[----:B------:R-:W-:Y:S01]  /*12ca0*/  LEA.HI.X.SX32 R19, R8, R0, 0x1, P2 ;  /* 0x0000000008137211 */ /* 0x000fe200010f0eff */
[----:B------:R-:W-:-:S05]  /*12cb0*/  @P0 IMAD.MOV.U32 R8, RZ, RZ, R22 ;  /* 0x000000ffff080224 */ /* 0x000fca00078e0016 */
[----:B------:R0:W4:Y:S02]  /*12cc0*/  @P0 LDG.E.U8 R21, desc[UR22][R8.64] ;  /* 0x0000001608150981 */ /* 0x000124000c1e1100 */
[----:B0-----:R-:W-:Y:S02]  /*12cd0*/  @P0 IMAD.MOV.U32 R8, RZ, RZ, R17 ;  /* 0x000000ffff080224 */ /* 0x001fe400078e0011 */
[----:B------:R-:W-:-:S05]  /*12ce0*/  @P0 IMAD.MOV.U32 R9, RZ, RZ, R19 ;  /* 0x000000ffff090224 */ /* 0x000fca00078e0013 */
[----:B------:R-:W2:Y:S01]  /*12cf0*/  @P0 LDG.E.U8 R13, desc[UR22][R8.64] ;  /* 0x00000016080d0981 */ /* 0x000ea2000c1e1100 */
[----:B------:R-:W-:Y:S02]  /*12d00*/  ISETP.GT.U32.AND P1, PT, R3, R26, PT ;  /* 0x0000001a0300720c */ /* 0x000fe40003f24070 */
[----:B------:R-:W-:Y:S01]  /*12d10*/  SEL R7, R38, R41, !P6 ;  /* 0x0000002926077207 */ /* 0x000fe20007000000 */
[----:B------:R-:W-:Y:S01]  /*12d20*/  STL [R1+0x204], R22 ;  /* 0x0002041601007387 */ /* 0x000fe20000100800 */
[----:B------:R-:W-:-:S03]  /*12d30*/  ISETP.GE.AND P2, PT, R29, RZ, PT ;  /* 0x000000ff1d00720c */ /* 0x000fc60003f46270 */
[----:B------:R-:W-:Y:S01]  /*12d40*/  STL [R1+0x224], R17 ;  /* 0x0002241101007387 */ /* 0x000fe20000100800 */
[----:B------:R-:W-:-:S03]  /*12d50*/  IMAD R11, R7, UR9, RZ ;  /* 0x00000009070b7c24 */ /* 0x000fc6000f8e02ff */
[----:B------:R-:W-:Y:S02]  /*12d60*/  STL [R1+0x200], R30 ;  /* 0x0002001e01007387 */ /* 0x000fe40000100800 */
[----:B------:R-:W-:Y:S02]  /*12d70*/  @!P1 IMAD.IADD R26, R26, 0x1, -R3 ;  /* 0x000000011a1a9824 */ /* 0x000fe400078e0a03 */
[----:B------:R-:W3:Y:S04]  /*12d80*/  LDL.LU R29, [R1+0x2c4] ;  /* 0x0002c400011d7983 */ /* 0x000ee80000300800 */
[----:B------:R-:W-:Y:S01]  /*12d90*/  STL [R1+0x220], R19 ;  /* 0x0002201301007387 */ /* 0x000fe20000100800 */
[----:B------:R-:W-:-:S03]  /*12da0*/  PRMT R12, RZ, 0x7610, R12 ;  /* 0x00007610ff0c7816 */ /* 0x000fc6000000000c */
[----:B--2---:R0:W-:Y:S04]  /*12db0*/  STL [R1+0x1c], R13 ;  /* 0x00001c0d01007387 */ /* 0x0041e80000100800 */
[----:B------:R-:W2:Y:S01]  /*12dc0*/  LDL.LU R7, [R1+0x264] ;  /* 0x0002640001077983 */ /* 0x000ea20000300800 */
[----:B0-----:R-:W-:-:S04]  /*12dd0*/  IADD3 R13, P1, PT, R11, R2, RZ ;  /* 0x000000020b0d7210 */ /* 0x001fc80007f3e0ff */
[----:B------:R-:W-:Y:S01]  /*12de0*/  LEA.HI.X.SX32 R8, R11, R0, 0x1, P1 ;  /* 0x000000000b087211 */ /* 0x000fe200008f0eff */
[----:B------:R-:W-:Y:S04]  /*12df0*/  STL [R1+0x244], R13 ;  /* 0x0002440d01007387 */ /* 0x000fe80000100800 */
[----:B------:R0:W-:Y:S01]  /*12e00*/  STL [R1+0x240], R8 ;  /* 0x0002400801007387 */ /* 0x0001e20000100800 */
[----:B------:R-:W-:Y:S01]  /*12e10*/  @P0 IMAD.MOV.U32 R9, RZ, RZ, R8 ;  /* 0x000000ffff090224 */ /* 0x000fe200078e0008 */
[----:B------:R-:W-:Y:S02]  /*12e20*/  SEL R11, R38, R82, !P6 ;  /* 0x00000052260b7207 */ /* 0x000fe40007000000 */
[----:B------:R-:W4:Y:S01]  /*12e30*/  LDL.LU R82, [R1+0xe90] ;  /* 0x000e900001527983 */ /* 0x000f220000300800 */
[----:B0-----:R-:W-:-:S05]  /*12e40*/  @P0 IMAD.MOV.U32 R8, RZ, RZ, R13 ;  /* 0x000000ffff080224 */ /* 0x001fca00078e000d */
[----:B------:R0:W4:Y:S02]  /*12e50*/  @P0 LDG.E.U8 R12, desc[UR22][R8.64] ;  /* 0x00000016080c0981 */ /* 0x000124000c1e1100 */
[----:B0-----:R-:W-:Y:S02]  /*12e60*/  SEL R8, R38, R31, !P6 ;  /* 0x0000001f26087207 */ /* 0x001fe40007000000 */
[----:B------:R-:W4:Y:S04]  /*12e70*/  LDL.LU R31, [R1+0x2c8] ;  /* 0x0002c800011f7983 */ /* 0x000f280000300800 */
[----:B------:R-:W4:Y:S01]  /*12e80*/  LDL.LU R9, [R1+0x26c] ;  /* 0x00026c0001097983 */ /* 0x000f220000300800 */
[----:B------:R-:W-:Y:S01]  /*12e90*/  ISETP.GT.U32.AND P3, PT, R3, R23, PT ;  /* 0x000000170300720c */ /* 0x000fe20003f64070 */
[----:B------:R-:W-:-:S12]  /*12ea0*/  IMAD R11, R11, UR9, RZ ;  /* 0x000000090b0b7c24 */ /* 0x000fd8000f8e02ff */
[----:B------:R-:W-:Y:S01]  /*12eb0*/  @!P3 IMAD.IADD R23, R23, 0x1, -R3 ;  /* 0x000000011717b824 */ /* 0x000fe200078e0a03 */
[----:B---3--:R-:W-:Y:S02]  /*12ec0*/  ISETP.GE.AND P3, PT, R25, RZ, PT ;  /* 0x000000ff1900720c */ /* 0x008fe40003f66270 */
[----:B------:R-:W-:Y:S02]  /*12ed0*/  PRMT R20, RZ, 0x7610, R20 ;  /* 0x00007610ff147816 */ /* 0x000fe40000000014 */
[----:B------:R-:W-:Y:S01]  /*12ee0*/  PRMT R16, RZ, 0x7610, R16 ;  /* 0x00007610ff107816 */ /* 0x000fe20000000010 */
[----:B--2---:R-:W-:Y:S01]  /*12ef0*/  @!P2 IMAD.MOV R7, RZ, RZ, -R7 ;  /* 0x000000ffff07a224 */ /* 0x004fe200078e0a07 */
[----:B------:R-:W-:Y:S01]  /*12f00*/  ISETP.GE.AND P2, PT, R24, RZ, PT ;  /* 0x000000ff1800720c */ /* 0x000fe20003f46270 */
[----:B----4-:R0:W-:Y:S04]  /*12f10*/  STL [R1+0x18], R12 ;  /* 0x0000180c01007387 */ /* 0x0101e80000100800 */
[----:B------:R-:W2:Y:S04]  /*12f20*/  LDL R24, [R1+0xc68] ;  /* 0x000c680001187983 */ /* 0x000ea80000100800 */
[----:B------:R-:W3:Y:S01]  /*12f30*/  LDL R25, [R1+0xc38] ;  /* 0x000c380001197983 */ /* 0x000ee20000100800 */
[----:B0-----:R-:W-:-:S02]  /*12f40*/  IMAD R12, R8, UR9, RZ ;  /* 0x00000009080c7c24 */ /* 0x001fc4000f8e02ff */
[----:B------:R-:W-:Y:S02]  /*12f50*/  IMAD.MOV.U32 R8, RZ, RZ, R32 ;  /* 0x000000ffff087224 */ /* 0x000fe400078e0020 */
[----:B------:R-:W-:Y:S01]  /*12f60*/  @!P2 IMAD.MOV R9, RZ, RZ, -R9 ;  /* 0x000000ffff09a224 */ /* 0x000fe200078e0a09 */
[CC--:B------:R-:W-:Y:S01]  /*12f70*/  IADD3 R13, P2, PT, R12.reuse, R2.reuse, RZ ;  /* 0x000000020c0d7210 */ /* 0x0c0fe20007f5e0ff */
[----:B------:R0:W-:Y:S01]  /*12f80*/  STL [R1+0x20], R21 ;  /* 0x0000201501007387 */ /* 0x0001e20000100800 */
[----:B------:R-:W-:Y:S01]  /*12f90*/  @!P3 IMAD.MOV R8, RZ, RZ, -R8 ;  /* 0x000000ffff08b224 */ /* 0x000fe200078e0a08 */
[C---:B------:R-:W-:Y:S02]  /*12fa0*/  IADD3 R17, P3, PT, R11.reuse, R2, RZ ;  /* 0x000000020b117210 */ /* 0x040fe40007f7e0ff */
[----:B------:R1:W-:Y:S01]  /*12fb0*/  STL [R1+0x264], R13 ;  /* 0x0002640d01007387 */ /* 0x0003e20000100800 */
[-C--:B0-----:R-:W-:Y:S01]  /*12fc0*/  LEA.HI.X.SX32 R21, R12, R0.reuse, 0x1, P2 ;  /* 0x000000000c157211 */ /* 0x081fe200010f0eff */
[----:B------:R-:W-:Y:S01]  /*12fd0*/  @P0 IMAD.MOV.U32 R12, RZ, RZ, R13 ;  /* 0x000000ffff0c0224 */ /* 0x000fe200078e000d */
[----:B------:R-:W-:-:S03]  /*12fe0*/  LEA.HI.X.SX32 R19, R11, R0, 0x1, P3 ;  /* 0x000000000b137211 */ /* 0x000fc600018f0eff */
[----:B-1----:R-:W-:-:S05]  /*12ff0*/  @P0 IMAD.MOV.U32 R13, RZ, RZ, R21 ;  /* 0x000000ffff0d0224 */ /* 0x002fca00078e0015 */
[----:B------:R0:W4:Y:S02]  /*13000*/  @P0 LDG.E.U8 R20, desc[UR22][R12.64] ;  /* 0x000000160c140981 */ /* 0x000124000c1e1100 */
[----:B0-----:R-:W-:Y:S02]  /*13010*/  @P0 IMAD.MOV.U32 R12, RZ, RZ, R17 ;  /* 0x000000ffff0c0224 */ /* 0x001fe400078e0011 */
[----:B------:R-:W-:-:S05]  /*13020*/  @P0 IMAD.MOV.U32 R13, RZ, RZ, R19 ;  /* 0x000000ffff0d0224 */ /* 0x000fca00078e0013 */
[----:B------:R0:W2:Y:S01]  /*13030*/  @P0 LDG.E.U8 R16, desc[UR22][R12.64] ;  /* 0x000000160c100981 */ /* 0x0000a2000c1e1100 */
[C---:B------:R-:W-:Y:S02]  /*13040*/  ISETP.GT.U32.AND P1, PT, R3.reuse, R27, PT ;  /* 0x0000001b0300720c */ /* 0x040fe40003f24070 */
[----:B------:R-:W-:Y:S02]  /*13050*/  ISETP.GT.U32.AND P2, PT, R3, R23, PT ;  /* 0x000000170300720c */ /* 0x000fe40003f44070 */
[----:B------:R-:W-:Y:S01]  /*13060*/  SEL R11, R38, R44, !P6 ;  /* 0x0000002c260b7207 */ /* 0x000fe20007000000 */
[----:B------:R-:W-:Y:S08]  /*13070*/  STL [R1+0x284], R17 ;  /* 0x0002841101007387 */ /* 0x000ff00000100800 */
[----:B------:R-:W-:-:S02]  /*13080*/  @!P1 IMAD.IADD R27, R27, 0x1, -R3 ;  /* 0x000000011b1b9824 */ /* 0x000fc400078e0a03 */
[----:B------:R-:W-:-:S03]  /*13090*/  IMAD R11, R11, UR9, RZ ;  /* 0x000000090b0b7c24 */ /* 0x000fc6000f8e02ff */
[----:B------:R-:W-:Y:S01]  /*130a0*/  ISETP.GT.U32.AND P3, PT, R3, R27, PT ;  /* 0x0000001b0300720c */ /* 0x000fe20003f64070 */
[----:B------:R-:W-:Y:S01]  /*130b0*/  STL [R1+0x260], R21 ;  /* 0x0002601501007387 */ /* 0x000fe20000100800 */
[----:B------:R-:W-:Y:S01]  /*130c0*/  SEL R15, R38, R15, !P6 ;  /* 0x0000000f260f7207 */ /* 0x000fe20007000000 */
[----:B------:R-:W-:Y:S02]  /*130d0*/  @!P2 IMAD.IADD R23, R23, 0x1, -R3 ;  /* 0x000000011717a824 */ /* 0x000fe400078e0a03 */
[----:B------:R1:W-:Y:S02]  /*130e0*/  STL [R1+0x280], R19 ;  /* 0x0002801301007387 */ /* 0x0003e40000100800 */
[----:B------:R-:W-:Y:S02]  /*130f0*/  IMAD R15, R15, UR9, RZ ;  /* 0x000000090f0f7c24 */ /* 0x000fe4000f8e02ff */
[----:B------:R-:W3:Y:S01]  /*13100*/  LDL R32, [R1+0xd94] ;  /* 0x000d940001207983 */ /* 0x000ee20000100800 */
[----:B-1----:R-:W-:-:S03]  /*13110*/  IADD3 R19, P2, PT, R11, R2, RZ ;  /* 0x000000020b137210 */ /* 0x002fc60007f5e0ff */
[----:B------:R-:W-:Y:S01]  /*13120*/  @!P3 IMAD.IADD R27, R27, 0x1, -R3 ;  /* 0x000000011b1bb824 */ /* 0x000fe200078e0a03 */
[----:B------:R-:W-:Y:S01]  /*13130*/  PRMT R18, RZ, 0x7610, R18 ;  /* 0x00007610ff127816 */ /* 0x000fe20000000012 */
[----:B0-----:R-:W-:Y:S01]  /*13140*/  @P0 IMAD.MOV.U32 R12, RZ, RZ, R19 ;  /* 0x000000ffff0c0224 */ /* 0x001fe200078e0013 */
[----:B------:R-:W-:Y:S01]  /*13150*/  PRMT R14, RZ, 0x7610, R14 ;  /* 0x00007610ff0e7816 */ /* 0x000fe2000000000e */
[----:B--2---:R0:W-:Y:S04]  /*13160*/  STL [R1+0x10], R16 ;  /* 0x0000101001007387 */ /* 0x0041e80000100800 */
[----:B------:R-:W-:Y:S04]  /*13170*/  STL [R1+0x2a4], R19 ;  /* 0x0002a41301007387 */ /* 0x000fe80000100800 */
[----:B----4-:R1:W-:Y:S01]  /*13180*/  STL [R1+0x14], R20 ;  /* 0x0000141401007387 */ /* 0x0103e20000100800 */
[----:B0-----:R-:W-:-:S02]  /*13190*/  IADD3 R16, P3, PT, R15, R2, RZ ;  /* 0x000000020f107210 */ /* 0x001fc40007f7e0ff */
[-C--:B-1----:R-:W-:Y:S02]  /*131a0*/  LEA.HI.X.SX32 R20, R11, R0.reuse, 0x1, P2 ;  /* 0x000000000b147211 */ /* 0x082fe400010f0eff */
[----:B------:R-:W-:-:S03]  /*131b0*/  LEA.HI.X.SX32 R17, R15, R0, 0x1, P3 ;  /* 0x000000000f117211 */ /* 0x000fc600018f0eff */
[----:B------:R-:W-:-:S05]  /*131c0*/  @P0 IMAD.MOV.U32 R13, RZ, RZ, R20 ;  /* 0x000000ffff0d0224 */ /* 0x000fca00078e0014 */
[----:B------:R0:W2:Y:S02]  /*131d0*/  @P0 LDG.E.U8 R18, desc[UR22][R12.64] ;  /* 0x000000160c120981 */ /* 0x0000a4000c1e1100 */
[----:B0-----:R-:W-:Y:S02]  /*131e0*/  @P0 IMAD.MOV.U32 R12, RZ, RZ, R16 ;  /* 0x000000ffff0c0224 */ /* 0x001fe400078e0010 */
[----:B------:R-:W-:-:S05]  /*131f0*/  @P0 IMAD.MOV.U32 R13, RZ, RZ, R17 ;  /* 0x000000ffff0d0224 */ /* 0x000fca00078e0011 */
[----:B------:R0:W4:Y:S01]  /*13200*/  @P0 LDG.E.U8 R14, desc[UR22][R12.64] ;  /* 0x000000160c0e0981 */ /* 0x000122000c1e1100 */
[----:B------:R-:W-:Y:S02]  /*13210*/  ISETP.GT.U32.AND P1, PT, R3, R29, PT ;  /* 0x0000001d0300720c */ /* 0x000fe40003f24070 */
[----:B---3--:R-:W-:Y:S02]  /*13220*/  ISETP.GE.AND P3, PT, R25, RZ, PT ;  /* 0x000000ff1900720c */ /* 0x008fe40003f66270 */
[----:B------:R-:W-:Y:S02]  /*13230*/  ISETP.GE.AND P2, PT, R24, RZ, PT ;  /* 0x000000ff1800720c */ /* 0x000fe40003f46270 */
[----:B0-----:R-:W-:-:S07]  /*13240*/  SEL R12, R38, R10, !P6 ;  /* 0x0000000a260c7207 */ /* 0x001fce0007000000 */
[----:B------:R-:W-:Y:S01]  /*13250*/  @!P1 IMAD.IADD R29, R29, 0x1, -R3 ;  /* 0x000000011d1d9824 */ /* 0x000fe200078e0a03 */
[----:B------:R-:W-:Y:S01]  /*13260*/  ISETP.GT.U32.AND P1, PT, R3, R31, PT ;  /* 0x0000001f0300720c */ /* 0x000fe20003f24070 */
[----:B------:R-:W-:Y:S01]  /*13270*/  IMAD R12, R12, UR9, RZ ;  /* 0x000000090c0c7c24 */ /* 0x000fe2000f8e02ff */
[----:B------:R-:W-:Y:S01]  /*13280*/  SEL R11, R38, R6, !P6 ;  /* 0x00000006260b7207 */ /* 0x000fe20007000000 */
[----:B------:R-:W-:Y:S01]  /*13290*/  IMAD.MOV.U32 R6, RZ, RZ, R26 ;  /* 0x000000ffff067224 */ /* 0x000fe200078e001a */
[----:B------:R0:W-:Y:S01]  /*132a0*/  STL [R1+0x2c0], R16 ;  /* 0x0002c01001007387 */ /* 0x0001e20000100800 */
[----:B------:R-:W-:Y:S02]  /*132b0*/  IMAD.MOV.U32 R10, RZ, RZ, R28 ;  /* 0x000000ffff0a7224 */ /* 0x000fe400078e001c */
[----:B------:R-:W-:Y:S01]  /*132c0*/  @!P3 IMAD.MOV R6, RZ, RZ, -R6 ;  /* 0x000000ffff06b224 */ /* 0x000fe200078e0a06 */
[----:B------:R-:W-:Y:S01]  /*132d0*/  IADD3 R13, P3, PT, R12, R2, RZ ;  /* 0x000000020c0d7210 */ /* 0x000fe20007f7e0ff */
[----:B------:R1:W-:Y:S01]  /*132e0*/  STL [R1+0x2a0], R20 ;  /* 0x0002a01401007387 */ /* 0x0003e20000100800 */
[----:B------:R-:W-:-:S03]  /*132f0*/  IMAD R11, R11, UR9, RZ ;  /* 0x000000090b0b7c24 */ /* 0x000fc6000f8e02ff */
[----:B------:R-:W-:Y:S01]  /*13300*/  STL [R1+0x2bc], R17 ;  /* 0x0002bc1101007387 */ /* 0x000fe20000100800 */
[----:B0-----:R-:W-:Y:S01]  /*13310*/  LEA.HI.X.SX32 R16, R12, R0, 0x1, P3 ;  /* 0x000000000c107211 */ /* 0x001fe200018f0eff */
[----:B------:R-:W-:Y:S02]  /*13320*/  @!P1 IMAD.IADD R31, R31, 0x1, -R3 ;  /* 0x000000011f1f9824 */ /* 0x000fe400078e0a03 */
[----:B------:R-:W3:Y:S01]  /*13330*/  LDL.LU R28, [R1+0x2e0] ;  /* 0x0002e000011c7983 */ /* 0x000ee20000300800 */
[----:B------:R-:W-:Y:S01]  /*13340*/  @!P2 IMAD.MOV R10, RZ, RZ, -R10 ;  /* 0x000000ffff0aa224 */ /* 0x000fe200078e0a0a */
[----:B------:R-:W-:Y:S02]  /*13350*/  ISETP.GT.U32.AND P2, PT, R3, R29, PT ;  /* 0x0000001d0300720c */ /* 0x000fe40003f44070 */
[----:B-1----:R-:W2:Y:S04]  /*13360*/  LDL R20, [R1+0xd28] ;  /* 0x000d280001147983 */ /* 0x002ea80000100800 */
[----:B------:R-:W2:Y:S01]  /*13370*/  LDL R24, [R1+0xcfc] ;  /* 0x000cfc0001187983 */ /* 0x000ea20000100800 */
[----:B------:R-:W-:Y:S01]  /*13380*/  PRMT R93, RZ, 0x7610, R93 ;  /* 0x00007610ff5d7816 */ /* 0x000fe2000000005d */
[----:B------:R-:W-:Y:S01]  /*13390*/  @P0 IMAD.MOV.U32 R12, RZ, RZ, R13 ;  /* 0x000000ffff0c0224 */ /* 0x000fe200078e000d */
[----:B------:R-:W-:-:S02]  /*133a0*/  SEL R7, R38, R7, !P6 ;  /* 0x0000000726077207 */ /* 0x000fc40007000000 */
[----:B------:R-:W-:-:S03]  /*133b0*/  PRMT R91, RZ, 0x7610, R91 ;  /* 0x00007610ff5b7816 */ /* 0x000fc6000000005b */
[----:B------:R-:W-:Y:S02]  /*133c0*/  IMAD R7, R7, UR9, RZ ;  /* 0x0000000907077c24 */ /* 0x000fe4000f8e02ff */
[----:B------:R-:W-:Y:S01]  /*133d0*/  @!P2 IMAD.IADD R29, R29, 0x1, -R3 ;  /* 0x000000011d1da824 */ /* 0x000fe200078e0a03 */
[----:B------:R-:W-:Y:S01]  /*133e0*/  PRMT R90, RZ, 0x7610, R90 ;  /* 0x00007610ff5a7816 */ /* 0x000fe2000000005a */
[----:B----4-:R0:W-:Y:S04]  /*133f0*/  STL [R1+0x8], R14 ;  /* 0x0000080e01007387 */ /* 0x0101e80000100800 */
[----:B------:R1:W-:Y:S01]  /*13400*/  STL [R1+0x2d8], R13 ;  /* 0x0002d80d01007387 */ /* 0x0003e20000100800 */
[----:B0-----:R-:W-:Y:S01]  /*13410*/  IADD3 R14, P1, PT, R11, R2, RZ ;  /* 0x000000020b0e7210 */ /* 0x001fe20007f3e0ff */
[----:B-1----:R-:W-:-:S03]  /*13420*/  @P0 IMAD.MOV.U32 R13, RZ, RZ, R16 ;  /* 0x000000ffff0d0224 */ /* 0x002fc600078e0010 */
[----:B------:R-:W-:Y:S02]  /*13430*/  LEA.HI.X.SX32 R15, R11, R0, 0x1, P1 ;  /* 0x000000000b0f7211 */ /* 0x000fe400008f0eff */
[----:B------:R0:W4:Y:S04]  /*13440*/  @P0 LDG.E.U8 R93, desc[UR22][R12.64] ;  /* 0x000000160c5d0981 */ /* 0x000128000c1e1100 */
[----:B------:R1:W-:Y:S01]  /*13450*/  STL [R1+0x2f8], R14 ;  /* 0x0002f80e01007387 */ /* 0x0003e20000100800 */
[----:B0-----:R-:W-:Y:S02]  /*13460*/  @P0 IMAD.MOV.U32 R12, RZ, RZ, R14 ;  /* 0x000000ffff0c0224 */ /* 0x001fe400078e000e */
[----:B------:R-:W-:Y:S01]  /*13470*/  @P0 IMAD.MOV.U32 R13, RZ, RZ, R15 ;  /* 0x000000ffff0d0224 */ /* 0x000fe200078e000f */
[----:B-1----:R-:W-:-:S04]  /*13480*/  IADD3 R14, P2, PT, R7, R2, RZ ;  /* 0x00000002070e7210 */ /* 0x002fc80007f5e0ff */
[----:B------:R0:W3:Y:S01]  /*13490*/  @P0 LDG.E.U8 R91, desc[UR22][R12.64] ;  /* 0x000000160c5b0981 */ /* 0x0000e2000c1e1100 */
[----:B------:R-:W-:Y:S01]  /*134a0*/  LEA.HI.X.SX32 R7, R7, R0, 0x1, P2 ;  /* 0x0000000007077211 */ /* 0x000fe200010f0eff */
[----:B0-----:R-:W-:-:S04]  /*134b0*/  @P0 IMAD.MOV.U32 R12, RZ, RZ, R14 ;  /* 0x000000ffff0c0224 */ /* 0x001fc800078e000e */
[----:B------:R-:W-:-:S05]  /*134c0*/  @P0 IMAD.MOV.U32 R13, RZ, RZ, R7 ;  /* 0x000000ffff0d0224 */ /* 0x000fca00078e0007 */
[----:B------:R0:W3:Y:S01]  /*134d0*/  @P0 LDG.E.U8 R90, desc[UR22][R12.64] ;  /* 0x000000160c5a0981 */ /* 0x0000e2000c1e1100 */
[----:B------:R-:W-:Y:S02]  /*134e0*/  ISETP.GE.AND P1, PT, R32, RZ, PT ;  /* 0x000000ff2000720c */ /* 0x000fe40003f26270 */
[----:B------:R-:W-:Y:S01]  /*134f0*/  ISETP.GT.U32.AND P3, PT, R3, R31, PT ;  /* 0x0000001f0300720c */ /* 0x000fe20003f64070 */
[----:B------:R-:W-:Y:S01]  /*13500*/  IMAD.MOV.U32 R11, RZ, RZ, R23 ;  /* 0x000000ffff0b7224 */ /* 0x000fe200078e0017 */
[----:B------:R-:W-:Y:S04]  /*13510*/  STL [R1+0x2d4], R16 ;  /* 0x0002d41001007387 */ /* 0x000fe80000100800 */
[----:B------:R-:W-:Y:S05]  /*13520*/  STL [R1+0x2f4], R15 ;  /* 0x0002f40f01007387 */ /* 0x000fea0000100800 */
[----:B------:R-:W-:Y:S01]  /*13530*/  @!P1 IMAD.MOV R11, RZ, RZ, -R11 ;  /* 0x000000ffff0b9224 */ /* 0x000fe200078e0a0b */
[----:B--2---:R-:W-:Y:S01]  /*13540*/  ISETP.GE.AND P1, PT, R20, RZ, PT ;  /* 0x000000ff1400720c */ /* 0x004fe20003f26270 */
[----:B------:R-:W-:Y:S01]  /*13550*/  STL [R1+0xc], R18 ;  /* 0x00000c1201007387 */ /* 0x000fe20000100800 */
[----:B------:R-:W-:Y:S01]  /*13560*/  @!P3 IMAD.IADD R31, R31, 0x1, -R3 ;  /* 0x000000011f1fb824 */ /* 0x000fe200078e0a03 */
[----:B0-----:R-:W-:-:S02]  /*13570*/  SEL R12, R38, R9, !P6 ;  /* 0x00000009260c7207 */ /* 0x001fc40007000000 */
[----:B------:R-:W-:Y:S02]  /*13580*/  ISETP.GE.AND P3, PT, R24, RZ, PT ;  /* 0x000000ff1800720c */ /* 0x000fe40003f66270 */
[----:B------:R-:W-:Y:S01]  /*13590*/  SEL R9, R38, R8, !P6 ;  /* 0x0000000826097207 */ /* 0x000fe20007000000 */
[----:B------:R-:W-:Y:S02]  /*135a0*/  IMAD R12, R12, UR9, RZ ;  /* 0x000000090c0c7c24 */ /* 0x000fe4000f8e02ff */
[----:B------:R-:W-:Y:S02]  /*135b0*/  IMAD.MOV.U32 R8, RZ, RZ, R29 ;  /* 0x000000ffff087224 */ /* 0x000fe400078e001d */
[----:B------:R-:W-:-:S06]  /*135c0*/  IMAD R9, R9, UR9, RZ ;  /* 0x0000000909097c24 */ /* 0x000fcc000f8e02ff */
[----:B------:R-:W-:Y:S01]  /*135d0*/  @!P3 IMAD.MOV R8, RZ, RZ, -R8 ;  /* 0x000000ffff08b224 */ /* 0x000fe200078e0a08 */
[----:B------:R-:W-:Y:S01]  /*135e0*/  PRMT R89, RZ, 0x7610, R89 ;  /* 0x00007610ff597816 */ /* 0x000fe20000000059 */
[----:B----4-:R-:W-:Y:S04]  /*135f0*/  STL [R1+0xe60], R93 ;  /* 0x000e605d01007387 */ /* 0x010fe80000100800 */
[----:B------:R-:W2:Y:S04]  /*13600*/  LDL R26, [R1+0xc60] ;  /* 0x000c6000011a7983 */ /* 0x000ea80000100800 */
[----:B------:R-:W4:Y:S04]  /*13610*/  LDL.LU R25, [R1+0x2fc] ;  /* 0x0002fc0001197983 */ /* 0x000f280000300800 */
[----:B------:R-:W2:Y:S04]  /*13620*/  LDL.LU R32, [R1+0x300] ;  /* 0x0003000001207983 */ /* 0x000ea80000300800 */
[----:B---3--:R-:W-:Y:S04]  /*13630*/  STL [R1+0xe64], R91 ;  /* 0x000e645b01007387 */ /* 0x008fe80000100800 */
[----:B------:R-:W-:Y:S04]  /*13640*/  STL [R1+0x310], R14 ;  /* 0x0003100e01007387 */ /* 0x000fe80000100800 */
[----:B------:R0:W-:Y:S02]  /*13650*/  STL [R1+0x30c], R7 ;  /* 0x00030c0701007387 */ /* 0x0001e40000100800 */
[----:B0-----:R-:W-:-:S04]  /*13660*/  IMAD.MOV.U32 R7, RZ, RZ, R27 ;  /* 0x000000ffff077224 */ /* 0x001fc800078e001b */
[----:B------:R-:W-:Y:S01]  /*13670*/  @!P1 IMAD.MOV R7, RZ, RZ, -R7 ;  /* 0x000000ffff079224 */ /* 0x000fe200078e0a07 */
[CC--:B------:R-:W-:Y:S01]  /*13680*/  IADD3 R13, P1, PT, R12.reuse, R2.reuse, RZ ;  /* 0x000000020c0d7210 */ /* 0x0c0fe20007f3e0ff */
[----:B------:R-:W-:Y:S01]  /*13690*/  STL [R1+0xe68], R90 ;  /* 0x000e685a01007387 */ /* 0x000fe20000100800 */
[----:B------:R-:W-:Y:S02]  /*136a0*/  IADD3 R14, P3, PT, R9, R2, RZ ;  /* 0x00000002090e7210 */ /* 0x000fe40007f7e0ff */
[----:B------:R-:W-:Y:S01]  /*136b0*/  LEA.HI.X.SX32 R12, R12, R0, 0x1, P1 ;  /* 0x000000000c0c7211 */ /* 0x000fe200008f0eff */
[----:B------:R0:W-:Y:S04]  /*136c0*/  STL [R1+0x328], R13 ;  /* 0x0003280d01007387 */ /* 0x0001e80000100800 */
[----:B------:R-:W-:Y:S01]  /*136d0*/  STL [R1+0x348], R14 ;  /* 0x0003480e01007387 */ /* 0x000fe20000100800 */
[----:B0-----:R-:W-:-:S03]  /*136e0*/  @P0 LOP3.LUT R13, R13, R12, RZ, 0x3c, !PT ;  /* 0x0000000c0d0d0212 */ /* 0x001fc600078e3cff */
[----:B------:R0:W-:Y:S02]  /*136f0*/  STL [R1+0x324], R12 ;  /* 0x0003240c01007387 */ /* 0x0001e40000100800 */
[----:B0-----:R-:W-:-:S04]  /*13700*/  @P0 LOP3.LUT R12, R13, R12, RZ, 0x3c, !PT ;  /* 0x0000000c0d0c0212 */ /* 0x001fc800078e3cff */
[----:B------:R-:W-:-:S05]  /*13710*/  @P0 LOP3.LUT R13, R13, R12, RZ, 0x3c, !PT ;  /* 0x0000000c0d0d0212 */ /* 0x000fca00078e3cff */
[----:B------:R0:W3:Y:S01]  /*13720*/  @P0 LDG.E.U8 R89, desc[UR22][R12.64] ;  /* 0x000000160c590981 */ /* 0x0000e2000c1e1100 */
[----:B------:R-:W-:Y:S02]  /*13730*/  LEA.HI.X.SX32 R9, R9, R0, 0x1, P3 ;  /* 0x0000000009097211 */ /* 0x000fe400018f0eff */
[C---:B------:R-:W-:Y:S02]  /*13740*/  SEL R10, R38.reuse, R10, !P6 ;  /* 0x0000000a260a7207 */ /* 0x040fe40007000000 */
[----:B------:R-:W-:Y:S02]  /*13750*/  SEL R6, R38, R6, !P6 ;  /* 0x0000000626067207 */ /* 0x000fe40007000000 */
[----:B------:R-:W-:Y:S01]  /*13760*/  PRMT R88, RZ, 0x7610, R88 ;  /* 0x00007610ff587816 */ /* 0x000fe20000000058 */
[----:B------:R-:W-:Y:S02]  /*13770*/  IMAD R10, R10, UR9, RZ ;  /* 0x000000090a0a7c24 */ /* 0x000fe4000f8e02ff */
[----:B0-----:R-:W-:-:S02]  /*13780*/  @P0 IMAD.MOV.U32 R12, RZ, RZ, R14 ;  /* 0x000000ffff0c0224 */ /* 0x001fc400078e000e */
[----:B------:R-:W-:Y:S02]  /*13790*/  @P0 IMAD.MOV.U32 R13, RZ, RZ, R9 ;  /* 0x000000ffff0d0224 */ /* 0x000fe400078e0009 */
[----:B------:R-:W-:Y:S01]  /*137a0*/  IMAD R6, R6, UR9, RZ ;  /* 0x0000000906067c24 */ /* 0x000fe2000f8e02ff */
[C---:B------:R-:W-:Y:S02]  /*137b0*/  ISETP.GT.U32.AND P2, PT, R3.reuse, R28, PT ;  /* 0x0000001c0300720c */ /* 0x040fe40003f44070 */
[----:B------:R0:W3:Y:S01]  /*137c0*/  @P0 LDG.E.U8 R88, desc[UR22][R12.64] ;  /* 0x000000160c580981 */ /* 0x0000e2000c1e1100 */
[----:B------:R-:W-:Y:S02]  /*137d0*/  PRMT R87, RZ, 0x7610, R87 ;  /* 0x00007610ff577816 */ /* 0x000fe40000000057 */
[----:B------:R-:W-:Y:S01]  /*137e0*/  PRMT R86, RZ, 0x7610, R86 ;  /* 0x00007610ff567816 */ /* 0x000fe20000000056 */
[----:B------:R1:W-:Y:S07]  /*137f0*/  STL [R1+0x344], R9 ;  /* 0x0003440901007387 */ /* 0x0003ee0000100800 */
[----:B------:R-:W-:Y:S01]  /*13800*/  @!P2 IMAD.IADD R28, R28, 0x1, -R3 ;  /* 0x000000011c1ca824 */ /* 0x000fe200078e0a03 */
[----:B----4-:R-:W-:-:S02]  /*13810*/  ISETP.GT.U32.AND P1, PT, R3, R25, PT ;  /* 0x000000190300720c */ /* 0x010fc40003f24070 */
[----:B--2---:R-:W-:-:S11]  /*13820*/  ISETP.GT.U32.AND P3, PT, R3, R32, PT ;  /* 0x000000200300720c */ /* 0x004fd60003f64070 */
[--C-:B------:R-:W-:Y:S01]  /*13830*/  @!P1 IMAD.IADD R25, R25, 0x1, -R3.reuse ;  /* 0x0000000119199824 */ /* 0x100fe200078e0a03 */
[-C--:B0-----:R-:W-:Y:S01]  /*13840*/  IADD3 R12, P1, PT, R10, R2.reuse, RZ ;  /* 0x000000020a0c7210 */ /* 0x081fe20007f3e0ff */
[----:B------:R-:W-:Y:S01]  /*13850*/  @!P3 IMAD.IADD R32, R32, 0x1, -R3 ;  /* 0x000000012020b824 */ /* 0x000fe200078e0a03 */
[----:B------:R-:W-:Y:S02]  /*13860*/  IADD3 R14, P3, PT, R6, R2, RZ ;  /* 0x00000002060e7210 */ /* 0x000fe40007f7e0ff */
[-C--:B------:R-:W-:Y:S02]  /*13870*/  LEA.HI.X.SX32 R13, R10, R0.reuse, 0x1, P1 ;  /* 0x000000000a0d7211 */ /* 0x080fe400008f0eff */
[----:B------:R-:W-:Y:S01]  /*13880*/  LEA.HI.X.SX32 R15, R6, R0, 0x1, P3 ;  /* 0x00000000060f7211 */ /* 0x000fe200018f0eff */
[----:B------:R-:W-:Y:S01]  /*13890*/  @P0 IMAD.MOV.U32 R10, RZ, RZ, R14 ;  /* 0x000000ffff0a0224 */ /* 0x000fe200078e000e */
[----:B------:R-:W-:Y:S01]  /*138a0*/  SEL R6, R38, R11, !P6 ;  /* 0x0000000b26067207 */ /* 0x000fe20007000000 */
[----:B------:R-:W2:Y:S02]  /*138b0*/  @P0 LDG.E.U8 R87, desc[UR22][R12.64] ;  /* 0x000000160c570981 */ /* 0x000ea4000c1e1100 */
[----:B------:R-:W-:Y:S01]  /*138c0*/  @P0 IMAD.MOV.U32 R11, RZ, RZ, R15 ;  /* 0x000000ffff0b0224 */ /* 0x000fe200078e000f */
[----:B------:R-:W-:-:S04]  /*138d0*/  ISETP.GE.AND P2, PT, R26, RZ, PT ;  /* 0x000000ff1a00720c */ /* 0x000fc80003f46270 */
[----:B------:R0:W4:Y:S04]  /*138e0*/  @P0 LDG.E.U8 R86, desc[UR22][R10.64] ;  /* 0x000000160a560981 */ /* 0x000128000c1e1100 */
[----:B---3--:R-:W-:Y:S04]  /*138f0*/  STL [R1+0xe6c], R89 ;  /* 0x000e6c5901007387 */ /* 0x008fe80000100800 */
[----:B------:R-:W3:Y:S01]  /*13900*/  LDL R26, [R1+0xc2c] ;  /* 0x000c2c00011a7983 */ /* 0x000ee20000100800 */
[C---:B------:R-:W-:Y:S02]  /*13910*/  ISETP.GT.U32.AND P1, PT, R3.reuse, R25, PT ;  /* 0x000000190300720c */ /* 0x040fe40003f24070 */
[----:B------:R-:W-:Y:S01]  /*13920*/  ISETP.GT.U32.AND P3, PT, R3, R32, PT ;  /* 0x000000200300720c */ /* 0x000fe20003f64070 */
[----:B-1----:R-:W-:Y:S01]  /*13930*/  IMAD.MOV.U32 R9, RZ, RZ, R31 ;  /* 0x000000ffff097224 */ /* 0x002fe200078e001f */
[----:B------:R-:W-:Y:S01]  /*13940*/  SEL R7, R38, R7, !P6 ;  /* 0x0000000726077207 */ /* 0x000fe20007000000 */
[----:B------:R-:W-:-:S02]  /*13950*/  IMAD R6, R6, UR9, RZ ;  /* 0x0000000906067c24 */ /* 0x000fc4000f8e02ff */
[----:B------:R-:W-:Y:S01]  /*13960*/  @!P2 IMAD.MOV R9, RZ, RZ, -R9 ;  /* 0x000000ffff09a224 */ /* 0x000fe200078e0a09 */
[----:B------:R-:W-:Y:S01]  /*13970*/  ISETP.GT.U32.AND P2, PT, R3, R28, PT ;  /* 0x0000001c0300720c */ /* 0x000fe20003f44070 */
[----:B------:R-:W-:Y:S01]  /*13980*/  IMAD R7, R7, UR9, RZ ;  /* 0x0000000907077c24 */ /* 0x000fe2000f8e02ff */
[----:B------:R-:W-:Y:S03]  /*13990*/  STL [R1+0xe70], R88 ;  /* 0x000e705801007387 */ /* 0x000fe60000100800 */
[--C-:B------:R-:W-:Y:S01]  /*139a0*/  @!P1 IMAD.IADD R25, R25, 0x1, -R3.reuse ;  /* 0x0000000119199824 */ /* 0x100fe200078e0a03 */
[----:B------:R-:W3:Y:S04]  /*139b0*/  LDL.LU R27, [R1+0x32c] ;  /* 0x00032c00011b7983 */ /* 0x000ee80000300800 */
[----:B------:R1:W-:Y:S01]  /*139c0*/  STL [R1+0x360], R12 ;  /* 0x0003600c01007387 */ /* 0x0003e20000100800 */
[----:B------:R-:W-:Y:S01]  /*139d0*/  @!P3 IMAD.IADD R32, R32, 0x1, -R3 ;  /* 0x000000012020b824 */ /* 0x000fe200078e0a03 */
[----:B0-----:R-:W-:-:S02]  /*139e0*/  IADD3 R10, P3, PT, R7, R2, RZ ;  /* 0x00000002070a7210 */ /* 0x001fc40007f7e0ff */
[----:B------:R-:W-:Y:S01]  /*139f0*/  STL [R1+0x378], R14 ;  /* 0x0003780e01007387 */ /* 0x000fe20000100800 */
[----:B-1----:R-:W-:-:S03]  /*13a00*/  IADD3 R12, P1, PT, R6, R2, RZ ;  /* 0x00000002060c7210 */ /* 0x002fc60007f3e0ff */
[----:B------:R0:W-:Y:S01]  /*13a10*/  STL [R1+0x35c], R13 ;  /* 0x00035c0d01007387 */ /* 0x0001e20000100800 */
[----:B------:R-:W-:Y:S02]  /*13a20*/  SEL R8, R38, R8, !P6 ;  /* 0x0000000826087207 */ /* 0x000fe40007000000 */
[----:B------:R-:W-:Y:S02]  /*13a30*/  PRMT R85, RZ, 0x7610, R85 ;  /* 0x00007610ff557816 */ /* 0x000fe40000000055 */
[-C--:B------:R-:W-:Y:S02]  /*13a40*/  LEA.HI.X.SX32 R11, R7, R0.reuse, 0x1, P3 ;  /* 0x00000000070b7211 */ /* 0x080fe400018f0eff */
[----:B0-----:R-:W-:Y:S01]  /*13a50*/  LEA.HI.X.SX32 R13, R6, R0, 0x1, P1 ;  /* 0x00000000060d7211 */ /* 0x001fe200008f0eff */
[----:B------:R-:W-:Y:S01]  /*13a60*/  @P0 IMAD.MOV.U32 R6, RZ, RZ, R12 ;  /* 0x000000ffff060224 */ /* 0x000fe200078e000c */
[----:B------:R-:W-:-:S03]  /*13a70*/  PRMT R84, RZ, 0x7610, R84 ;  /* 0x00007610ff547816 */ /* 0x000fc60000000054 */
[----:B------:R-:W-:Y:S02]  /*13a80*/  @P0 IMAD.MOV.U32 R7, RZ, RZ, R13 ;  /* 0x000000ffff070224 */ /* 0x000fe400078e000d */
[----:B------:R-:W-:Y:S01]  /*13a90*/  IMAD R8, R8, UR9, RZ ;  /* 0x0000000908087c24 */ /* 0x000fe2000f8e02ff */
[----:B------:R-:W3:Y:S01]  /*13aa0*/  @P0 LDG.E.U8 R84, desc[UR22][R10.64] ;  /* 0x000000160a540981 */ /* 0x000ee2000c1e1100 */
[----:B------:R-:W-:-:S03]  /*13ab0*/  @!P2 IMAD.IADD R28, R28, 0x1, -R3 ;  /* 0x000000011c1ca824 */ /* 0x000fc600078e0a03 */
[----:B------:R0:W3:Y:S01]  /*13ac0*/  @P0 LDG.E.U8 R85, desc[UR22][R6.64] ;  /* 0x0000001606550981 */ /* 0x0000e2000c1e1100 */
[----:B------:R-:W-:-:S03]  /*13ad0*/  PRMT R83, RZ, 0x7610, R83 ;  /* 0x00007610ff537816 */ /* 0x000fc60000000053 */
[----:B--2---:R-:W-:Y:S04]  /*13ae0*/  STL [R1+0xe74], R87 ;  /* 0x000e745701007387 */ /* 0x004fe80000100800 */
[----:B------:R-:W-:Y:S04]  /*13af0*/  STL [R1+0x374], R15 ;  /* 0x0003740f01007387 */ /* 0x000fe80000100800 */
[----:B------:R-:W2:Y:S04]  /*13b00*/  LDL R31, [R1+0xd90] ;  /* 0x000d9000011f7983 */ /* 0x000ea80000100800 */
[----:B------:R-:W2:Y:S04]  /*13b10*/  LDL.LU R29, [R1+0x330] ;  /* 0x00033000011d7983 */ /* 0x000ea80000300800 */
[----:B----4-:R-:W-:Y:S01]  /*13b20*/  STL [R1+0xe78], R86 ;  /* 0x000e785601007387 */ /* 0x010fe20000100800 */
[----:B---3--:R-:W-:-:S03]  /*13b30*/  ISETP.GE.AND P2, PT, R26, RZ, PT ;  /* 0x000000ff1a00720c */ /* 0x008fc60003f46270 */
[----:B------:R-:W3:Y:S04]  /*13b40*/  LDL.LU R26, [R1+0x350] ;  /* 0x00035000011a7983 */ /* 0x000ee80000300800 */
[----:B------:R1:W-:Y:S04]  /*13b50*/  STL [R1+0x398], R12 ;  /* 0x0003980c01007387 */ /* 0x0003e80000100800 */
[----:B------:R4:W-:Y:S01]  /*13b60*/  STL [R1+0x3b0], R10 ;  /* 0x0003b00a01007387 */ /* 0x0009e20000100800 */
[----:B-1----:R-:W-:-:S03]  /*13b70*/  IADD3 R12, P3, PT, R8, R2, RZ ;  /* 0x00000002080c7210 */ /* 0x002fc60007f7e0ff */
[----:B------:R-:W-:Y:S01]  /*13b80*/  STL [R1+0x394], R13 ;  /* 0x0003940d01007387 */ /* 0x000fe20000100800 */
[----:B0-----:R-:W-:-:S03]  /*13b90*/  LEA.HI.X.SX32 R7, R8, R0, 0x1, P3 ;  /* 0x0000000008077211 */ /* 0x001fc600018f0eff */
[----:B------:R-:W3:Y:S01]  /*13ba0*/  LDL.LU R80, [R1+0x368] ;  /* 0x0003680001507983 */ /* 0x000ee20000300800 */
[----:B----4-:R-:W-:-:S03]  /*13bb0*/  @P0 IMAD.MOV.U32 R10, RZ, RZ, R12 ;  /* 0x000000ffff0a0224 */ /* 0x010fc600078e000c */
[----:B------:R0:W-:Y:S02]  /*13bc0*/  STL [R1+0x3ac], R11 ;  /* 0x0003ac0b01007387 */ /* 0x0001e40000100800 */
[----:B0-----:R-:W-:-:S05]  /*13bd0*/  @P0 IMAD.MOV.U32 R11, RZ, RZ, R7 ;  /* 0x000000ffff0b0224 */ /* 0x001fca00078e0007 */
[----:B------:R0:W4:Y:S01]  /*13be0*/  @P0 LDG.E.U8 R83, desc[UR22][R10.64] ;  /* 0x000000160a530981 */ /* 0x000122000c1e1100 */
[----:B------:R-:W-:Y:S01]  /*13bf0*/  ISETP.GT.U32.AND P1, PT, R3, R27, PT ;  /* 0x0000001b0300720c */ /* 0x000fe20003f24070 */
[----:B------:R-:W-:Y:S01]  /*13c00*/  IMAD.MOV.U32 R6, RZ, RZ, R28 ;  /* 0x000000ffff067224 */ /* 0x000fe200078e001c */
[----:B------:R-:W-:-:S03]  /*13c10*/  SEL R9, R38, R9, !P6 ;  /* 0x0000000926097207 */ /* 0x000fc60007000000 */
[----:B------:R-:W-:Y:S02]  /*13c20*/  @!P2 IMAD.MOV R6, RZ, RZ, -R6 ;  /* 0x000000ffff06a224 */ /* 0x000fe400078e0a06 */
[----:B------:R-:W-:Y:S01]  /*13c30*/  IMAD R9, R9, UR9, RZ ;  /* 0x0000000909097c24 */ /* 0x000fe2000f8e02ff */
[----:B------:R-:W-:Y:S05]  /*13c40*/  STL [R1+0xe7c], R85 ;  /* 0x000e7c5501007387 */ /* 0x000fea0000100800 */
[----:B------:R-:W-:Y:S01]  /*13c50*/  @!P1 IMAD.IADD R27, R27, 0x1, -R3 ;  /* 0x000000011b1b9824 */ /* 0x000fe200078e0a03 */
[----:B------:R-:W-:Y:S04]  /*13c60*/  STL [R1+0x3c8], R12 ;  /* 0x0003c80c01007387 */ /* 0x000fe80000100800 */
[----:B------:R-:W-:Y:S04]  /*13c70*/  STL [R1+0xe80], R84 ;  /* 0x000e805401007387 */ /* 0x000fe80000100800 */
[----:B------:R1:W-:Y:S01]  /*13c80*/  STL [R1+0x3c4], R7 ;  /* 0x0003c40701007387 */ /* 0x0003e20000100800 */
[----:B------:R-:W-:-:S03]  /*13c90*/  PRMT R79, RZ, 0x7610, R79 ;  /* 0x00007610ff4f7816 */ /* 0x000fc6000000004f */
[----:B------:R-:W4:Y:S01]  /*13ca0*/  LDL.LU R28, [R1+0x37c] ;  /* 0x00037c00011c7983 */ /* 0x000f220000300800 */
[----:B-1----:R-:W-:Y:S01]  /*13cb0*/  SEL R7, R38, R6, !P6 ;  /* 0x0000000626077207 */ /* 0x002fe20007000000 */
[----:B------:R-:W-:-:S04]  /*13cc0*/  IMAD.MOV.U32 R6, RZ, RZ, R25 ;  /* 0x000000ffff067224 */ /* 0x000fc800078e0019 */
[----:B------:R-:W-:Y:S01]  /*13cd0*/  IMAD R7, R7, UR9, RZ ;  /* 0x0000000907077c24 */ /* 0x000fe2000f8e02ff */
[----:B------:R-:W-:Y:S02]  /*13ce0*/  PRMT R78, RZ, 0x7610, R78 ;  /* 0x00007610ff4e7816 */ /* 0x000fe4000000004e */
[----:B--2---:R-:W-:-:S13]  /*13cf0*/  ISETP.GE.AND P3, PT, R31, RZ, PT ;  /* 0x000000ff1f00720c */ /* 0x004fda0003f66270 */
[----:B------:R-:W-:Y:S01]  /*13d00*/  @!P3 IMAD.MOV R6, RZ, RZ, -R6 ;  /* 0x000000ffff06b224 */ /* 0x000fe200078e0a06 */
[----:B------:R-:W-:-:S04]  /*13d10*/  IADD3 R8, P3, PT, R9, R2, RZ ;  /* 0x0000000209087210 */ /* 0x000fc80007f7e0ff */
[----:B------:R-:W-:-:S05]  /*13d20*/  LEA.HI.X.SX32 R14, R9, R0, 0x1, P3 ;  /* 0x00000000090e7211 */ /* 0x000fca00018f0eff */
[----:B------:R-:W-:-:S05]  /*13d30*/  @P0 IMAD.MOV.U32 R9, RZ, RZ, R14 ;  /* 0x000000ffff090224 */ /* 0x000fca00078e000e */
[----:B------:R1:W2:Y:S01]  /*13d40*/  @P0 LDG.E.U8 R79, desc[UR22][R8.64] ;  /* 0x00000016084f0981 */ /* 0x0002a2000c1e1100 */
[----:B---3--:R-:W-:-:S13]  /*13d50*/  ISETP.GT.U32.AND P1, PT, R3, R26, PT ;  /* 0x0000001a0300720c */ /* 0x008fda0003f24070 */
[----:B------:R-:W-:Y:S01]  /*13d60*/  @!P1 IMAD.IADD R26, R26, 0x1, -R3 ;  /* 0x000000011a1a9824 */ /* 0x000fe200078e0a03 */
[----:B0-----:R-:W-:-:S04]  /*13d70*/  IADD3 R10, P1, PT, R7, R2, RZ ;  /* 0x00000002070a7210 */ /* 0x001fc80007f3e0ff */
[----:B------:R-:W-:-:S05]  /*13d80*/  LEA.HI.X.SX32 R11, R7, R0, 0x1, P1 ;  /* 0x00000000070b7211 */ /* 0x000fca00008f0eff */
[----:B-1----:R-:W-:Y:S01]  /*13d90*/  @P0 IMAD.MOV.U32 R9, RZ, RZ, R11 ;  /* 0x000000ffff090224 */ /* 0x002fe200078e000b */
[----:B----4-:R-:W-:Y:S04]  /*13da0*/  STL [R1+0xe84], R83 ;  /* 0x000e845301007387 */ /* 0x010fe80000100800 */
[----:B------:R-:W3:Y:S04]  /*13db0*/  LDL R19, [R1+0x8c] ;  /* 0x00008c0001137983 */ /* 0x000ee80000100800 */
[----:B------:R-:W4:Y:S04]  /*13dc0*/  LDL R21, [R1+0x90] ;  /* 0x0000900001157983 */ /* 0x000f280000100800 */
[----:B------:R-:W4:Y:S04]  /*13dd0*/  LDL R22, [R1+0xac] ;  /* 0x0000ac0001167983 */ /* 0x000f280000100800 */
[----:B------:R-:W4:Y:S04]  /*13de0*/  LDL R23, [R1+0x988] ;  /* 0x0009880001177983 */ /* 0x000f280000100800 */
[----:B------:R-:W4:Y:S04]  /*13df0*/  LDL R24, [R1+0xd8c] ;  /* 0x000d8c0001187983 */ /* 0x000f280000100800 */
[----:B------:R-:W4:Y:S04]  /*13e00*/  LDL R20, [R1+0xb8] ;  /* 0x0000b80001147983 */ /* 0x000f280000100800 */
[----:B------:R-:W4:Y:S04]  /*13e10*/  LDL R25, [R1+0x978] ;  /* 0x0009780001197983 */ /* 0x000f280000100800 */
[----:B------:R0:W-:Y:S02]  /*13e20*/  STL [R1+0x3e8], R8 ;  /* 0x0003e80801007387 */ /* 0x0001e40000100800 */
[----:B0-----:R-:W-:-:S05]  /*13e30*/  @P0 IMAD.MOV.U32 R8, RZ, RZ, R10 ;  /* 0x000000ffff080224 */ /* 0x001fca00078e000a */
[----:B------:R3:W4:Y:S01]  /*13e40*/  @P0 LDG.E.U8 R78, desc[UR22][R8.64] ;  /* 0x00000016084e0981 */ /* 0x000722000c1e1100 */
[----:B------:R-:W0:Y:S01]  /*13e50*/  S2R R12, SR_TID.X ;  /* 0x00000000000c7919 */ /* 0x000e220000002100 */
[----:B------:R-:W-:Y:S02]  /*13e60*/  PLOP3.LUT P3, PT, PT, PT, UP1, 0x80, 0x8 ;  /* 0x000000000008781c */ /* 0x000fe40003f6f018 */
[----:B------:R-:W-:Y:S02]  /*13e70*/  PRMT R75, RZ, 0x7610, R75 ;  /* 0x00007610ff4b7816 */ /* 0x000fe4000000004b */
[----:B------:R-:W-:Y:S02]  /*13e80*/  PRMT R74, RZ, 0x7610, R74 ;  /* 0x00007610ff4a7816 */ /* 0x000fe4000000004a */
[----:B0-----:R-:W-:-:S04]  /*13e90*/  SHF.R.U32.HI R31, RZ, 0x6, R12 ;  /* 0x00000006ff1f7819 */ /* 0x001fc8000001160c */
[----:B------:R-:W-:-:S04]  /*13ea0*/  SGXT.U32 R31, R31, 0x1 ;  /* 0x000000011f1f781a */ /* 0x000fc80000000000 */
[----:B------:R-:W-:-:S04]  /*13eb0*/  LOP3.LUT R15, R31, 0x8, RZ, 0xfc, !PT ;  /* 0x000000081f0f7812 */ /* 0x000fc800078efcff */
[----:B------:R-:W-:Y:S01]  /*13ec0*/  ISETP.LT.AND P3, PT, R15, UR13, P3 ;  /* 0x0000000d0f007c0c */ /* 0x000fe20009f61270 */
[----:B------:R-:W-:Y:S04]  /*13ed0*/  STL [R1+0x408], R10 ;  /* 0x0004080a01007387 */ /* 0x000fe80000100800 */
[----:B------:R-:W-:Y:S04]  /*13ee0*/  STL [R1+0x3e4], R14 ;  /* 0x0003e40e01007387 */ /* 0x000fe80000100800 */
[----:B------:R0:W-:Y:S01]  /*13ef0*/  STL [R1+0x404], R11 ;  /* 0x0004040b01007387 */ /* 0x0001e20000100800 */
[----:B------:R-:W-:Y:S01]  /*13f00*/  SEL R7, R38, R6, !P6 ;  /* 0x0000000626077207 */ /* 0x000fe20007000000 */
[----:B------:R-:W-:Y:S01]  /*13f10*/  IMAD.MOV.U32 R6, RZ, RZ, R32 ;  /* 0x000000ffff067224 */ /* 0x000fe200078e0020 */
[----:B------:R-:W-:-:S02]  /*13f20*/  LOP3.LUT R13, R31, 0x10, RZ, 0xfc, !PT ;  /* 0x000000101f0d7812 */ /* 0x000fc400078efcff */
[----:B------:R-:W-:-:S04]  /*13f30*/  PLOP3.LUT P1, PT, PT, PT, UP1, 0x80, 0x8 ;  /* 0x000000000008781c */ /* 0x000fc80003f2f018 */
[----:B------:R-:W-:Y:S01]  /*13f40*/  ISETP.LT.AND P1, PT, R13, UR13, P1 ;  /* 0x0000000d0d007c0c */ /* 0x000fe20008f21270 */
[----:B--2---:R-:W-:Y:S01]  /*13f50*/  STL [R1+0xe88], R79 ;  /* 0x000e884f01007387 */ /* 0x004fe20000100800 */
[----:B---3--:R-:W-:Y:S02]  /*13f60*/  @P4 IMAD.MOV.U32 R9, RZ, RZ, R19 ;  /* 0x000000ffff094224 */ /* 0x008fe400078e0013 */
[----:B----4-:R-:W-:-:S05]  /*13f70*/  @P4 IMAD.MOV.U32 R8, RZ, RZ, R21 ;  /* 0x000000ffff084224 */ /* 0x010fca00078e0015 */
[----:B------:R1:W2:Y:S02]  /*13f80*/  @P4 LDG.E.U8 R75, desc[UR22][R8.64] ;  /* 0x00000016084b4981 */ /* 0x0002a4000c1e1100 */
[----:B-1----:R-:W-:Y:S02]  /*13f90*/  @P3 IMAD.MOV.U32 R8, RZ, RZ, R23 ;  /* 0x000000ffff083224 */ /* 0x002fe400078e0017 */
[----:B------:R-:W-:-:S05]  /*13fa0*/  @P3 IMAD.MOV.U32 R9, RZ, RZ, R22 ;  /* 0x000000ffff093224 */ /* 0x000fca00078e0016 */
[----:B------:R1:W3:Y:S01]  /*13fb0*/  @P3 LDG.E.U8 R74, desc[UR22][R8.64] ;  /* 0x00000016084a3981 */ /* 0x0002e2000c1e1100 */
[----:B------:R-:W-:-:S03]  /*13fc0*/  ISETP.GE.AND P3, PT, R24, RZ, PT ;  /* 0x000000ff1800720c */ /* 0x000fc60003f66270 */
[----:B------:R-:W-:Y:S04]  /*13fd0*/  STL [R1+0xe8c], R78 ;  /* 0x000e8c4e01007387 */ /* 0x000fe80000100800 */
[----:B------:R-:W4:Y:S04]  /*13fe0*/  LDL.LU R24, [R1+0x364] ;  /* 0x0003640001187983 */ /* 0x000f280000300800 */
[----:B------:R-:W2:Y:S04]  /*13ff0*/  LDL R30, [R1+0xc8] ;  /* 0x0000c800011e7983 */ /* 0x000ea80000100800 */
[----:B------:R-:W3:Y:S04]  /*14000*/  LDL R18, [R1+0x964] ;  /* 0x0009640001127983 */ /* 0x000ee80000100800 */
[----:B------:R-:W4:Y:S04]  /*14010*/  LDL R19, [R1+0x8e8] ;  /* 0x0008e80001137983 */ /* 0x000f280000100800 */
[----:B------:R-:W4:Y:S04]  /*14020*/  LDL R21, [R1+0x8ec] ;  /* 0x0008ec0001157983 */ /* 0x000f280000100800 */
[----:B------:R-:W4:Y:S04]  /*14030*/  LDL R22, [R1+0x908] ;  /* 0x0009080001167983 */ /* 0x000f280000100800 */
[----:B------:R-:W4:Y:S04]  /*14040*/  LDL R23, [R1+0x90c] ;  /* 0x00090c0001177983 */ /* 0x000f280000100800 */
[----:B------:R-:W4:Y:S01]  /*14050*/  LDL R32, [R1+0xd1c] ;  /* 0x000d1c0001207983 */ /* 0x000f220000100800 */
[----:B-1----:R-:W-:-:S03]  /*14060*/  @P1 IMAD.MOV.U32 R9, RZ, RZ, R20 ;  /* 0x000000ffff091224 */ /* 0x002fc600078e0014 */
[----:B------:R-:W4:Y:S01]  /*14070*/  LDL R20, [R1+0x928] ;  /* 0x0009280001147983 */ /* 0x000f220000100800 */
[----:B------:R-:W-:-:S03]  /*14080*/  @P1 IMAD.MOV.U32 R8, RZ, RZ, R25 ;  /* 0x000000ffff081224 */ /* 0x000fc600078e0019 */
[----:B------:R-:W4:Y:S01]  /*14090*/  LDL R25, [R1+0x92c] ;  /* 0x00092c0001197983 */ /* 0x000f220000100800 */
[----:B------:R-:W-:-:S13]  /*140a0*/  ISETP.GT.U32.AND P2, PT, R3, R29, PT ;  /* 0x0000001d0300720c */ /* 0x000fda0003f44070 */
[----:B------:R-:W-:Y:S01]  /*140b0*/  @!P2 IMAD.IADD R29, R29, 0x1, -R3 ;  /* 0x000000011d1da824 */ /* 0x000fe200078e0a03 */
[C---:B------:R-:W-:Y:S02]  /*140c0*/  ISETP.GT.U32.AND P2, PT, R3.reuse, R80, PT ;  /* 0x000000500300720c */ /* 0x040fe40003f44070 */
[----:B------:R-:W-:-:S11]  /*140d0*/  ISETP.GT.U32.AND P4, PT, R3, R27, PT ;  /* 0x0000001b0300720c */ /* 0x000fd60003f84070 */
[----:B------:R-:W-:Y:S01]  /*140e0*/  @!P2 IMAD.IADD R80, R80, 0x1, -R3 ;  /* 0x000000015050a824 */ /* 0x000fe200078e0a03 */
[----:B------:R-:W-:Y:S02]  /*140f0*/  ISETP.GT.U32.AND P2, PT, R3, R28, PT ;  /* 0x0000001c0300720c */ /* 0x000fe40003f44070 */
[----:B------:R-:W-:Y:S01]  /*14100*/  PRMT R73, RZ, 0x7610, R73 ;  /* 0x00007610ff497816 */ /* 0x000fe20000000049 */
[----:B------:R-:W-:Y:S01]  /*14110*/  IMAD R7, R7, UR9, RZ ;  /* 0x0000000907077c24 */ /* 0x000fe2000f8e02ff */
[----:B0-----:R-:W-:-:S04]  /*14120*/  LOP3.LUT R11, R31, 0x18, RZ, 0xfc, !PT ;  /* 0x000000181f0b7812 */ /* 0x001fc800078efcff */
[----:B------:R0:W4:Y:S05]  /*14130*/  @P1 LDG.E.U8 R73, desc[UR22][R8.64] ;  /* 0x0000001608491981 */ /* 0x00012a000c1e1100 */
[--C-:B------:R-:W-:Y:S01]  /*14140*/  @!P2 IMAD.IADD R28, R28, 0x1, -R3.reuse ;  /* 0x000000011c1ca824 */ /* 0x100fe200078e0a03 */
[----:B------:R-:W-:Y:S01]  /*14150*/  PLOP3.LUT P2, PT, PT, PT, UP1, 0x80, 0x8 ;  /* 0x000000000008781c */ /* 0x000fe20003f4f018 */
[----:B------:R-:W-:Y:S01]  /*14160*/  @!P4 IMAD.IADD R27, R27, 0x1, -R3 ;  /* 0x000000011b1bc824 */ /* 0x000fe200078e0a03 */
[----:B0-----:R-:W-:Y:S01]  /*14170*/  IADD3 R8, P1, PT, R7, R2, RZ ;  /* 0x0000000207087210 */ /* 0x001fe20007f3e0ff */
[----:B------:R-:W-:Y:S01]  /*14180*/  @!P3 IMAD.MOV R6, RZ, RZ, -R6 ;  /* 0x000000ffff06b224 */ /* 0x000fe200078e0a06 */
[----:B------:R-:W-:-:S02]  /*14190*/  ISETP.LT.AND P2, PT, R11, UR13, P2 ;  /* 0x0000000d0b007c0c */ /* 0x000fc40009741270 */
[C---:B------:R-:W-:Y:S02]  /*141a0*/  LOP3.LUT R10, R31.reuse, 0x20, RZ, 0xfc, !PT ;  /* 0x000000201f0a7812 */ /* 0x040fe400078efcff */
[----:B------:R-:W-:Y:S02]  /*141b0*/  PLOP3.LUT P4, PT, PT, PT, UP1, 0x80, 0x8 ;  /* 0x000000000008781c */ /* 0x000fe40003f8f018 */
[----:B------:R-:W-:Y:S02]  /*141c0*/  LOP3.LUT R9, R31, 0x28, RZ, 0xfc, !PT ;  /* 0x000000281f097812 */ /* 0x000fe400078efcff */
[----:B------:R-:W-:Y:S02]  /*141d0*/  PLOP3.LUT P3, PT, PT, PT, UP1, 0x80, 0x8 ;  /* 0x000000000008781c */ /* 0x000fe40003f6f018 */
[----:B------:R-:W-:Y:S02]  /*141e0*/  LEA.HI.X.SX32 R7, R7, R0, 0x1, P1 ;  /* 0x0000000007077211 */ /* 0x000fe400008f0eff */
[----:B------:R-:W-:-:S02]  /*141f0*/  ISETP.LT.AND P4, PT, R10, UR13, P4 ;  /* 0x0000000d0a007c0c */ /* 0x000fc4000a781270 */
[----:B------:R-:W-:Y:S02]  /*14200*/  PRMT R77, RZ, 0x7610, R77 ;  /* 0x00007610ff4d7816 */ /* 0x000fe4000000004d */
[----:B------:R-:W-:Y:S01]  /*14210*/  ISETP.LT.AND P3, PT, R9, UR13, P3 ;  /* 0x0000000d09007c0c */ /* 0x000fe20009f61270 */
[----:B------:R-:W-:Y:S01]  /*14220*/  @P0 IMAD.MOV.U32 R9, RZ, RZ, R7 ;  /* 0x000000ffff090224 */ /* 0x000fe200078e0007 */
[----:B------:R-:W-:Y:S01]  /*14230*/  PRMT R72, RZ, 0x7610, R72 ;  /* 0x00007610ff487816 */ /* 0x000fe20000000048 */
[----:B------:R-:W-:Y:S04]  /*14240*/  STL [R1+0x428], R8 ;  /* 0x0004280801007387 */ /* 0x000fe80000100800 */
[----:B------:R2:W4:Y:S01]  /*14250*/  @P0 LDG.E.U8 R77, desc[UR22][R8.64] ;  /* 0x00000016084d0981 */ /* 0x000522000c1e1100 */
[----:B------:R-:W-:-:S02]  /*14260*/  PRMT R66, RZ, 0x7610, R66 ;  /* 0x00007610ff427816 */ /* 0x000fc40000000042 */
[----:B------:R-:W-:Y:S01]  /*14270*/  PRMT R65, RZ, 0x7610, R65 ;  /* 0x00007610ff417816 */ /* 0x000fe20000000041 */
[----:B------:R0:W-:Y:S01]  /*14280*/  STL [R1+0x424], R7 ;  /* 0x0004240701007387 */ /* 0x0001e20000100800 */
[----:B------:R-:W-:Y:S02]  /*14290*/  LOP3.LUT R10, R31, 0x30, RZ, 0xfc, !PT ;  /* 0x000000301f0a7812 */ /* 0x000fe400078efcff */
[----:B------:R-:W-:-:S04]  /*142a0*/  PLOP3.LUT P1, PT, PT, PT, UP1, 0x80, 0x8 ;  /* 0x000000000008781c */ /* 0x000fc80003f2f018 */
[----:B------:R-:W-:Y:S02]  /*142b0*/  ISETP.LT.AND P1, PT, R10, UR13, P1 ;  /* 0x0000000d0a007c0c */ /* 0x000fe40008f21270 */
[----:B0-----:R-:W-:Y:S01]  /*142c0*/  SEL R7, R38, R6, !P6 ;  /* 0x0000000626077207 */ /* 0x001fe20007000000 */
[----:B------:R-:W-:Y:S02]  /*142d0*/  IMAD.MOV.U32 R6, RZ, RZ, R27 ;  /* 0x000000ffff067224 */ /* 0x000fe400078e001b */
[----:B--2---:R-:W-:Y:S02]  /*142e0*/  @P2 IMAD.MOV.U32 R9, RZ, RZ, R30 ;  /* 0x000000ffff092224 */ /* 0x004fe400078e001e */
[----:B---3--:R-:W-:-:S05]  /*142f0*/  @P2 IMAD.MOV.U32 R8, RZ, RZ, R18 ;  /* 0x000000ffff082224 */ /* 0x008fca00078e0012 */
[----:B------:R4:W2:Y:S02]  /*14300*/  @P2 LDG.E.U8 R72, desc[UR22][R8.64] ;  /* 0x0000001608482981 */ /* 0x0008a4000c1e1100 */
[----:B----4-:R-:W-:Y:S02]  /*14310*/  @P4 IMAD.MOV.U32 R8, RZ, RZ, R21 ;  /* 0x000000ffff084224 */ /* 0x010fe400078e0015 */
[----:B------:R-:W-:-:S05]  /*14320*/  @P4 IMAD.MOV.U32 R9, RZ, RZ, R19 ;  /* 0x000000ffff094224 */ /* 0x000fca00078e0013 */
[----:B------:R0:W3:Y:S02]  /*14330*/  @P4 LDG.E.U8 R66, desc[UR22][R8.64] ;  /* 0x0000001608424981 */ /* 0x0000e4000c1e1100 */
[----:B0-----:R-:W-:Y:S02]  /*14340*/  @P3 IMAD.MOV.U32 R8, RZ, RZ, R23 ;  /* 0x000000ffff083224 */ /* 0x001fe400078e0017 */
[----:B------:R-:W-:-:S05]  /*14350*/  @P3 IMAD.MOV.U32 R9, RZ, RZ, R22 ;  /* 0x000000ffff093224 */ /* 0x000fca00078e0016 */
[----:B------:R0:W4:Y:S01]  /*14360*/  @P3 LDG.E.U8 R65, desc[UR22][R8.64] ;  /* 0x0000001608413981 */ /* 0x000122000c1e1100 */
[----:B------:R-:W-:-:S03]  /*14370*/  ISETP.GE.AND P3, PT, R32, RZ, PT ;  /* 0x000000ff2000720c */ /* 0x000fc60003f66270 */
[----:B------:R-:W2:Y:S04]  /*14380*/  LDL.LU R32, [R1+0x34c] ;  /* 0x00034c0001207983 */ /* 0x000ea80000300800 */
[----:B------:R-:W2:Y:S04]  /*14390*/  LDL R30, [R1+0x948] ;  /* 0x00094800011e7983 */ /* 0x000ea80000100800 */
[----:B------:R-:W3:Y:S04]  /*143a0*/  LDL R18, [R1+0x94c] ;  /* 0x00094c0001127983 */ /* 0x000ee80000100800 */
[----:B------:R-:W4:Y:S04]  /*143b0*/  LDL R19, [R1+0x94] ;  /* 0x0000940001137983 */ /* 0x000f280000100800 */
[----:B------:R-:W4:Y:S04]  /*143c0*/  LDL R21, [R1+0x98] ;  /* 0x0000980001157983 */ /* 0x000f280000100800 */
[----:B------:R-:W4:Y:S04]  /*143d0*/  LDL R22, [R1+0xb0] ;  /* 0x0000b00001167983 */ /* 0x000f280000100800 */
[----:B------:R-:W4:Y:S01]  /*143e0*/  LDL R23, [R1+0x984] ;  /* 0x0009840001177983 */ /* 0x000f220000100800 */
[----:B0-----:R-:W-:-:S03]  /*143f0*/  @P1 IMAD.MOV.U32 R9, RZ, RZ, R20 ;  /* 0x000000ffff091224 */ /* 0x001fc600078e0014 */
[----:B------:R-:W4:Y:S01]  /*14400*/  LDL R20, [R1+0xcec] ;  /* 0x000cec0001147983 */ /* 0x000f220000100800 */
[----:B------:R-:W-:-:S03]  /*14410*/  @P1 IMAD.MOV.U32 R8, RZ, RZ, R25 ;  /* 0x000000ffff081224 */ /* 0x000fc600078e0019 */
[----:B------:R-:W4:Y:S04]  /*14420*/  LDL R25, [R1+0xbc] ;  /* 0x0000bc0001197983 */ /* 0x000f280000100800 */
[----:B------:R-:W4:Y:S01]  /*14430*/  LDL R27, [R1+0x970] ;  /* 0x00097000011b7983 */ /* 0x000f220000100800 */
[C---:B------:R-:W-:Y:S02]  /*14440*/  ISETP.GT.U32.AND P2, PT, R3.reuse, R24, PT ;  /* 0x000000180300720c */ /* 0x040fe40003f44070 */
[----:B------:R-:W-:Y:S02]  /*14450*/  ISETP.GT.U32.AND P4, PT, R3, R29, PT ;  /* 0x0000001d0300720c */ /* 0x000fe40003f84070 */
[----:B------:R-:W-:Y:S01]  /*14460*/  PRMT R64, RZ, 0x7610, R64 ;  /* 0x00007610ff407816 */ /* 0x000fe20000000040 */
[----:B------:R-:W-:Y:S01]  /*14470*/  IMAD R7, R7, UR9, RZ ;  /* 0x0000000907077c24 */ /* 0x000fe2000f8e02ff */
[----:B------:R-:W-:-:S04]  /*14480*/  LOP3.LUT R11, R31, 0x38, RZ, 0xfc, !PT ;  /* 0x000000381f0b7812 */ /* 0x000fc800078efcff */
[----:B------:R0:W4:Y:S03]  /*14490*/  @P1 LDG.E.U8 R64, desc[UR22][R8.64] ;  /* 0x0000001608401981 */ /* 0x000126000c1e1100 */
[--C-:B------:R-:W-:Y:S01]  /*144a0*/  @!P2 IMAD.IADD R24, R24, 0x1, -R3.reuse ;  /* 0x000000011818a824 */ /* 0x100fe200078e0a03 */
[----:B------:R-:W-:Y:S01]  /*144b0*/  PLOP3.LUT P2, PT, PT, PT, UP1, 0x80, 0x8 ;  /* 0x000000000008781c */ /* 0x000fe20003f4f018 */
[----:B------:R-:W-:Y:S01]  /*144c0*/  @!P4 IMAD.IADD R29, R29, 0x1, -R3 ;  /* 0x000000011d1dc824 */ /* 0x000fe200078e0a03 */
[----:B------:R-:W-:Y:S01]  /*144d0*/  LOP3.LUT R10, R31, 0x2, RZ, 0xfc, !PT ;  /* 0x000000021f0a7812 */ /* 0x000fe200078efcff */
[----:B------:R-:W-:Y:S01]  /*144e0*/  @!P3 IMAD.MOV R6, RZ, RZ, -R6 ;  /* 0x000000ffff06b224 */ /* 0x000fe200078e0a06 */
[----:B------:R-:W-:Y:S02]  /*144f0*/  ISETP.LT.AND P2, PT, R11, UR13, P2 ;  /* 0x0000000d0b007c0c */ /* 0x000fe40009741270 */
[----:B0-----:R-:W-:-:S02]  /*14500*/  IADD3 R8, P1, PT, R7, R2, RZ ;  /* 0x0000000207087210 */ /* 0x001fc40007f3e0ff */
[----:B------:R-:W-:Y:S02]  /*14510*/  PLOP3.LUT P4, PT, PT, PT, UP1, 0x80, 0x8 ;  /* 0x000000000008781c */ /* 0x000fe40003f8f018 */
[----:B------:R-:W-:Y:S02]  /*14520*/  LOP3.LUT R9, R31, 0xa, RZ, 0xfc, !PT ;  /* 0x0000000a1f097812 */ /* 0x000fe400078efcff */
[----:B------:R-:W-:Y:S02]  /*14530*/  PLOP3.LUT P3, PT, PT, PT, UP1, 0x80, 0x8 ;  /* 0x000000000008781c */ /* 0x000fe40003f6f018 */
[----:B------:R-:W-:Y:S02]  /*14540*/  LEA.HI.X.SX32 R7, R7, R0, 0x1, P1 ;  /* 0x0000000007077211 */ /* 0x000fe400008f0eff */
[----:B------:R-:W-:Y:S02]  /*14550*/  ISETP.LT.AND P4, PT, R10, UR13, P4 ;  /* 0x0000000d0a007c0c */ /* 0x000fe4000a781270 */
[----:B------:R-:W-:-:S02]  /*14560*/  PRMT R76, RZ, 0x7610, R76 ;  /* 0x00007610ff4c7816 */ /* 0x000fc4000000004c */
[----:B------:R-:W-:Y:S01]  /*14570*/  ISETP.LT.AND P3, PT, R9, UR13, P3 ;  /* 0x0000000d09007c0c */ /* 0x000fe20009f61270 */
[----:B------:R-:W-:Y:S01]  /*14580*/  @P0 IMAD.MOV.U32 R9, RZ, RZ, R7 ;  /* 0x000000ffff090224 */ /* 0x000fe200078e0007 */
[----:B------:R-:W-:Y:S01]  /*14590*/  PRMT R63, RZ, 0x7610, R63 ;  /* 0x00007610ff3f7816 */ /* 0x000fe2000000003f */
[----:B------:R-:W-:Y:S04]  /*145a0*/  STL [R1+0x448], R8 ;  /* 0x0004480801007387 */ /* 0x000fe80000100800 */
[----:B------:R2:W4:Y:S01]  /*145b0*/  @P0 LDG.E.U8 R76, desc[UR22][R8.64] ;  /* 0x00000016084c0981 */ /* 0x000522000c1e1100 */
[----:B------:R-:W-:Y:S02]  /*145c0*/  PRMT R70, RZ, 0x7610, R70 ;  /* 0x00007610ff467816 */ /* 0x000fe40000000046 */
[----:B------:R-:W-:Y:S01]  /*145d0*/  PRMT R69, RZ, 0x7610, R69 ;  /* 0x00007610ff457816 */ /* 0x000fe20000000045 */
[----:B------:R0:W-:Y:S02]  /*145e0*/  STL [R1+0x444], R7 ;  /* 0x0004440701007387 */ /* 0x0001e40000100800 */
[----:B0-----:R-:W-:Y:S01]  /*145f0*/  SEL R7, R38, R6, !P6 ;  /* 0x0000000626077207 */ /* 0x001fe20007000000 */
[----:B------:R-:W-:Y:S01]  /*14600*/  IMAD.MOV.U32 R6, RZ, RZ, R29 ;  /* 0x000000ffff067224 */ /* 0x000fe200078e001d */
[----:B------:R-:W-:-:S02]  /*14610*/  LOP3.LUT R10, R31, 0x12, RZ, 0xfc, !PT ;  /* 0x000000121f0a7812 */ /* 0x000fc400078efcff */
[----:B------:R-:W-:-:S04]  /*14620*/  PLOP3.LUT P1, PT, PT, PT, UP1, 0x80, 0x8 ;  /* 0x000000000008781c */ /* 0x000fc80003f2f018 */
[----:B------:R-:W-:Y:S01]  /*14630*/  ISETP.LT.AND P1, PT, R10, UR13, P1 ;  /* 0x0000000d0a007c0c */ /* 0x000fe20008f21270 */
        /* <DEDUP_REMOVED lines=16> */
[----:B------:R-:W4:Y:S04]  /*14740*/  LDL R23, [R1+0x914] ;  /* 0x0009140001177983 */ /* 0x000f280000100800 */
[----:B------:R-:W4:Y:S01]  /*14750*/  LDL R29, [R1+0xc94] ;  /* 0x000c9400011d7983 */ /* 0x000f220000100800 */
[----:B0-----:R-:W-:-:S02]  /*14760*/  @P1 IMAD.MOV.U32 R8, RZ, RZ, R27 ;  /* 0x000000ffff081224 */ /* 0x001fc400078e001b */
[----:B------:R-:W-:Y:S01]  /*14770*/  @P1 IMAD.MOV.U32 R9, RZ, RZ, R25 ;  /* 0x000000ffff091224 */ /* 0x000fe200078e0019 */
[----:B------:R-:W4:Y:S04]  /*14780*/  LDL R27, [R1+0x934] ;  /* 0x00093400011b7983 */ /* 0x000f280000100800 */
[----:B------:R-:W4:Y:S01]  /*14790*/  LDL R25, [R1+0x930] ;  /* 0x0009300001197983 */ /* 0x000f220000100800 */
[C---:B------:R-:W-:Y:S02]  /*147a0*/  ISETP.GT.U32.AND P2, PT, R3.reuse, R32, PT ;  /* 0x000000200300720c */ /* 0x040fe40003f44070 */
[----:B------:R-:W-:Y:S02]  /*147b0*/  ISETP.GT.U32.AND P4, PT, R3, R26, PT ;  /* 0x0000001a0300720c */ /* 0x000fe40003f84070 */
[----:B------:R-:W-:Y:S01]  /*147c0*/  PRMT R68, RZ, 0x7610, R68 ;  /* 0x00007610ff447816 */ /* 0x000fe20000000044 */
[----:B------:R-:W-:Y:S01]  /*147d0*/  IMAD R7, R7, UR9, RZ ;  /* 0x0000000907077c24 */ /* 0x000fe2000f8e02ff */
[----:B------:R-:W-:Y:S01]  /*147e0*/  LOP3.LUT R11, R31, 0x1a, RZ, 0xfc, !PT ;  /* 0x0000001a1f0b7812 */ /* 0x000fe200078efcff */
[----:B------:R-:W-:-:S03]  /*147f0*/  @!P3 IMAD.MOV R6, RZ, RZ, -R6 ;  /* 0x000000ffff06b224 */ /* 0x000fc600078e0a06 */
[----:B------:R0:W4:Y:S01]  /*14800*/  @P1 LDG.E.U8 R68, desc[UR22][R8.64] ;  /* 0x0000001608441981 */ /* 0x000122000c1e1100 */
[----:B------:R-:W-:Y:S02]  /*14810*/  PLOP3.LUT P1, PT, PT, PT, UP1, 0x80, 0x8 ;  /* 0x000000000008781c */ /* 0x000fe40003f2f018 */
[--C-:B------:R-:W-:Y:S02]  /*14820*/  @!P2 IMAD.IADD R32, R32, 0x1, -R3.reuse ;  /* 0x000000012020a824 */ /* 0x100fe400078e0a03 */
[----:B------:R-:W-:Y:S01]  /*14830*/  ISETP.LT.AND P1, PT, R11, UR13, P1 ;  /* 0x0000000d0b007c0c */ /* 0x000fe20008f21270 */
[----:B------:R-:W-:Y:S01]  /*14840*/  @!P4 IMAD.IADD R26, R26, 0x1, -R3 ;  /* 0x000000011a1ac824 */ /* 0x000fe200078e0a03 */
[----:B0-----:R-:W-:Y:S02]  /*14850*/  IADD3 R8, P3, PT, R7, R2, RZ ;  /* 0x0000000207087210 */ /* 0x001fe40007f7e0ff */
[----:B------:R-:W-:Y:S02]  /*14860*/  LOP3.LUT R10, R31, 0x22, RZ, 0xfc, !PT ;  /* 0x000000221f0a7812 */ /* 0x000fe400078efcff */
[----:B------:R-:W-:-:S02]  /*14870*/  PLOP3.LUT P2, PT, PT, PT, UP1, 0x80, 0x8 ;  /* 0x000000000008781c */ /* 0x000fc40003f4f018 */
[----:B------:R-:W-:Y:S02]  /*14880*/  LOP3.LUT R9, R31, 0x2a, RZ, 0xfc, !PT ;  /* 0x0000002a1f097812 */ /* 0x000fe400078efcff */
[----:B------:R-:W-:Y:S02]  /*14890*/  PLOP3.LUT P4, PT, PT, PT, UP1, 0x80, 0x8 ;  /* 0x000000000008781c */ /* 0x000fe40003f8f018 */
[----:B------:R-:W-:Y:S02]  /*148a0*/  LEA.HI.X.SX32 R7, R7, R0, 0x1, P3 ;  /* 0x0000000007077211 */ /* 0x000fe400018f0eff */
[----:B------:R-:W-:Y:S02]  /*148b0*/  ISETP.LT.AND P2, PT, R10, UR13, P2 ;  /* 0x0000000d0a007c0c */ /* 0x000fe40009741270 */
        /* <DEDUP_REMOVED lines=10> */
[----:B0-----:R-:W-:Y:S01]  /*14960*/  SEL R7, R38, R6, !P6 ;  /* 0x0000000626077207 */ /* 0x001fe20007000000 */
[----:B------:R-:W-:Y:S01]  /*14970*/  IMAD.MOV.U32 R6, RZ, RZ, R26 ;  /* 0x000000ffff067224 */ /* 0x000fe200078e001a */
        /* <DEDUP_REMOVED lines=46> */
[----:B------:R3:W-:Y:S04]  /*14c60*/  STL [R1+0x488], R8 ;  /* 0x0004880801007387 */ /* 0x0007e80000100800 */
[----:B------:R2:W4:Y:S01]  /*14c70*/  @P0 LDG.E.U8 R62, desc[UR22][R8.64] ;  /* 0x00000016083e0981 */ /* 0x000522000c1e1100 */
[----:B------:R-:W-:-:S02]  /*14c80*/  PRMT R61, RZ, 0x7610, R61 ;  /* 0x00007610ff3d7816 */ /* 0x000fc4000000003d */
[----:B------:R-:W-:Y:S01]  /*14c90*/  PRMT R60, RZ, 0x7610, R60 ;  /* 0x00007610ff3c7816 */ /* 0x000fe2000000003c */
[----:B------:R0:W-:Y:S01]  /*14ca0*/  STL [R1+0x484], R7 ;  /* 0x0004840701007387 */ /* 0x0001e20000100800 */
[----:B------:R-:W-:Y:S02]  /*14cb0*/  LOP3.LUT R10, R31, 0x14, RZ, 0xfc, !PT ;  /* 0x000000141f0a7812 */ /* 0x000fe400078efcff */
        /* <DEDUP_REMOVED lines=8> */
[----:B-1----:R-:W-:Y:S02]  /*14d40*/  @P3 IMAD.MOV.U32 R8, RZ, RZ, R23 ;  /* 0x000000ffff083224 */ /* 0x002fe400078e0017 */
        /* <DEDUP_REMOVED lines=11> */
[----:B-1----:R-:W-:-:S02]  /*14e00*/  @P4 IMAD.MOV.U32 R8, RZ, RZ, R27 ;  /* 0x000000ffff084224 */ /* 0x002fc400078e001b */
[----:B------:R-:W-:Y:S01]  /*14e10*/  @P4 IMAD.MOV.U32 R9, RZ, RZ, R25 ;  /* 0x000000ffff094224 */ /* 0x000fe200078e0019 */
[----:B------:R-:W4:Y:S04]  /*14e20*/  LDL R27, [R1+0x93c] ;  /* 0x00093c00011b7983 */ /* 0x000f280000100800 */
[----:B------:R-:W4:Y:S01]  /*14e30*/  LDL R25, [R1+0x938] ;  /* 0x0009380001197983 */ /* 0x000f220000100800 */
[C---:B------:R-:W-:Y:S02]  /*14e40*/  ISETP.GT.U32.AND P2, PT, R3.reuse, R29, PT ;  /* 0x0000001d0300720c */ /* 0x040fe40003f44070 */
[----:B------:R-:W-:Y:S02]  /*14e50*/  ISETP.GT.U32.AND P1, PT, R3, R28, PT ;  /* 0x0000001c0300720c */ /* 0x000fe40003f24070 */
[----:B0-----:R-:W-:-:S02]  /*14e60*/  SEL R7, R38, R6, !P6 ;  /* 0x0000000626077207 */ /* 0x001fc40007000000 */
[----:B------:R-:W-:-:S03]  /*14e70*/  PRMT R59, RZ, 0x7610, R59 ;  /* 0x00007610ff3b7816 */ /* 0x000fc6000000003b */
[----:B------:R-:W-:Y:S01]  /*14e80*/  IMAD R7, R7, UR9, RZ ;  /* 0x0000000907077c24 */ /* 0x000fe2000f8e02ff */
[----:B------:R-:W-:Y:S01]  /*14e90*/  LOP3.LUT R11, R31, 0x1c, RZ, 0xfc, !PT ;  /* 0x0000001c1f0b7812 */ /* 0x000fe200078efcff */
[----:B------:R-:W-:Y:S01]  /*14ea0*/  IMAD.MOV.U32 R6, RZ, RZ, R80 ;  /* 0x000000ffff067224 */ /* 0x000fe200078e0050 */
[----:B------:R0:W4:Y:S01]  /*14eb0*/  @P4 LDG.E.U8 R59, desc[UR22][R8.64] ;  /* 0x00000016083b4981 */ /* 0x000122000c1e1100 */
        /* <DEDUP_REMOVED lines=19> */
[----:B------:R-:W-:Y:S01]  /*14ff0*/  LOP3.LUT R10, R31, 0x34, RZ, 0xfc, !PT ;  /* 0x000000341f0a7812 */ /* 0x000fe200078efcff */
[----:B------:R0:W-:Y:S01]  /*15000*/  STL [R1+0x4a4], R7 ;  /* 0x0004a40701007387 */ /* 0x0001e20000100800 */
[----:B------:R-:W-:-:S02]  /*15010*/  PLOP3.LUT P4, PT, PT, PT, UP1, 0x80, 0x8 ;  /* 0x000000000008781c */ /* 0x000fc40003f8f018 */
[----:B------:R-:W-:Y:S02]  /*15020*/  PRMT R47, RZ, 0x7610, R47 ;  /* 0x00007610ff2f7816 */ /* 0x000fe4000000002f */
[----:B------:R-:W-:Y:S02]  /*15030*/  ISETP.LT.AND P4, PT, R10, UR13, P4 ;  /* 0x0000000d0a007c0c */ /* 0x000fe4000a781270 */
[----:B0-----:R-:W-:Y:S01]  /*15040*/  SEL R7, R38, R6, !P6 ;  /* 0x0000000626077207 */ /* 0x001fe20007000000 */
[----:B------:R-:W-:Y:S02]  /*15050*/  IMAD.MOV.U32 R6, RZ, RZ, R28 ;  /* 0x000000ffff067224 */ /* 0x000fe400078e001c */
[----:B------:R-:W4:Y:S01]  /*15060*/  LDL R28, [R1+0xcf4] ;  /* 0x000cf400011c7983 */ /* 0x000f220000100800 */
[----:B--2---:R-:W-:-:S03]  /*15070*/  @P2 IMAD.MOV.U32 R9, RZ, RZ, R92 ;  /* 0x000000ffff092224 */ /* 0x004fc600078e005c */
[----:B------:R-:W2:Y:S01]  /*15080*/  LDL R92, [R1+0x8d0] ;  /* 0x0008d000015c7983 */ /* 0x000ea20000100800 */
[----:B---3--:R-:W-:-:S03]  /*15090*/  @P2 IMAD.MOV.U32 R8, RZ, RZ, R30 ;  /* 0x000000ffff082224 */ /* 0x008fc600078e001e */
[----:B------:R-:W3:Y:S04]  /*150a0*/  LDL R30, [R1+0x958] ;  /* 0x00095800011e7983 */ /* 0x000ee80000100800 */
[----:B------:R4:W3:Y:S02]  /*150b0*/  @P2 LDG.E.U8 R58, desc[UR22][R8.64] ;  /* 0x00000016083a2981 */ /* 0x0008e4000c1e1100 */
[----:B----4-:R-:W-:Y:S02]  /*150c0*/  @P1 IMAD.MOV.U32 R8, RZ, RZ, R19 ;  /* 0x000000ffff081224 */ /* 0x010fe400078e0013 */
[----:B------:R-:W-:Y:S01]  /*150d0*/  @P1 IMAD.MOV.U32 R9, RZ, RZ, R18 ;  /* 0x000000ffff091224 */ /* 0x000fe200078e0012 */
[----:B------:R-:W4:Y:S04]  /*150e0*/  LDL R19, [R1+0xa4] ;  /* 0x0000a40001137983 */ /* 0x000f280000100800 */
[----:B------:R0:W4:Y:S04]  /*150f0*/  @P1 LDG.E.U8 R48, desc[UR22][R8.64] ;  /* 0x0000001608301981 */ /* 0x000128000c1e1100 */
[----:B------:R-:W4:Y:S01]  /*15100*/  LDL R18, [R1+0xd48] ;  /* 0x000d480001127983 */ /* 0x000f220000100800 */
[----:B0-----:R-:W-:-:S02]  /*15110*/  @P3 IMAD.MOV.U32 R8, RZ, RZ, R22 ;  /* 0x000000ffff083224 */ /* 0x001fc400078e0016 */
[----:B------:R-:W-:Y:S01]  /*15120*/  @P3 IMAD.MOV.U32 R9, RZ, RZ, R21 ;  /* 0x000000ffff093224 */ /* 0x000fe200078e0015 */
[----:B------:R-:W4:Y:S04]  /*15130*/  LDL R22, [R1+0x96c] ;  /* 0x00096c0001167983 */ /* 0x000f280000100800 */
[----:B------:R-:W4:Y:S04]  /*15140*/  LDL R21, [R1+0xa8] ;  /* 0x0000a80001157983 */ /* 0x000f280000100800 */
[----:B------:R0:W4:Y:S01]  /*15150*/  @P3 LDG.E.U8 R47, desc[UR22][R8.64] ;  /* 0x00000016082f3981 */ /* 0x000122000c1e1100 */
[----:B------:R-:W-:-:S03]  /*15160*/  ISETP.GE.AND P3, PT, R23, RZ, PT ;  /* 0x000000ff1700720c */ /* 0x000fc60003f66270 */
[----:B------:R-:W4:Y:S01]  /*15170*/  LDL R23, [R1+0x97c] ;  /* 0x00097c0001177983 */ /* 0x000f220000100800 */
[----:B0-----:R-:W-:Y:S02]  /*15180*/  @P4 IMAD.MOV.U32 R8, RZ, RZ, R27 ;  /* 0x000000ffff084224 */ /* 0x001fe400078e001b */
[----:B------:R-:W-:Y:S01]  /*15190*/  @P4 IMAD.MOV.U32 R9, RZ, RZ, R25 ;  /* 0x000000ffff094224 */ /* 0x000fe200078e0019 */
[----:B------:R-:W4:Y:S04]  /*151a0*/  LDL R27, [R1+0x968] ;  /* 0x00096800011b7983 */ /* 0x000f280000100800 */
[----:B------:R-:W4:Y:S01]  /*151b0*/  LDL R25, [R1+0xc4] ;  /* 0x0000c40001197983 */ /* 0x000f220000100800 */
[----:B------:R-:W0:Y:S01]  /*151c0*/  S2R R80, SR_TID.X ;  /* 0x0000000000507919 */ /* 0x000e220000002100 */
[----:B------:R-:W-:-:S02]  /*151d0*/  ISETP.GT.U32.AND P2, PT, R3, R26, PT ;  /* 0x0000001a0300720c */ /* 0x000fc40003f44070 */
        /* <DEDUP_REMOVED lines=8> */
[----:B------:R-:W-:Y:S02]  /*15260*/  LOP3.LUT R10, R31, 0x6, RZ, 0xfc, !PT ;  /* 0x000000061f0a7812 */ /* 0x000fe400078efcff */
[----:B------:R-:W-:Y:S02]  /*15270*/  ISETP.LT.AND P2, PT, R11, UR13, P2 ;  /* 0x0000000d0b007c0c */ /* 0x000fe40009741270 */
[----:B-1----:R-:W-:-:S02]  /*15280*/  IADD3 R8, P4, PT, R7, R2, RZ ;  /* 0x0000000207087210 */ /* 0x002fc40007f9e0ff */
[----:B------:R-:W-:Y:S02]  /*15290*/  PLOP3.LUT P1, PT, PT, PT, UP1, 0x80, 0x8 ;  /* 0x000000000008781c */ /* 0x000fe40003f2f018 */
[----:B------:R-:W-:Y:S01]  /*152a0*/  LEA.HI.X.SX32 R7, R7, R0, 0x1, P4 ;  /* 0x0000000007077211 */ /* 0x000fe200020f0eff */
[----:B------:R-:W-:Y:S01]  /*152b0*/  @!P3 IMAD.MOV R6, RZ, RZ, -R6 ;  /* 0x000000ffff06b224 */ /* 0x000fe200078e0a06 */
[----:B------:R-:W-:Y:S02]  /*152c0*/  ISETP.LT.AND P1, PT, R10, UR13, P1 ;  /* 0x0000000d0a007c0c */ /* 0x000fe40008f21270 */
[----:B------:R-:W-:Y:S01]  /*152d0*/  PRMT R52, RZ, 0x7610, R52 ;  /* 0x00007610ff347816 */ /* 0x000fe20000000034 */
[----:B------:R-:W-:Y:S01]  /*152e0*/  @P0 IMAD.MOV.U32 R9, RZ, RZ, R7 ;  /* 0x000000ffff090224 */ /* 0x000fe200078e0007 */
[----:B------:R-:W-:Y:S02]  /*152f0*/  PLOP3.LUT P3, PT, PT, PT, UP1, 0x80, 0x8 ;  /* 0x000000000008781c */ /* 0x000fe40003f6f018 */
[----:B0-----:R-:W-:Y:S01]  /*15300*/  LEA.HI R80, R80, 0xe, RZ, 0x1a ;  /* 0x0000000e50507811 */ /* 0x001fe200078fd0ff */
[----:B------:R-:W-:Y:S01]  /*15310*/  STL [R1+0x4c8], R8 ;  /* 0x0004c80801007387 */ /* 0x000fe20000100800 */
[----:B------:R-:W-:-:S02]  /*15320*/  PRMT R44, RZ, 0x7610, R44 ;  /* 0x00007610ff2c7816 */ /* 0x000fc4000000002c */
[----:B------:R-:W-:Y:S01]  /*15330*/  ISETP.LT.AND P3, PT, R80, UR13, P3 ;  /* 0x0000000d50007c0c */ /* 0x000fe20009f61270 */
[----:B------:R2:W4:Y:S01]  /*15340*/  @P0 LDG.E.U8 R52, desc[UR22][R8.64] ;  /* 0x0000001608340981 */ /* 0x000522000c1e1100 */
[----:B------:R-:W-:Y:S02]  /*15350*/  LOP3.LUT R10, R31, 0x16, RZ, 0xfc, !PT ;  /* 0x000000161f0a7812 */ /* 0x000fe400078efcff */
[----:B------:R-:W-:Y:S02]  /*15360*/  PLOP3.LUT P4, PT, PT, PT, UP1, 0x80, 0x8 ;  /* 0x000000000008781c */ /* 0x000fe40003f8f018 */
[----:B------:R-:W-:Y:S02]  /*15370*/  PRMT R51, RZ, 0x7610, R51 ;  /* 0x00007610ff337816 */ /* 0x000fe40000000033 */
[----:B------:R-:W-:Y:S02]  /*15380*/  ISETP.LT.AND P4, PT, R10, UR13, P4 ;  /* 0x0000000d0a007c0c */ /* 0x000fe4000a781270 */
[----:B------:R-:W-:Y:S01]  /*15390*/  PRMT R50, RZ, 0x7610, R50 ;  /* 0x00007610ff327816 */ /* 0x000fe20000000032 */
[----:B------:R0:W-:Y:S01]  /*153a0*/  STL [R1+0x4c4], R7 ;  /* 0x0004c40701007387 */ /* 0x0001e20000100800 */
[----:B------:R-:W-:-:S02]  /*153b0*/  PRMT R49, RZ, 0x7610, R49 ;  /* 0x00007610ff317816 */ /* 0x000fc40000000031 */
[----:B------:R-:W-:Y:S01]  /*153c0*/  SEL R6, R38, R6, !P6 ;  /* 0x0000000626067207 */ /* 0x000fe20007000000 */
[----:B0-----:R-:W-:Y:S02]  /*153d0*/  IMAD.MOV.U32 R7, RZ, RZ, R24 ;  /* 0x000000ffff077224 */ /* 0x001fe400078e0018 */
[----:B--2---:R-:W-:Y:S02]  /*153e0*/  @P2 IMAD.MOV.U32 R9, RZ, RZ, R92 ;  /* 0x000000ffff092224 */ /* 0x004fe400078e005c */
[----:B---3--:R-:W-:-:S05]  /*153f0*/  @P2 IMAD.MOV.U32 R8, RZ, RZ, R30 ;  /* 0x000000ffff082224 */ /* 0x008fca00078e001e */
[----:B------:R4:W2:Y:S02]  /*15400*/  @P2 LDG.E.U8 R44, desc[UR22][R8.64] ;  /* 0x00000016082c2981 */ /* 0x0008a4000c1e1100 */
[----:B----4-:R-:W-:Y:S02]  /*15410*/  @P1 IMAD.MOV.U32 R9, RZ, RZ, R19 ;  /* 0x000000ffff091224 */ /* 0x010fe400078e0013 */
[----:B------:R-:W3:Y:S01]  /*15420*/  LDL R19, [R1+0xc74] ;  /* 0x000c740001137983 */ /* 0x000ee20000100800 */
[----:B------:R-:W-:Y:S01]  /*15430*/  ISETP.GE.AND P2, PT, R18, RZ, PT ;  /* 0x000000ff1200720c */ /* 0x000fe20003f46270 */
[----:B------:R-:W-:-:S12]  /*15440*/  @P1 IMAD.MOV.U32 R8, RZ, RZ, R21 ;  /* 0x000000ffff081224 */ /* 0x000fd800078e0015 */
[----:B------:R-:W-:Y:S01]  /*15450*/  @!P2 IMAD.MOV R7, RZ, RZ, -R7 ;  /* 0x000000ffff07a224 */ /* 0x000fe200078e0a07 */
[----:B------:R-:W4:Y:S04]  /*15460*/  LDL R21, [R1+0x900] ;  /* 0x0009000001157983 */ /* 0x000f280000100800 */
[----:B------:R0:W2:Y:S01]  /*15470*/  @P1 LDG.E.U8 R51, desc[UR22][R8.64] ;  /* 0x0000001608331981 */ /* 0x0000a2000c1e1100 */
[----:B------:R-:W-:Y:S01]  /*15480*/  ISETP.GT.U32.AND P1, PT, R3, R32, PT ;  /* 0x000000200300720c */ /* 0x000fe20003f24070 */
[----:B0-----:R-:W-:Y:S02]  /*15490*/  @P3 IMAD.MOV.U32 R8, RZ, RZ, R23 ;  /* 0x000000ffff083224 */ /* 0x001fe400078e0017 */
[----:B------:R-:W-:-:S05]  /*154a0*/  @P3 IMAD.MOV.U32 R9, RZ, RZ, R22 ;  /* 0x000000ffff093224 */ /* 0x000fca00078e0016 */
[----:B------:R0:W2:Y:S01]  /*154b0*/  @P3 LDG.E.U8 R50, desc[UR22][R8.64] ;  /* 0x0000001608323981 */ /* 0x0000a2000c1e1100 */
[----:B------:R-:W-:-:S03]  /*154c0*/  ISETP.GE.AND P2, PT, R28, RZ, PT ;  /* 0x000000ff1c00720c */ /* 0x000fc60003f46270 */
[----:B------:R-:W2:Y:S01]  /*154d0*/  LDL R28, [R1+0x8e4] ;  /* 0x0008e400011c7983 */ /* 0x000ea20000100800 */
[----:B0-----:R-:W-:Y:S02]  /*154e0*/  @P4 IMAD.MOV.U32 R8, RZ, RZ, R27 ;  /* 0x000000ffff084224 */ /* 0x001fe400078e001b */
[----:B------:R-:W-:Y:S01]  /*154f0*/  @P4 IMAD.MOV.U32 R9, RZ, RZ, R25 ;  /* 0x000000ffff094224 */ /* 0x000fe200078e0019 */
[----:B------:R-:W3:Y:S04]  /*15500*/  LDL R27, [R1+0x8e0] ;  /* 0x0008e000011b7983 */ /* 0x000ee80000100800 */
[----:B------:R0:W4:Y:S01]  /*15510*/  @P4 LDG.E.U8 R49, desc[UR22][R8.64] ;  /* 0x0000001608314981 */ /* 0x000122000c1e1100 */
[----:B------:R-:W-:Y:S02]  /*15520*/  @!P1 IMAD.IADD R32, R32, 0x1, -R3 ;  /* 0x0000000120209824 */ /* 0x000fe400078e0a03 */
[----:B0-----:R-:W-:-:S05]  /*15530*/  IMAD R8, R6, UR9, RZ ;  /* 0x0000000906087c24 */ /* 0x001fca000f8e02ff */
[----:B------:R-:W-:Y:S01]  /*15540*/  IADD3 R9, P4, PT, R8, R2, RZ ;  /* 0x0000000208097210 */ /* 0x000fe20007f9e0ff */
[----:B------:R-:W-:-:S04]  /*15550*/  IMAD.MOV.U32 R6, RZ, RZ, R32 ;  /* 0x000000ffff067224 */ /* 0x000fc800078e0020 */
[----:B------:R0:W-:Y:S04]  /*15560*/  STL [R1+0x4e8], R9 ;  /* 0x0004e80901007387 */ /* 0x0001e80000100800 */
[----:B------:R-:W4:Y:S01]  /*15570*/  LDL R32, [R1+0x904] ;  /* 0x0009040001207983 */ /* 0x000f220000100800 */
[----:B------:R-:W1:Y:S01]  /*15580*/  S2R R25, SR_TID.X ;  /* 0x0000000000197919 */ /* 0x000e620000002100 */
[----:B------:R-:W-:Y:S01]  /*15590*/  SEL R7, R38, R7, !P6 ;  /* 0x0000000726077207 */ /* 0x000fe20007000000 */
[----:B------:R-:W-:Y:S01]  /*155a0*/  @!P2 IMAD.MOV R6, RZ, RZ, -R6 ;  /* 0x000000ffff06a224 */ /* 0x000fe200078e0a06 */
[----:B------:R-:W-:Y:S01]  /*155b0*/  LEA.HI.X.SX32 R8, R8, R0, 0x1, P4 ;  /* 0x0000000008087211 */ /* 0x000fe200020f0eff */
[----:B------:R-:W4:Y:S02]  /*155c0*/  LDL R22, [R1+0x920] ;  /* 0x0009200001167983 */ /* 0x000f240000100800 */
[----:B------:R-:W-:Y:S01]  /*155d0*/  IMAD R7, R7, UR9, RZ ;  /* 0x0000000907077c24 */ /* 0x000fe2000f8e02ff */
[----:B------:R-:W-:Y:S01]  /*155e0*/  PLOP3.LUT P1, PT, PT, PT, UP1, 0x80, 0x8 ;  /* 0x000000000008781c */ /* 0x000fe20003f2f018 */
[----:B------:R-:W4:Y:S03]  /*155f0*/  LDL R23, [R1+0x924] ;  /* 0x0009240001177983 */ /* 0x000f260000100800 */
[----:B------:R-:W-:Y:S01]  /*15600*/  IADD3 R10, P2, PT, R7, R2, RZ ;  /* 0x00000002070a7210 */ /* 0x000fe20007f5e0ff */
[----:B------:R0:W-:Y:S04]  /*15610*/  STL [R1+0x4e4], R8 ;  /* 0x0004e40801007387 */ /* 0x0001e80000100800 */
[----:B------:R-:W-:Y:S01]  /*15620*/  STL [R1+0x508], R10 ;  /* 0x0005080a01007387 */ /* 0x000fe20000100800 */
[----:B-1----:R-:W-:-:S04]  /*15630*/  LEA.HI R25, R25, 0x1e, RZ, 0x1a ;  /* 0x0000001e19197811 */ /* 0x002fc800078fd0ff */
[----:B------:R-:W-:Y:S02]  /*15640*/  ISETP.LT.AND P1, PT, R25, UR13, P1 ;  /* 0x0000000d19007c0c */ /* 0x000fe40008f21270 */
[----:B------:R-:W4:Y:S01]  /*15650*/  LDL R25, [R1+0xdc0] ;  /* 0x000dc00001197983 */ /* 0x000f220000100800 */
[----:B0-----:R-:W-:Y:S02]  /*15660*/  @P0 LOP3.LUT R9, R9, R8, RZ, 0x3c, !PT ;  /* 0x0000000809090212 */ /* 0x001fe400078e3cff */
[----:B------:R-:W-:Y:S02]  /*15670*/  ISETP.GT.U32.AND P3, PT, R3, R20, PT ;  /* 0x000000140300720c */ /* 0x000fe40003f64070 */
[C---:B------:R-:W-:Y:S02]  /*15680*/  @P0 LOP3.LUT R8, R9.reuse, R8, RZ, 0x3c, !PT ;  /* 0x0000000809080212 */ /* 0x040fe400078e3cff */
[----:B------:R-:W-:Y:S02]  /*15690*/  PRMT R45, RZ, 0x7610, R45 ;  /* 0x00007610ff2d7816 */ /* 0x000fe4000000002d */
[----:B------:R-:W-:-:S02]  /*156a0*/  @P0 LOP3.LUT R9, R9, R8, RZ, 0x3c, !PT ;  /* 0x0000000809090212 */ /* 0x000fc400078e3cff */
[----:B------:R-:W-:Y:S02]  /*156b0*/  LEA.HI.X.SX32 R7, R7, R0, 0x1, P2 ;  /* 0x0000000007077211 */ /* 0x000fe400010f0eff */
[----:B------:R-:W-:Y:S01]  /*156c0*/  PRMT R43, RZ, 0x7610, R43 ;  /* 0x00007610ff2b7816 */ /* 0x000fe2000000002b */
[----:B------:R0:W4:Y:S01]  /*156d0*/  @P0 LDG.E.U8 R45, desc[UR22][R8.64] ;  /* 0x00000016082d0981 */ /* 0x000122000c1e1100 */
[----:B------:R-:W-:Y:S01]  /*156e0*/  LOP3.LUT R11, R31, 0x26, RZ, 0xfc, !PT ;  /* 0x000000261f0b7812 */ /* 0x000fe200078efcff */
[----:B------:R-:W-:Y:S01]  /*156f0*/  @!P3 IMAD.IADD R20, R20, 0x1, -R3 ;  /* 0x000000011414b824 */ /* 0x000fe200078e0a03 */
[----:B------:R-:W-:Y:S01]  /*15700*/  PLOP3.LUT P3, PT, PT, PT, UP1, 0x80, 0x8 ;  /* 0x000000000008781c */ /* 0x000fe20003f6f018 */
[----:B------:R1:W-:Y:S01]  /*15710*/  STL [R1+0x504], R7 ;  /* 0x0005040701007387 */ /* 0x0003e20000100800 */
[----:B------:R-:W-:Y:S01]  /*15720*/  LEA.HI R24, R12, 0x2e, RZ, 0x1a ;  /* 0x0000002e0c187811 */ /* 0x000fe200078fd0ff */
[----:B0-----:R-:W-:Y:S02]  /*15730*/  @P0 IMAD.MOV.U32 R8, RZ, RZ, R10 ;  /* 0x000000ffff080224 */ /* 0x001fe400078e000a */
[----:B------:R-:W-:Y:S01]  /*15740*/  @P0 IMAD.MOV.U32 R9, RZ, RZ, R7 ;  /* 0x000000ffff090224 */ /* 0x000fe200078e0007 */
[----:B------:R-:W-:-:S02]  /*15750*/  ISETP.LT.AND P3, PT, R11, UR13, P3 ;  /* 0x0000000d0b007c0c */ /* 0x000fc40009f61270 */
[----:B------:R-:W-:Y:S02]  /*15760*/  PLOP3.LUT P2, PT, PT, PT, UP1, 0x80, 0x8 ;  /* 0x000000000008781c */ /* 0x000fe40003f4f018 */
[----:B------:R2:W4:Y:S01]  /*15770*/  @P0 LDG.E.U8 R43, desc[UR22][R8.64] ;  /* 0x00000016082b0981 */ /* 0x000522000c1e1100 */
[----:B------:R-:W-:Y:S02]  /*15780*/  PRMT R42, RZ, 0x7610, R42 ;  /* 0x00007610ff2a7816 */ /* 0x000fe4000000002a */
[----:B------:R-:W-:Y:S02]  /*15790*/  ISETP.LT.AND P2, PT, R24, UR13, P2 ;  /* 0x0000000d18007c0c */ /* 0x000fe40009741270 */
[----:B------:R-:W4:Y:S01]  /*157a0*/  LDL R24, [R1+0xd98] ;  /* 0x000d980001187983 */ /* 0x000f220000100800 */
[----:B--2---:R-:W-:-:S03]  /*157b0*/  @P1 IMAD.MOV.U32 R8, RZ, RZ, R28 ;  /* 0x000000ffff081224 */ /* 0x004fc600078e001c */
[----:B------:R-:W2:Y:S01]  /*157c0*/  LDL R28, [R1+0x944] ;  /* 0x00094400011c7983 */ /* 0x000ea20000100800 */
[----:B---3--:R-:W-:-:S03]  /*157d0*/  @P1 IMAD.MOV.U32 R9, RZ, RZ, R27 ;  /* 0x000000ffff091224 */ /* 0x008fc600078e001b */
[----:B------:R-:W3:Y:S04]  /*157e0*/  LDL R27, [R1+0x940] ;  /* 0x00094000011b7983 */ /* 0x000ee80000100800 */
[----:B------:R0:W3:Y:S02]  /*157f0*/  @P1 LDG.E.U8 R42, desc[UR22][R8.64] ;  /* 0x00000016082a1981 */ /* 0x0000e4000c1e1100 */
[----:B0-----:R-:W-:Y:S02]  /*15800*/  SEL R8, R38, R6, !P6 ;  /* 0x0000000626087207 */ /* 0x001fe40007000000 */
[----:B------:R-:W-:Y:S02]  /*15810*/  LOP3.LUT R9, R31, 0x36, RZ, 0xfc, !PT ;  /* 0x000000361f097812 */ /* 0x000fe400078efcff */
[----:B------:R-:W3:Y:S01]  /*15820*/  LDL R31, [R1+0x8d8] ;  /* 0x0008d800011f7983 */ /* 0x000ee20000100800 */
[----:B----4-:R-:W-:-:S03]  /*15830*/  @P3 IMAD.MOV.U32 R6, RZ, RZ, R32 ;  /* 0x000000ffff063224 */ /* 0x010fc600078e0020 */
[----:B------:R-:W4:Y:S01]  /*15840*/  LDL R32, [R1+0x8d4] ;  /* 0x0008d40001207983 */ /* 0x000f220000100800 */
[----:B------:R-:W-:-:S13]  /*15850*/  ISETP.GT.U32.AND P4, PT, R3, R29, PT ;  /* 0x0000001d0300720c */ /* 0x000fda0003f84070 */
[----:B------:R-:W-:Y:S01]  /*15860*/  @!P4 IMAD.IADD R29, R29, 0x1, -R3 ;  /* 0x000000011d1dc824 */ /* 0x000fe200078e0a03 */
[----:B------:R-:W-:Y:S01]  /*15870*/  ISETP.GT.U32.AND P4, PT, R3, R26, PT ;  /* 0x0000001a0300720c */ /* 0x000fe20003f84070 */
[----:B-1----:R-:W-:Y:S01]  /*15880*/  @P3 IMAD.MOV.U32 R7, RZ, RZ, R21 ;  /* 0x000000ffff073224 */ /* 0x002fe200078e0015 */
[----:B------:R-:W-:Y:S02]  /*15890*/  PRMT R41, RZ, 0x7610, R41 ;  /* 0x00007610ff297816 */ /* 0x000fe40000000029 */
[----:B------:R-:W-:Y:S01]  /*158a0*/  PRMT R39, RZ, 0x7610, R39 ;  /* 0x00007610ff277816 */ /* 0x000fe20000000027 */
[----:B------:R-:W-:-:S03]  /*158b0*/  IMAD R8, R8, UR9, RZ ;  /* 0x0000000908087c24 */ /* 0x000fc6000f8e02ff */
[----:B------:R0:W4:Y:S05]  /*158c0*/  @P3 LDG.E.U8 R41, desc[UR22][R6.64] ;  /* 0x0000001606293981 */ /* 0x00012a000c1e1100 */
[----:B------:R-:W-:Y:S01]  /*158d0*/  @!P4 IMAD.IADD R26, R26, 0x1, -R3 ;  /* 0x000000011a1ac824 */ /* 0x000fe200078e0a03 */
[----:B------:R-:W-:Y:S02]  /*158e0*/  ISETP.GE.AND P4, PT, R25, RZ, PT ;  /* 0x000000ff1900720c */ /* 0x000fe40003f86270 */
[----:B------:R-:W1:Y:S01]  /*158f0*/  S2R R25, SR_TID.X ;  /* 0x0000000000197919 */ /* 0x000e620000002100 */
[----:B0-----:R-:W-:Y:S02]  /*15900*/  @P2 IMAD.MOV.U32 R6, RZ, RZ, R23 ;  /* 0x000000ffff062224 */ /* 0x001fe400078e0017 */
[----:B------:R-:W-:Y:S01]  /*15910*/  @P2 IMAD.MOV.U32 R7, RZ, RZ, R22 ;  /* 0x000000ffff072224 */ /* 0x000fe200078e0016 */
[----:B------:R-:W-:-:S02]  /*15920*/  PLOP3.LUT P3, PT, PT, PT, UP1, 0x80, 0x8 ;  /* 0x000000000008781c */ /* 0x000fc40003f6f018 */
[----:B------:R-:W-:Y:S02]  /*15930*/  ISETP.GE.AND P1, PT, R19, RZ, PT ;  /* 0x000000ff1300720c */ /* 0x000fe40003f26270 */
[----:B------:R0:W4:Y:S01]  /*15940*/  @P2 LDG.E.U8 R39, desc[UR22][R6.64] ;  /* 0x0000001606272981 */ /* 0x000122000c1e1100 */
[----:B------:R-:W-:Y:S02]  /*15950*/  ISETP.LT.AND P2, PT, R9, UR13, P3 ;  /* 0x0000000d09007c0c */ /* 0x000fe40009f41270 */
[----:B0-----:R-:W-:Y:S01]  /*15960*/  IADD3 R7, P3, PT, R8, R2, RZ ;  /* 0x0000000208077210 */ /* 0x001fe20007f7e0ff */
[----:B------:R-:W-:-:S03]  /*15970*/  IMAD.MOV.U32 R6, RZ, RZ, R20 ;  /* 0x000000ffff067224 */ /* 0x000fc600078e0014 */
[----:B------:R-:W-:Y:S01]  /*15980*/  LEA.HI.X.SX32 R8, R8, R0, 0x1, P3 ;  /* 0x0000000008087211 */ /* 0x000fe200018f0eff */
[----:B------:R-:W-:Y:S01]  /*15990*/  STL [R1+0x528], R7 ;  /* 0x0005280701007387 */ /* 0x000fe20000100800 */
[----:B------:R-:W-:Y:S02]  /*159a0*/  PRMT R40, RZ, 0x7610, R40 ;  /* 0x00007610ff287816 */ /* 0x000fe40000000028 */
[----:B------:R-:W-:Y:S01]  /*159b0*/  @!P1 IMAD.MOV R6, RZ, RZ, -R6 ;  /* 0x000000ffff069224 */ /* 0x000fe200078e0a06 */
[----:B------:R0:W-:Y:S01]  /*159c0*/  STL [R1+0x524], R8 ;  /* 0x0005240801007387 */ /* 0x0001e20000100800 */
[----:B------:R-:W-:Y:S01]  /*159d0*/  @P0 IMAD.MOV.U32 R9, RZ, RZ, R8 ;  /* 0x000000ffff090224 */ /* 0x000fe200078e0008 */
[----:B------:R-:W-:Y:S02]  /*159e0*/  PLOP3.LUT P1, PT, PT, PT, UP1, 0x80, 0x8 ;  /* 0x000000000008781c */ /* 0x000fe40003f2f018 */
[----:B-1----:R-:W-:Y:S01]  /*159f0*/  LEA.HI R25, R25, 0x3e, RZ, 0x1a ;  /* 0x0000003e19197811 */ /* 0x002fe200078fd0ff */
[----:B0-----:R-:W-:Y:S01]  /*15a00*/  @P0 IMAD.MOV.U32 R8, RZ, RZ, R7 ;  /* 0x000000ffff080224 */ /* 0x001fe200078e0007 */
[----:B------:R-:W-:-:S02]  /*15a10*/  PRMT R37, RZ, 0x7610, R37 ;  /* 0x00007610ff257816 */ /* 0x000fc40000000025 */
[----:B------:R-:W-:Y:S02]  /*15a20*/  ISETP.LT.AND P1, PT, R25, UR13, P1 ;  /* 0x0000000d19007c0c */ /* 0x000fe40008f21270 */
[----:B------:R2:W4:Y:S01]  /*15a30*/  @P0 LDG.E.U8 R40, desc[UR22][R8.64] ;  /* 0x0000001608280981 */ /* 0x000522000c1e1100 */
[----:B------:R-:W-:Y:S01]  /*15a40*/  ISETP.GE.AND P3, PT, R24, RZ, PT ;  /* 0x000000ff1800720c */ /* 0x000fe20003f66270 */
[----:B------:R-:W-:Y:S01]  /*15a50*/  IMAD.MOV.U32 R7, RZ, RZ, R29 ;  /* 0x000000ffff077224 */ /* 0x000fe200078e001d */
[----:B------:R-:W-:-:S03]  /*15a60*/  PRMT R34, RZ, 0x7610, R34 ;  /* 0x00007610ff227816 */ /* 0x000fc60000000022 */
[----:B------:R-:W-:-:S05]  /*15a70*/  @!P4 IMAD.MOV R7, RZ, RZ, -R7 ;  /* 0x000000ffff07c224 */ /* 0x000fca00078e0a07 */
[----:B------:R-:W-:Y:S01]  /*15a80*/  SEL R10, R38, R7, !P6 ;  /* 0x00000007260a7207 */ /* 0x000fe20007000000 */
[----:B------:R-:W-:-:S04]  /*15a90*/  VIADD R13, R4, 0x15e ;  /* 0x0000015e040d7836 */ /* 0x000fc80000000000 */
[----:B------:R-:W-:Y:S01]  /*15aa0*/  IMAD R10, R10, UR9, RZ ;  /* 0x000000090a0a7c24 */ /* 0x000fe2000f8e02ff */
[----:B------:R-:W-:Y:S01]  /*15ab0*/  STL [R1+0xa5c], R13 ;  /* 0x000a5c0d01007387 */ /* 0x000fe20000100800 */
[----:B------:R-:W-:Y:S02]  /*15ac0*/  PRMT R33, RZ, 0x7610, R33 ;  /* 0x00007610ff217816 */ /* 0x000fe40000000021 */
[----:B------:R-:W-:Y:S02]  /*15ad0*/  IABS R7, R13 ;  /* 0x0000000d00077213 */ /* 0x000fe40000000000 */
[----:B------:R-:W-:Y:S02]  /*15ae0*/  PRMT R36, RZ, 0x7610, R36 ;  /* 0x00007610ff247816 */ /* 0x000fe40000000024 */
[----:B------:R-:W-:Y:S01]  /*15af0*/  PRMT R35, RZ, 0x7610, R35 ;  /* 0x00007610ff237816 */ /* 0x000fe20000000023 */
[----:B--2---:R-:W-:Y:S02]  /*15b00*/  @P2 IMAD.MOV.U32 R8, RZ, RZ, R28 ;  /* 0x000000ffff082224 */ /* 0x004fe400078e001c */
[----:B---3--:R-:W-:-:S05]  /*15b10*/  @P2 IMAD.MOV.U32 R9, RZ, RZ, R27 ;  /* 0x000000ffff092224 */ /* 0x008fca00078e001b */
[----:B------:R0:W2:Y:S02]  /*15b20*/  @P2 LDG.E.U8 R37, desc[UR22][R8.64] ;  /* 0x0000001608252981 */ /* 0x0000a4000c1e1100 */
[----:B0-----:R-:W-:Y:S01]  /*15b30*/  SEL R8, R38, R6, !P6 ;  /* 0x0000000626087207 */ /* 0x001fe20007000000 */
[----:B------:R-:W-:-:S04]  /*15b40*/  IMAD.MOV.U32 R6, RZ, RZ, R26 ;  /* 0x000000ffff067224 */ /* 0x000fc800078e001a */
[----:B------:R-:W-:Y:S02]  /*15b50*/  IMAD R11, R8, UR9, RZ ;  /* 0x00000009080b7c24 */ /* 0x000fe4000f8e02ff */
[----:B------:R-:W-:Y:S02]  /*15b60*/  @P1 IMAD.MOV.U32 R8, RZ, RZ, R31 ;  /* 0x000000ffff081224 */ /* 0x000fe400078e001f */
[----:B----4-:R-:W-:Y:S02]  /*15b70*/  @P1 IMAD.MOV.U32 R9, RZ, RZ, R32 ;  /* 0x000000ffff091224 */ /* 0x010fe400078e0020 */
[----:B------:R-:W-:-:S03]  /*15b80*/  @!P3 IMAD.MOV R6, RZ, RZ, -R6 ;  /* 0x000000ffff06b224 */ /* 0x000fc600078e0a06 */
[----:B------:R0:W3:Y:S01]  /*15b90*/  @P1 LDG.E.U8 R34, desc[UR22][R8.64] ;  /* 0x0000001608221981 */ /* 0x0000e2000c1e1100 */
[----:B------:R-:W-:Y:S02]  /*15ba0*/  IADD3 R12, P1, PT, R11, R2, RZ ;  /* 0x000000020b0c7210 */ /* 0x000fe40007f3e0ff */
[----:B------:R-:W-:-:S03]  /*15bb0*/  SEL R6, R38, R6, !P6 ;  /* 0x0000000626067207 */ /* 0x000fc60007000000 */
[----:B------:R-:W-:Y:S01]  /*15bc0*/  STL [R1+0x548], R12 ;  /* 0x0005480c01007387 */ /* 0x000fe20000100800 */
[----:B0-----:R-:W-:Y:S02]  /*15bd0*/  LEA.HI.X.SX32 R8, R11, R0, 0x1, P1 ;  /* 0x000000000b087211 */ /* 0x001fe400008f0eff */
[----:B------:R-:W-:Y:S01]  /*15be0*/  IADD3 R14, P1, PT, R10, R2, RZ ;  /* 0x000000020a0e7210 */ /* 0x000fe20007f3e0ff */
[----:B------:R-:W-:Y:S02]  /*15bf0*/  IMAD R11, R6, UR9, RZ ;  /* 0x00000009060b7c24 */ /* 0x000fe4000f8e02ff */
[----:B------:R0:W-:Y:S01]  /*15c00*/  STL [R1+0x544], R8 ;  /* 0x0005440801007387 */ /* 0x0001e20000100800 */
[----:B------:R-:W-:Y:S01]  /*15c10*/  @P0 IMAD.MOV.U32 R9, RZ, RZ, R8 ;  /* 0x000000ffff090224 */ /* 0x000fe200078e0008 */
[----:B------:R-:W-:Y:S01]  /*15c20*/  LEA.HI.X.SX32 R10, R10, R0, 0x1, P1 ;  /* 0x000000000a0a7211 */ /* 0x000fe200008f0eff */
[----:B------:R-:W-:-:S04]  /*15c30*/  IMAD.HI.U32 R6, R5, R7, RZ ;  /* 0x0000000705067227 */ /* 0x000fc800078e00ff */
[----:B0-----:R-:W-:Y:S01]  /*15c40*/  @P0 IMAD.MOV.U32 R8, RZ, RZ, R12 ;  /* 0x000000ffff080224 */ /* 0x001fe200078e000c */
[----:B------:R-:W-:-:S04]  /*15c50*/  IADD3 R12, P2, PT, R11, R2, RZ ;  /* 0x000000020b0c7210 */ /* 0x000fc80007f5e0ff */
[----:B------:R0:W4:Y:S01]  /*15c60*/  @P0 LDG.E.U8 R33, desc[UR22][R8.64] ;  /* 0x0000001608210981 */ /* 0x000122000c1e1100 */
[----:B------:R-:W-:Y:S01]  /*15c70*/  LEA.HI.X.SX32 R13, R11, R0, 0x1, P2 ;  /* 0x000000000b0d7211 */ /* 0x000fe200010f0eff */
[----:B------:R-:W-:Y:S02]  /*15c80*/  IMAD.MOV R6, RZ, RZ, -R6 ;  /* 0x000000ffff067224 */ /* 0x000fe400078e0a06 */
[----:B------:R-:W-:Y:S01]  /*15c90*/  STL [R1+0x568], R14 ;  /* 0x0005680e01007387 */ /* 0x000fe20000100800 */
[----:B0-----:R-:W-:Y:S02]  /*15ca0*/  @P0 IMAD.MOV.U32 R8, RZ, RZ, R14 ;  /* 0x000000ffff080224 */ /* 0x001fe400078e000e */
[----:B------:R-:W-:Y:S01]  /*15cb0*/  @P0 IMAD.MOV.U32 R9, RZ, RZ, R10 ;  /* 0x000000ffff090224 */ /* 0x000fe200078e000a */
[----:B------:R0:W-:Y:S01]  /*15cc0*/  STL [R1+0x588], R12 ;  /* 0x0005880c01007387 */ /* 0x0001e20000100800 */
[----:B------:R-:W-:-:S03]  /*15cd0*/  IMAD R7, R3, R6, R7 ;  /* 0x0000000603077224 */ /* 0x000fc600078e0207 */
[----:B------:R1:W2:Y:S01]  /*15ce0*/  @P0 LDG.E.U8 R36, desc[UR22][R8.64] ;  /* 0x0000001608240981 */ /* 0x0002a2000c1e1100 */
[----:B------:R-:W-:-:S03]  /*15cf0*/  LOP3.LUT R11, R82, 0x166, RZ, 0xfc, !PT ;  /* 0x00000166520b7812 */ /* 0x000fc600078efcff */
[----:B------:R0:W-:Y:S01]  /*15d00*/  STL [R1+0x564], R10 ;  /* 0x0005640a01007387 */ /* 0x0001e20000100800 */
[----:B-1----:R-:W-:Y:S01]  /*15d10*/  @P0 IMAD.MOV.U32 R8, RZ, RZ, R12 ;  /* 0x000000ffff080224 */ /* 0x002fe200078e000c */
[C---:B0-----:R-:W-:Y:S01]  /*15d20*/  LOP3.LUT R12, R82.reuse, 0x164, RZ, 0xfc, !PT ;  /* 0x00000164520c7812 */ /* 0x041fe200078efcff */
[----:B------:R-:W-:Y:S01]  /*15d30*/  @P0 IMAD.MOV.U32 R9, RZ, RZ, R13 ;  /* 0x000000ffff090224 */ /* 0x000fe200078e000d */
[----:B------:R-:W-:Y:S01]  /*15d40*/  STL [R1+0x584], R13 ;  /* 0x0005840d01007387 */ /* 0x000fe20000100800 */
[----:B------:R-:W-:Y:S02]  /*15d50*/  LOP3.LUT R10, R82, 0x16c, RZ, 0xfc, !PT ;  /* 0x0000016c520a7812 */ /* 0x000fe400078efcff */
[----:B------:R-:W-:Y:S01]  /*15d60*/  IABS R6, R12 ;  /* 0x0000000c00067213 */ /* 0x000fe20000000000 */
[----:B------:R0:W2:Y:S04]  /*15d70*/  @P0 LDG.E.U8 R35, desc[UR22][R8.64] ;  /* 0x0000001608230981 */ /* 0x0000a8000c1e1100 */
[----:B------:R1:W-:Y:S04]  /*15d80*/  STL [R1+0xaa0], R12 ;  /* 0x000aa00c01007387 */ /* 0x0003e80000100800 */
[----:B------:R-:W-:Y:S01]  /*15d90*/  STL [R1+0xe34], R7 ;  /* 0x000e340701007387 */ /* 0x000fe20000100800 */
[----:B0-----:R-:W-:-:S03]  /*15da0*/  IABS R9, R11 ;  /* 0x0000000b00097213 */ /* 0x001fc60000000000 */
[----:B------:R0:W-:Y:S01]  /*15db0*/  STL [R1+0xaa4], R11 ;  /* 0x000aa40b01007387 */ /* 0x0001e20000100800 */
[----:B------:R-:W-:-:S03]  /*15dc0*/  IABS R8, R10 ;  /* 0x0000000a00087213 */ /* 0x000fc60000000000 */
[----:B------:R0:W-:Y:S02]  /*15dd0*/  STL [R1+0xab0], R10 ;  /* 0x000ab00a01007387 */ /* 0x0001e40000100800 */
[----:B-1----:R-:W-:-:S04]  /*15de0*/  IMAD.HI.U32 R12, R5, R8, RZ ;  /* 0x00000008050c7227 */ /* 0x002fc800078e00ff */
[----:B0-----:R-:W-:-:S04]  /*15df0*/  IMAD.HI.U32 R11, R5, R9, RZ ;  /* 0x00000009050b7227 */ /* 0x001fc800078e00ff */
[----:B------:R-:W-:-:S04]  /*15e00*/  IMAD.HI.U32 R10, R5, R6, RZ ;  /* 0x00000006050a7227 */ /* 0x000fc800078e00ff */
[----:B------:R-:W-:Y:S02]  /*15e10*/  IMAD.MOV R10, RZ, RZ, -R10 ;  /* 0x000000ffff0a7224 */ /* 0x000fe400078e0a0a */
[----:B------:R-:W-:Y:S02]  /*15e20*/  IMAD.MOV R11, RZ, RZ, -R11 ;  /* 0x000000ffff0b7224 */ /* 0x000fe400078e0a0b */
[----:B------:R-:W-:Y:S02]  /*15e30*/  IMAD.MOV R12, RZ, RZ, -R12 ;  /* 0x000000ffff0c7224 */ /* 0x000fe400078e0a0c */
[C---:B------:R-:W-:Y:S02]  /*15e40*/  IMAD R6, R3.reuse, R10, R6 ;  /* 0x0000000a03067224 */ /* 0x040fe400078e0206 */
[----:B------:R-:W-:Y:S02]  /*15e50*/  IMAD R9, R3, R11, R9 ;  /* 0x0000000b03097224 */ /* 0x000fe400078e0209 */
[----:B------:R-:W-:-:S02]  /*15e60*/  VIADD R14, R4, 0x16e ;  /* 0x0000016e040e7836 */ /* 0x000fc40000000000 */
[----:B------:R-:W-:Y:S01]  /*15e70*/  IMAD R8, R3, R12, R8 ;  /* 0x0000000c03087224 */ /* 0x000fe200078e0208 */
[----:B------:R-:W-:Y:S01]  /*15e80*/  STL [R1+0xe38], R6 ;  /* 0x000e380601007387 */ /* 0x000fe20000100800 */
[C---:B------:R-:W-:Y:S02]  /*15e90*/  LOP3.LUT R13, R82.reuse, 0x174, RZ, 0xfc, !PT ;  /* 0x00000174520d7812 */ /* 0x040fe400078efcff */
[----:B------:R-:W-:Y:S01]  /*15ea0*/  LOP3.LUT R7, R82, 0x176, RZ, 0xfc, !PT ;  /* 0x0000017652077812 */ /* 0x000fe200078efcff */
[----:B------:R-:W-:Y:S01]  /*15eb0*/  STL [R1+0xe4c], R6 ;  /* 0x000e4c0601007387 */ /* 0x000fe20000100800 */
[----:B------:R-:W-:-:S03]  /*15ec0*/  IABS R11, R14 ;  /* 0x0000000e000b7213 */ /* 0x000fc60000000000 */
[----:B------:R-:W-:Y:S01]  /*15ed0*/  STL [R1+0xe30], R9 ;  /* 0x000e300901007387 */ /* 0x000fe20000100800 */
[----:B------:R-:W-:-:S03]  /*15ee0*/  IABS R10, R13 ;  /* 0x0000000d000a7213 */ /* 0x000fc60000000000 */
[----:B------:R0:W-:Y:S01]  /*15ef0*/  STL [R1+0xe3c], R8 ;  /* 0x000e3c0801007387 */ /* 0x0001e20000100800 */
[----:B------:R-:W-:-:S03]  /*15f00*/  IMAD.HI.U32 R12, R5, R11, RZ ;  /* 0x0000000b050c7227 */ /* 0x000fc600078e00ff */
[----:B------:R-:W-:Y:S04]  /*15f10*/  STL [R1+0xa58], R14 ;  /* 0x000a580e01007387 */ /* 0x000fe80000100800 */
[----:B------:R1:W-:Y:S01]  /*15f20*/  STL [R1+0xaa8], R13 ;  /* 0x000aa80d01007387 */ /* 0x0003e20000100800 */
[----:B------:R-:W-:Y:S01]  /*15f30*/  IMAD.MOV R12, RZ, RZ, -R12 ;  /* 0x000000ffff0c7224 */ /* 0x000fe200078e0a0c */
[C---:B0-----:R-:W-:Y:S02]  /*15f40*/  LOP3.LUT R8, R82.reuse, 0x17c, RZ, 0xfc, !PT ;  /* 0x0000017c52087812 */ /* 0x041fe400078efcff */
[----:B-1----:R-:W-:Y:S01]  /*15f50*/  IABS R13, R7 ;  /* 0x00000007000d7213 */ /* 0x002fe20000000000 */
[C---:B------:R-:W-:Y:S01]  /*15f60*/  IMAD.HI.U32 R14, R5.reuse, R10, RZ ;  /* 0x0000000a050e7227 */ /* 0x040fe200078e00ff */
[----:B------:R0:W-:Y:S03]  /*15f70*/  STL [R1+0xaac], R7 ;  /* 0x000aac0701007387 */ /* 0x0001e60000100800 */
[----:B------:R-:W-:Y:S01]  /*15f80*/  IMAD.HI.U32 R15, R5, R13, RZ ;  /* 0x0000000d050f7227 */ /* 0x000fe200078e00ff */
[----:B------:R-:W-:-:S03]  /*15f90*/  LOP3.LUT R6, R82, 0x184, RZ, 0xfc, !PT ;  /* 0x0000018452067812 */ /* 0x000fc600078efcff */
[----:B------:R-:W-:Y:S02]  /*15fa0*/  IMAD.MOV R14, RZ, RZ, -R14 ;  /* 0x000000ffff0e7224 */ /* 0x000fe400078e0a0e */
[----:B------:R-:W-:Y:S02]  /*15fb0*/  IMAD.MOV R15, RZ, RZ, -R15 ;  /* 0x000000ffff0f7224 */ /* 0x000fe400078e0a0f */
[----:B0-----:R-:W-:Y:S02]  /*15fc0*/  VIADD R7, R4, 0x17e ;  /* 0x0000017e04077836 */ /* 0x001fe40000000000 */
[C---:B------:R-:W-:Y:S01]  /*15fd0*/  IMAD R11, R3.reuse, R12, R11 ;  /* 0x0000000c030b7224 */ /* 0x040fe200078e020b */
[----:B------:R-:W-:Y:S01]  /*15fe0*/  IABS R12, R8 ;  /* 0x00000008000c7213 */ /* 0x000fe20000000000 */
[C---:B------:R-:W-:Y:S01]  /*15ff0*/  IMAD R10, R3.reuse, R14, R10 ;  /* 0x0000000e030a7224 */ /* 0x040fe200078e020a */
[----:B------:R-:W-:Y:S01]  /*16000*/  IABS R16, R7 ;  /* 0x0000000700107213 */ /* 0x000fe20000000000 */
[----:B------:R-:W-:Y:S01]  /*16010*/  IMAD R13, R3, R15, R13 ;  /* 0x0000000f030d7224 */ /* 0x000fe200078e020d */
[----:B------:R-:W-:Y:S01]  /*16020*/  IABS R15, R6 ;  /* 0x00000006000f7213 */ /* 0x000fe20000000000 */
[C---:B------:R-:W-:Y:S01]  /*16030*/  IMAD.HI.U32 R14, R5.reuse, R12, RZ ;  /* 0x0000000c050e7227 */ /* 0x040fe200078e00ff */
[----:B------:R-:W-:Y:S03]  /*16040*/  STL [R1+0xe40], R11 ;  /* 0x000e400b01007387 */ /* 0x000fe60000100800 */
[C---:B------:R-:W-:Y:S01]  /*16050*/  IMAD.HI.U32 R17, R5.reuse, R16, RZ ;  /* 0x0000001005117227 */ /* 0x040fe200078e00ff */
[----:B------:R-:W-:Y:S03]  /*16060*/  STL [R1+0xe5c], R11 ;  /* 0x000e5c0b01007387 */ /* 0x000fe60000100800 */
[----:B------:R-:W-:Y:S01]  /*16070*/  IMAD.HI.U32 R18, R5, R15, RZ ;  /* 0x0000000f05127227 */ /* 0x000fe200078e00ff */
[----:B------:R-:W-:Y:S03]  /*16080*/  STL [R1+0xe24], R10 ;  /* 0x000e240a01007387 */ /* 0x000fe60000100800 */
[----:B------:R-:W-:Y:S01]  /*16090*/  IMAD.MOV R14, RZ, RZ, -R14 ;  /* 0x000000ffff0e7224 */ /* 0x000fe200078e0a0e */
[----:B------:R-:W-:Y:S01]  /*160a0*/  STL [R1+0xe28], R13 ;  /* 0x000e280d01007387 */ /* 0x000fe20000100800 */
[----:B------:R-:W-:-:S03]  /*160b0*/  IMAD.MOV R17, RZ, RZ, -R17 ;  /* 0x000000ffff117224 */ /* 0x000fc600078e0a11 */
[----:B------:R0:W-:Y:S01]  /*160c0*/  STL [R1+0xa9c], R8 ;  /* 0x000a9c0801007387 */ /* 0x0001e20000100800 */
[----:B------:R-:W-:-:S03]  /*160d0*/  IMAD.MOV R18, RZ, RZ, -R18 ;  /* 0x000000ffff127224 */ /* 0x000fc600078e0a12 */
[----:B------:R-:W-:Y:S01]  /*160e0*/  STL [R1+0xa54], R7 ;  /* 0x000a540701007387 */ /* 0x000fe20000100800 */
[----:B------:R-:W-:-:S03]  /*160f0*/  IMAD R12, R3, R14, R12 ;  /* 0x0000000e030c7224 */ /* 0x000fc600078e020c */
[----:B------:R1:W-:Y:S01]  /*16100*/  STL [R1+0xa98], R6 ;  /* 0x000a980601007387 */ /* 0x0003e20000100800 */
[----:B0-----:R-:W-:Y:S01]  /*16110*/  LOP3.LUT R8, R82, 0x186, RZ, 0xfc, !PT ;  /* 0x0000018652087812 */ /* 0x001fe200078efcff */
[C---:B------:R-:W-:Y:S02]  /*16120*/  IMAD R16, R3.reuse, R17, R16 ;  /* 0x0000001103107224 */ /* 0x040fe400078e0210 */
[----:B------:R-:W-:Y:S01]  /*16130*/  STL [R1+0xe2c], R12 ;  /* 0x000e2c0c01007387 */ /* 0x000fe20000100800 */
[----:B------:R-:W-:Y:S02]  /*16140*/  IMAD R15, R3, R18, R15 ;  /* 0x00000012030f7224 */ /* 0x000fe400078e020f */
[----:B-1----:R-:W-:Y:S01]  /*16150*/  VIADD R6, R4, 0x18e ;  /* 0x0000018e04067836 */ /* 0x002fe20000000000 */
[----:B------:R-:W-:Y:S01]  /*16160*/  IABS R14, R8 ;  /* 0x00000008000e7213 */ /* 0x000fe20000000000 */
[----:B------:R-:W-:Y:S01]  /*16170*/  STL [R1+0xe44], R12 ;  /* 0x000e440c01007387 */ /* 0x000fe20000100800 */
[----:B------:R-:W-:-:S02]  /*16180*/  LOP3.LUT R7, R82, 0x18c, RZ, 0xfc, !PT ;  /* 0x0000018c52077812 */ /* 0x000fc400078efcff */
[----:B------:R-:W-:Y:S01]  /*16190*/  IABS R17, R6 ;  /* 0x0000000600117213 */ /* 0x000fe20000000000 */
[----:B------:R-:W-:Y:S01]  /*161a0*/  STL [R1+0xe50], R12 ;  /* 0x000e500c01007387 */ /* 0x000fe20000100800 */
[----:B------:R-:W-:-:S03]  /*161b0*/  IMAD.HI.U32 R19, R5, R14, RZ ;  /* 0x0000000e05137227 */ /* 0x000fc600078e00ff */
[----:B------:R-:W-:Y:S01]  /*161c0*/  STL [R1+0xe18], R16 ;  /* 0x000e181001007387 */ /* 0x000fe20000100800 */
[----:B------:R-:W-:Y:S01]  /*161d0*/  IMAD.HI.U32 R21, R5, R17, RZ ;  /* 0x0000001105157227 */ /* 0x000fe200078e00ff */
[----:B------:R-:W-:Y:S02]  /*161e0*/  IABS R18, R7 ;  /* 0x0000000700127213 */ /* 0x000fe40000000000 */
[----:B------:R-:W-:Y:S04]  /*161f0*/  STL [R1+0xe1c], R15 ;  /* 0x000e1c0f01007387 */ /* 0x000fe80000100800 */
[----:B------:R-:W-:Y:S01]  /*16200*/  STL [R1+0xe48], R15 ;  /* 0x000e480f01007387 */ /* 0x000fe20000100800 */
[----:B------:R-:W-:-:S03]  /*16210*/  IMAD.MOV R19, RZ, RZ, -R19 ;  /* 0x000000ffff137224 */ /* 0x000fc600078e0a13 */
[----:B------:R-:W-:Y:S01]  /*16220*/  STL [R1+0xe54], R15 ;  /* 0x000e540f01007387 */ /* 0x000fe20000100800 */
[----:B------:R-:W-:-:S03]  /*16230*/  IMAD.MOV R21, RZ, RZ, -R21 ;  /* 0x000000ffff157224 */ /* 0x000fc600078e0a15 */
[----:B------:R0:W-:Y:S01]  /*16240*/  STL [R1+0xa94], R8 ;  /* 0x000a940801007387 */ /* 0x0001e20000100800 */
[----:B------:R-:W-:-:S03]  /*16250*/  IMAD.HI.U32 R20, R5, R18, RZ ;  /* 0x0000001205147227 */ /* 0x000fc600078e00ff */
[----:B------:R-:W-:Y:S04]  /*16260*/  STL [R1+0xa90], R7 ;  /* 0x000a900701007387 */ /* 0x000fe80000100800 */
[----:B------:R1:W-:Y:S01]  /*16270*/  STL [R1+0xa50], R6 ;  /* 0x000a500601007387 */ /* 0x0003e20000100800 */
[C---:B0-----:R-:W-:Y:S01]  /*16280*/  LOP3.LUT R8, R82.reuse, 0x194, RZ, 0xfc, !PT ;  /* 0x0000019452087812 */ /* 0x041fe200078efcff */
[C---:B------:R-:W-:Y:S02]  /*16290*/  IMAD R14, R3.reuse, R19, R14 ;  /* 0x00000013030e7224 */ /* 0x040fe400078e020e */
[----:B------:R-:W-:Y:S01]  /*162a0*/  IMAD R17, R3, R21, R17 ;  /* 0x0000001503117224 */ /* 0x000fe200078e0211 */
[----:B-1----:R-:W-:Y:S01]  /*162b0*/  LOP3.LUT R6, R82, 0x19c, RZ, 0xfc, !PT ;  /* 0x0000019c52067812 */ /* 0x002fe200078efcff */
[----:B------:R-:W-:Y:S01]  /*162c0*/  IMAD.MOV R20, RZ, RZ, -R20 ;  /* 0x000000ffff147224 */ /* 0x000fe200078e0a14 */
[----:B------:R-:W-:-:S02]  /*162d0*/  IABS R19, R8 ;  /* 0x0000000800137213 */ /* 0x000fc40000000000 */
[----:B------:R-:W-:Y:S02]  /*162e0*/  IABS R21, R6 ;  /* 0x0000000600157213 */ /* 0x000fe40000000000 */
[----:B------:R-:W-:Y:S01]  /*162f0*/  LOP3.LUT R7, R82, 0x196, RZ, 0xfc, !PT ;  /* 0x0000019652077812 */ /* 0x000fe200078efcff */
[----:B------:R-:W-:Y:S01]  /*16300*/  STL [R1+0xe20], R14 ;  /* 0x000e200e01007387 */ /* 0x000fe20000100800 */
[----:B------:R-:W-:Y:S02]  /*16310*/  IMAD R18, R3, R20, R18 ;  /* 0x0000001403127224 */ /* 0x000fe400078e0212 */
[C---:B------:R-:W-:Y:S01]  /*16320*/  IMAD.HI.U32 R24, R5.reuse, R21, RZ ;  /* 0x0000001505187227 */ /* 0x040fe200078e00ff */
[----:B------:R-:W-:Y:S01]  /*16330*/  STL [R1+0xe58], R14 ;  /* 0x000e580e01007387 */ /* 0x000fe20000100800 */
[----:B------:R-:W-:Y:S02]  /*16340*/  IABS R20, R7 ;  /* 0x0000000700147213 */ /* 0x000fe40000000000 */
[----:B------:R-:W-:Y:S01]  /*16350*/  IMAD.HI.U32 R22, R5, R19, RZ ;  /* 0x0000001305167227 */ /* 0x000fe200078e00ff */
[----:B------:R-:W-:Y:S04]  /*16360*/  STL [R1+0xe14], R17 ;  /* 0x000e141101007387 */ /* 0x000fe80000100800 */
[----:B------:R-:W-:Y:S01]  /*16370*/  STL [R1+0xa8c], R8 ;  /* 0x000a8c0801007387 */ /* 0x000fe20000100800 */
[----:B------:R-:W-:-:S03]  /*16380*/  IMAD.MOV R24, RZ, RZ, -R24 ;  /* 0x000000ffff187224 */ /* 0x000fc600078e0a18 */
[----:B------:R0:W-:Y:S01]  /*16390*/  STL [R1+0xa88], R7 ;  /* 0x000a880701007387 */ /* 0x0001e20000100800 */
[----:B------:R-:W-:-:S03]  /*163a0*/  IMAD.MOV R22, RZ, RZ, -R22 ;  /* 0x000000ffff167224 */ /* 0x000fc600078e0a16 */
[----:B------:R1:W-:Y:S01]  /*163b0*/  STL [R1+0xa84], R6 ;  /* 0x000a840601007387 */ /* 0x0003e20000100800 */
[----:B------:R-:W-:Y:S01]  /*163c0*/  IMAD.HI.U32 R23, R5, R20, RZ ;  /* 0x0000001405177227 */ /* 0x000fe200078e00ff */
[----:B0-----:R-:W-:-:S03]  /*163d0*/  LOP3.LUT R7, R82, 0x1a4, RZ, 0xfc, !PT ;  /* 0x000001a452077812 */ /* 0x001fc600078efcff */
[C---:B------:R-:W-:Y:S01]  /*163e0*/  IMAD R21, R3.reuse, R24, R21 ;  /* 0x0000001803157224 */ /* 0x040fe200078e0215 */
[----:B-1----:R-:W-:Y:S01]  /*163f0*/  LOP3.LUT R6, R82, 0x1a6, RZ, 0xfc, !PT ;  /* 0x000001a652067812 */ /* 0x002fe200078efcff */
[C---:B------:R-:W-:Y:S01]  /*16400*/  IMAD R19, R3.reuse, R22, R19 ;  /* 0x0000001603137224 */ /* 0x040fe200078e0213 */
[----:B------:R-:W-:Y:S01]  /*16410*/  IABS R22, R7 ;  /* 0x0000000700167213 */ /* 0x000fe20000000000 */
[----:B------:R-:W-:Y:S01]  /*16420*/  IMAD.MOV R23, RZ, RZ, -R23 ;  /* 0x000000ffff177224 */ /* 0x000fe200078e0a17 */
[----:B------:R-:W-:Y:S01]  /*16430*/  IABS R24, R6 ;  /* 0x0000000600187213 */ /* 0x000fe20000000000 */
[----:B------:R-:W-:Y:S02]  /*16440*/  VIADD R8, R4, 0x19e ;  /* 0x0000019e04087836 */ /* 0x000fe40000000000 */
[----:B------:R-:W-:Y:S02]  /*16450*/  IMAD R20, R3, R23, R20 ;  /* 0x0000001703147224 */ /* 0x000fe400078e0214 */
[C---:B------:R-:W-:Y:S01]  /*16460*/  IMAD.HI.U32 R27, R5.reuse, R24, RZ ;  /* 0x00000018051b7227 */ /* 0x040fe200078e00ff */
[----:B------:R-:W-:Y:S01]  /*16470*/  IABS R23, R8 ;  /* 0x0000000800177213 */ /* 0x000fe20000000000 */
[----:B------:R0:W-:Y:S02]  /*16480*/  STL [R1+0xa4c], R8 ;  /* 0x000a4c0801007387 */ /* 0x0001e40000100800 */
[----:B------:R-:W-:-:S02]  /*16490*/  IMAD.HI.U32 R26, R5, R22, RZ ;  /* 0x00000016051a7227 */ /* 0x000fc400078e00ff */
[----:B------:R-:W-:Y:S02]  /*164a0*/  STL [R1+0xa80], R7 ;  /* 0x000a800701007387 */ /* 0x000fe40000100800 */
[----:B------:R-:W-:Y:S02]  /*164b0*/  IMAD.MOV R27, RZ, RZ, -R27 ;  /* 0x000000ffff1b7224 */ /* 0x000fe400078e0a1b */
[----:B------:R1:W-:Y:S01]  /*164c0*/  STL [R1+0xa7c], R6 ;  /* 0x000a7c0601007387 */ /* 0x0003e20000100800 */
[----:B------:R-:W-:Y:S02]  /*164d0*/  IMAD.MOV R26, RZ, RZ, -R26 ;  /* 0x000000ffff1a7224 */ /* 0x000fe400078e0a1a */
[----:B------:R-:W-:Y:S01]  /*164e0*/  IMAD.HI.U32 R25, R5, R23, RZ ;  /* 0x0000001705197227 */ /* 0x000fe200078e00ff */
[----:B0-----:R-:W-:-:S03]  /*164f0*/  LOP3.LUT R8, R82, 0x1ac, RZ, 0xfc, !PT ;  /* 0x000001ac52087812 */ /* 0x001fc600078efcff */
[C---:B------:R-:W-:Y:S01]  /*16500*/  IMAD R24, R3.reuse, R27, R24 ;  /* 0x0000001b03187224 */ /* 0x040fe200078e0218 */
[----:B-1----:R-:W-:Y:S01]  /*16510*/  LOP3.LUT R6, R82, 0x1b4, RZ, 0xfc, !PT ;  /* 0x000001b452067812 */ /* 0x002fe200078efcff */
[C---:B------:R-:W-:Y:S02]  /*16520*/  IMAD R22, R3.reuse, R26, R22 ;  /* 0x0000001a03167224 */ /* 0x040fe400078e0216 */
[----:B------:R-:W-:Y:S01]  /*16530*/  IMAD.MOV R25, RZ, RZ, -R25 ;  /* 0x000000ffff197224 */ /* 0x000fe200078e0a19 */
[----:B------:R-:W-:Y:S01]  /*16540*/  IABS R27, R6 ;  /* 0x00000006001b7213 */ /* 0x000fe20000000000 */
[----:B------:R-:W-:Y:S01]  /*16550*/  VIADD R7, R4, 0x1ae ;  /* 0x000001ae04077836 */ /* 0x000fe20000000000 */
[----:B------:R-:W-:Y:S01]  /*16560*/  STL [R1+0xe10], R22 ;  /* 0x000e101601007387 */ /* 0x000fe20000100800 */
[----:B------:R-:W-:Y:S01]  /*16570*/  IMAD R23, R3, R25, R23 ;  /* 0x0000001903177224 */ /* 0x000fe200078e0217 */
[----:B------:R-:W-:Y:S01]  /*16580*/  IABS R25, R8 ;  /* 0x0000000800197213 */ /* 0x000fe20000000000 */
[----:B------:R-:W-:Y:S01]  /*16590*/  IMAD.HI.U32 R30, R5, R27, RZ ;  /* 0x0000001b051e7227 */ /* 0x000fe200078e00ff */
[----:B------:R0:W-:Y:S01]  /*165a0*/  STL [R1+0xa78], R8 ;  /* 0x000a780801007387 */ /* 0x0001e20000100800 */
[----:B------:R-:W-:-:S03]  /*165b0*/  IABS R26, R7 ;  /* 0x00000007001a7213 */ /* 0x000fc60000000000 */
[----:B------:R1:W-:Y:S01]  /*165c0*/  STL [R1+0xa48], R7 ;  /* 0x000a480701007387 */ /* 0x0003e20000100800 */
[----:B------:R-:W-:-:S03]  /*165d0*/  IMAD.MOV R30, RZ, RZ, -R30 ;  /* 0x000000ffff1e7224 */ /* 0x000fc600078e0a1e */
[----:B------:R3:W-:Y:S01]  /*165e0*/  STL [R1+0xa74], R6 ;  /* 0x000a740601007387 */ /* 0x0007e20000100800 */
[C---:B0-----:R-:W-:Y:S02]  /*165f0*/  LOP3.LUT R8, R82.reuse, 0x1b6, RZ, 0xfc, !PT ;  /* 0x000001b652087812 */ /* 0x041fe400078efcff */
[----:B-1----:R-:W-:Y:S01]  /*16600*/  LOP3.LUT R7, R82, 0x1bc, RZ, 0xfc, !PT ;  /* 0x000001bc52077812 */ /* 0x002fe200078efcff */
[----:B------:R0:W-:Y:S01]  /*16610*/  STL [R1+0xe0c], R4 ;  /* 0x000e0c0401007387 */ /* 0x0001e20000100800 */
[----:B---3--:R-:W-:-:S03]  /*16620*/  VIADD R6, R4, 0x1be ;  /* 0x000001be04067836 */ /* 0x008fc60000000000 */
[----:B------:R-:W-:Y:S01]  /*16630*/  STL [R1+0xa6c], R8 ;  /* 0x000a6c0801007387 */ /* 0x000fe20000100800 */
[----:B------:R-:W-:-:S03]  /*16640*/  IMAD R27, R3, R30, R27 ;  /* 0x0000001e031b7224 */ /* 0x000fc600078e021b */
[----:B------:R-:W-:Y:S01]  /*16650*/  STL [R1+0xa68], R7 ;  /* 0x000a680701007387 */ /* 0x000fe20000100800 */
[----:B------:R-:W-:-:S03]  /*16660*/  IABS R30, R6 ;  /* 0x00000006001e7213 */ /* 0x000fc60000000000 */
[----:B------:R1:W-:Y:S01]  /*16670*/  STL [R1+0xa44], R6 ;  /* 0x000a440601007387 */ /* 0x0003e20000100800 */
[C---:B0-----:R-:W-:Y:S02]  /*16680*/  LOP3.LUT R4, R82.reuse, 0x1c6, RZ, 0xfc, !PT ;  /* 0x000001c652047812 */ /* 0x041fe400078efcff */
[----:B------:R-:W-:Y:S02]  /*16690*/  IABS R31, R7 ;  /* 0x00000007001f7213 */ /* 0x000fe40000000000 */
[----:B-1----:R-:W-:-:S05]  /*166a0*/  LOP3.LUT R6, R82, 0x1c4, RZ, 0xfc, !PT ;  /* 0x000001c452067812 */ /* 0x002fca00078efcff */
[----:B------:R0:W-:Y:S04]  /*166b0*/  STL [R1+0xa64], R6 ;  /* 0x000a640601007387 */ /* 0x0001e80000100800 */
[----:B------:R-:W-:Y:S04]  /*166c0*/  STL [R1+0xa60], R4 ;  /* 0x000a600401007387 */ /* 0x000fe80000100800 */
[----:B------:R-:W3:Y:S04]  /*166d0*/  LDL.LU R17, [R1+0xa40] ;  /* 0x000a400001117983 */ /* 0x000ee80000300800 */
[----:B------:R-:W4:Y:S04]  /*166e0*/  LDL.LU R7, [R1+0xa3c] ;  /* 0x000a3c0001077983 */ /* 0x000f280000300800 */
[----:B------:R-:W4:Y:S04]  /*166f0*/  LDL.LU R93, [R1+0xa38] ;  /* 0x000a3800015d7983 */ /* 0x000f280000300800 */
[----:B------:R-:W4:Y:S04]  /*16700*/  LDL.LU R83, [R1+0xa34] ;  /* 0x000a340001537983 */ /* 0x000f280000300800 */
[----:B------:R-:W4:Y:S04]  /*16710*/  LDL.LU R84, [R1+0xa30] ;  /* 0x000a300001547983 */ /* 0x000f280000300800 */
[----:B------:R-:W4:Y:S04]  /*16720*/  LDL.LU R78, [R1+0xa2c] ;  /* 0x000a2c00014e7983 */ /* 0x000f280000300800 */
[----:B------:R-:W4:Y:S01]  /*16730*/  LDL.LU R85, [R1+0xa28] ;  /* 0x000a280001557983 */ /* 0x000f220000300800 */
[----:B------:R-:W1:Y:S01]  /*16740*/  S2R R92, SR_TID.X ;  /* 0x00000000005c7919 */ /* 0x000e620000002100 */
[----:B------:R-:W-:-:S04]  /*16750*/  @!UP2 UIADD3 UR4, UPT, UPT, -UR6, 0x100000, URZ ;  /* 0x001000000604a890 */ /* 0x000fc8000fffe1ff */
[----:B------:R-:W-:Y:S02]  /*16760*/  @!UP2 USHF.L.U32 UR5, UR4, 0xb, URZ ;  /* 0x0000000b0405a899 */ /* 0x000fe400080006ff */
[----:B------:R-:W-:Y:S01]  /*16770*/  @!UP2 USHF.L.U32 UR4, UR4, 0x1, URZ ;  /* 0x000000010404a899 */ /* 0x000fe200080006ff */
[----:B------:R-:W-:Y:S01]  /*16780*/  VOTEU.ALL UP1, P5 ;  /* 0x0000000000ff7886 */ /* 0x000fe20002820000 */
[C---:B------:R-:W-:Y:S01]  /*16790*/  IMAD.HI.U32 R28, R5.reuse, R25, RZ ;  /* 0x00000019051c7227 */ /* 0x040fe200078e00ff */
[----:B------:R-:W4:Y:S01]  /*167a0*/  LDL.LU R87, [R1+0xa24] ;  /* 0x000a240001577983 */ /* 0x000f220000300800 */
[----:B------:R-:W-:Y:S01]  /*167b0*/  PRMT R11, RZ, 0x7610, R11 ;  /* 0x00007610ff0b7816 */ /* 0x000fe2000000000b */
[----:B------:R-:W0:Y:S01]  /*167c0*/  LDCU UR6, c[0x0][0x3b0] ;  /* 0x00007600ff0677ac */ /* 0x000e220008000800 */
[----:B------:R-:W-:Y:S01]  /*167d0*/  IMAD.MOV R28, RZ, RZ, -R28 ;  /* 0x000000ffff1c7224 */ /* 0x000fe200078e0a1c */
[----:B------:R-:W4:Y:S01]  /*167e0*/  LDL.LU R16, [R1+0x85c] ;  /* 0x00085c0001107983 */ /* 0x000f220000300800 */
[----:B------:R-:W-:-:S03]  /*167f0*/  IMAD.HI.U32 R29, R5, R26, RZ ;  /* 0x0000001a051d7227 */ /* 0x000fc600078e00ff */
[----:B------:R-:W4:Y:S01]  /*16800*/  LDL.LU R12, [R1+0x848] ;  /* 0x00084800010c7983 */ /* 0x000f220000300800 */
[----:B------:R0:W2:Y:S01]  /*16810*/  @!UP1 SYNCS.EXCH.64 URZ, [UR11+0x12008], UR4 ;  /* 0x012008040bff95b2 */ /* 0x0000a20008000100 */
[C---:B------:R-:W-:Y:S01]  /*16820*/  IMAD R25, R3.reuse, R28, R25 ;  /* 0x0000001c03197224 */ /* 0x040fe200078e0219 */
[----:B------:R-:W-:Y:S01]  /*16830*/  IABS R28, R8 ;  /* 0x00000008001c7213 */ /* 0x000fe20000000000 */
[----:B------:R-:W-:Y:S01]  /*16840*/  IMAD.MOV R29, RZ, RZ, -R29 ;  /* 0x000000ffff1d7224 */ /* 0x000fe200078e0a1d */
[----:B------:R-:W4:Y:S01]  /*16850*/  LDL.LU R10, [R1+0x844] ;  /* 0x00084400010a7983 */ /* 0x000f220000300800 */
[----:B-1----:R-:W-:Y:S02]  /*16860*/  LOP3.LUT R15, R92, 0x7f, RZ, 0xc0, !PT ;  /* 0x0000007f5c0f7812 */ /* 0x002fe400078ec0ff */
[----:B------:R-:W-:Y:S01]  /*16870*/  IMAD R26, R3, R29, R26 ;  /* 0x0000001d031a7224 */ /* 0x000fe200078e021a */
[----:B------:R-:W4:Y:S01]  /*16880*/  LDL.LU R8, [R1+0x830] ;  /* 0x0008300001087983 */ /* 0x000f220000300800 */
[----:B------:R-:W-:Y:S01]  /*16890*/  PRMT R13, RZ, 0x7610, R13 ;  /* 0x00007610ff0d7816 */ /* 0x000fe2000000000d */
[----:B------:R-:W-:Y:S01]  /*168a0*/  IMAD.HI.U32 R32, R5, R31, RZ ;  /* 0x0000001f05207227 */ /* 0x000fe200078e00ff */
[----:B0-----:R-:W0:Y:S01]  /*168b0*/  LDCU UR4, c[0x0][0x3b0] ;  /* 0x00007600ff0477ac */ /* 0x001e220008000800 */
[----:B------:R-:W-:Y:S01]  /*168c0*/  STS.U8 [R15+UR11+0x10000], R75 ;  /* 0x0100004b0f007988 */ /* 0x000fe2000800000b */
[----:B------:R-:W-:Y:S01]  /*168d0*/  LOP3.LUT R86, R15, 0x10, RZ, 0x3c, !PT ;  /* 0x000000100f567812 */ /* 0x000fe200078e3cff */
[C---:B------:R-:W-:Y:S01]  /*168e0*/  IMAD.HI.U32 R80, R5.reuse, R30, RZ ;  /* 0x0000001e05507227 */ /* 0x040fe200078e00ff */
[----:B------:R-:W1:Y:S01]  /*168f0*/  LDCU UR5, c[0x0][0x3b0] ;  /* 0x00007600ff0577ac */ /* 0x000e620008000800 */
[----:B------:R-:W-:Y:S04]  /*16900*/  STS.U8 [R15+UR11+0x10200], R74 ;  /* 0x0102004a0f007988 */ /* 0x000fe8000800000b */
[----:B------:R-:W-:Y:S04]  /*16910*/  STS.U8 [R15+UR11+0x10400], R73 ;  /* 0x010400490f007988 */ /* 0x000fe8000800000b */
[----:B------:R-:W-:Y:S04]  /*16920*/  STS.U8 [R15+UR11+0x10600], R72 ;  /* 0x010600480f007988 */ /* 0x000fe8000800000b */
[----:B------:R-:W-:Y:S04]  /*16930*/  STS.U8 [R15+UR11+0x10800], R66 ;  /* 0x010800420f007988 */ /* 0x000fe8000800000b */
[----:B------:R-:W-:Y:S04]  /*16940*/  STS.U8 [R15+UR11+0x10a00], R65 ;  /* 0x010a00410f007988 */ /* 0x000fe8000800000b */
[----:B------:R-:W-:Y:S04]  /*16950*/  STS.U8 [R15+UR11+0x10c00], R64 ;  /* 0x010c00400f007988 */ /* 0x000fe8000800000b */
[----:B------:R-:W-:Y:S01]  /*16960*/  STS.U8 [R15+UR11+0x10e00], R63 ;  /* 0x010e003f0f007988 */ /* 0x000fe2000800000b */
[----:B------:R-:W-:-:S03]  /*16970*/  IMAD.HI.U32 R29, R5, R28, RZ ;  /* 0x0000001c051d7227 */ /* 0x000fc600078e00ff */
[----:B------:R-:W-:Y:S01]  /*16980*/  STS.U8 [R86+UR11+0x10080], R70 ;  /* 0x0100804656007988 */ /* 0x000fe2000800000b */
[----:B------:R-:W-:-:S03]  /*16990*/  LOP3.LUT R14, R15, 0x20, RZ, 0x3c, !PT ;  /* 0x000000200f0e7812 */ /* 0x000fc600078e3cff */
[----:B------:R-:W-:Y:S04]  /*169a0*/  STS.U8 [R86+UR11+0x10280], R69 ;  /* 0x0102804556007988 */ /* 0x000fe8000800000b */
[----:B------:R-:W-:Y:S04]  /*169b0*/  STS.U8 [R86+UR11+0x10480], R68 ;  /* 0x0104804456007988 */ /* 0x000fe8000800000b */
[----:B------:R-:W-:Y:S01]  /*169c0*/  STS.U8 [R86+UR11+0x10680], R67 ;  /* 0x0106804356007988 */ /* 0x000fe2000800000b */
[----:B------:R-:W-:-:S03]  /*169d0*/  IMAD.MOV R29, RZ, RZ, -R29 ;  /* 0x000000ffff1d7224 */ /* 0x000fc600078e0a1d */
[----:B------:R-:W4:Y:S04]  /*169e0*/  LDL.LU R88, [R1+0x82c] ;  /* 0x00082c0001587983 */ /* 0x000f280000300800 */
[----:B------:R-:W-:Y:S04]  /*169f0*/  STS.U8 [R86+UR11+0x10880], R57 ;  /* 0x0108803956007988 */ /* 0x000fe8000800000b */
[----:B------:R-:W-:Y:S04]  /*16a00*/  STS.U8 [R86+UR11+0x10a80], R56 ;  /* 0x010a803856007988 */ /* 0x000fe8000800000b */
[----:B------:R-:W-:Y:S04]  /*16a10*/  STS.U8 [R86+UR11+0x10c80], R55 ;  /* 0x010c803756007988 */ /* 0x000fe8000800000b */
[----:B------:R-:W-:Y:S01]  /*16a20*/  STS.U8 [R86+UR11+0x10e80], R54 ;  /* 0x010e803656007988 */ /* 0x000fe2000800000b */
[----:B------:R-:W-:-:S03]  /*16a30*/  IMAD R28, R3, R29, R28 ;  /* 0x0000001d031c7224 */ /* 0x000fc600078e021c */
[----:B------:R-:W-:Y:S01]  /*16a40*/  STS.U8 [R14+UR11+0x10100], R61 ;  /* 0x0101003d0e007988 */ /* 0x000fe2000800000b */
[----:B------:R-:W-:-:S03]  /*16a50*/  LOP3.LUT R92, R15, 0x30, RZ, 0x3c, !PT ;  /* 0x000000300f5c7812 */ /* 0x000fc600078e3cff */
[----:B------:R-:W-:Y:S01]  /*16a60*/  STS.U8 [R14+UR11+0x10300], R60 ;  /* 0x0103003c0e007988 */ /* 0x000fe2000800000b */
[----:B------:R-:W-:-:S03]  /*16a70*/  IABS R29, R6 ;  /* 0x00000006001d7213 */ /* 0x000fc60000000000 */
[----:B------:R-:W-:Y:S04]  /*16a80*/  STS.U8 [R14+UR11+0x10500], R59 ;  /* 0x0105003b0e007988 */ /* 0x000fe8000800000b */
[----:B------:R-:W4:Y:S04]  /*16a90*/  LDL.LU R89, [R1+0x828] ;  /* 0x0008280001597983 */ /* 0x000f280000300800 */
        /* <DEDUP_REMOVED lines=9> */
[----:B------:R-:W-:Y:S04]  /*16b30*/  STS.U8 [R92+UR11+0x10180], R51 ;  /* 0x010180335c007988 */ /* 0x000fe8000800000b */
[----:B------:R-:W-:Y:S04]  /*16b40*/  STS.U8 [R92+UR11+0x10380], R50 ;  /* 0x010380325c007988 */ /* 0x000fe8000800000b */
[----:B------:R-:W-:Y:S04]  /*16b50*/  STS.U8 [R92+UR11+0x10580], R49 ;  /* 0x010580315c007988 */ /* 0x000fe8000800000b */
[----:B------:R-:W-:Y:S04]  /*16b60*/  STS.U8 [R92+UR11+0x10780], R42 ;  /* 0x0107802a5c007988 */ /* 0x000fe8000800000b */
[----:B------:R-:W-:Y:S04]  /*16b70*/  STS.U8 [R92+UR11+0x10980], R41 ;  /* 0x010980295c007988 */ /* 0x000fe8000800000b */
[----:B------:R-:W-:Y:S04]  /*16b80*/  STS.U8 [R92+UR11+0x10b80], R39 ;  /* 0x010b80275c007988 */ /* 0x000fe8000800000b */
[----:B--2---:R-:W-:Y:S04]  /*16b90*/  STS.U8 [R92+UR11+0x10d80], R37 ;  /* 0x010d80255c007988 */ /* 0x004fe8000800000b */
[----:B------:R-:W-:Y:S04]  /*16ba0*/  STS.U8 [R92+UR11+0x10f80], R34 ;  /* 0x010f80225c007988 */ /* 0x000fe8000800000b */
[----:B------:R-:W2:Y:S04]  /*16bb0*/  LDL.LU R91, [R1+0x804] ;  /* 0x00080400015b7983 */ /* 0x000ea80000300800 */
[----:B---3--:R-:W-:Y:S04]  /*16bc0*/  STS.U8 [R15+UR11], R17 ;  /* 0x000000110f007988 */ /* 0x008fe8000800000b */
[----:B----4-:R3:W-:Y:S04]  /*16bd0*/  STS.U8 [R15+UR11+0x200], R7 ;  /* 0x000200070f007988 */ /* 0x0107e8000800000b */
[----:B------:R4:W-:Y:S04]  /*16be0*/  STS.U8 [R15+UR11+0x400], R93 ;  /* 0x0004005d0f007988 */ /* 0x0009e8000800000b */
[----:B---3--:R-:W3:Y:S04]  /*16bf0*/  LDL.LU R7, [R1+0x7f0] ;  /* 0x0007f00001077983 */ /* 0x008ee80000300800 */
[----:B----4-:R-:W4:Y:S04]  /*16c00*/  LDL.LU R93, [R1+0x7ec] ;  /* 0x0007ec00015d7983 */ /* 0x010f280000300800 */
[----:B------:R0:W-:Y:S04]  /*16c10*/  STS.U8 [R15+UR11+0x600], R83 ;  /* 0x000600530f007988 */ /* 0x0001e8000800000b */
[----:B------:R1:W-:Y:S04]  /*16c20*/  STS.U8 [R15+UR11+0x800], R84 ;  /* 0x000800540f007988 */ /* 0x0003e8000800000b */
[----:B0-----:R-:W4:Y:S04]  /*16c30*/  LDL.LU R83, [R1+0x7e8] ;  /* 0x0007e80001537983 */ /* 0x001f280000300800 */
[----:B-1----:R-:W4:Y:S04]  /*16c40*/  LDL.LU R84, [R1+0x7e4] ;  /* 0x0007e40001547983 */ /* 0x002f280000300800 */
[----:B------:R0:W-:Y:S04]  /*16c50*/  STS.U8 [R15+UR11+0xa00], R78 ;  /* 0x000a004e0f007988 */ /* 0x0001e8000800000b */
[----:B------:R1:W-:Y:S04]  /*16c60*/  STS.U8 [R15+UR11+0xc00], R85 ;  /* 0x000c00550f007988 */ /* 0x0003e8000800000b */
[----:B0-----:R-:W4:Y:S04]  /*16c70*/  LDL.LU R78, [R1+0x7d0] ;  /* 0x0007d000014e7983 */ /* 0x001f280000300800 */
[----:B-1----:R-:W4:Y:S04]  /*16c80*/  LDL.LU R85, [R1+0x7cc] ;  /* 0x0007cc0001557983 */ /* 0x002f280000300800 */
[----:B------:R0:W-:Y:S04]  /*16c90*/  STS.U8 [R15+UR11+0xe00], R87 ;  /* 0x000e00570f007988 */ /* 0x0001e8000800000b */
[----:B------:R-:W-:Y:S04]  /*16ca0*/  STS.U8 [R15+UR11+0x1000], R16 ;  /* 0x001000100f007988 */ /* 0x000fe8000800000b */
[----:B------:R-:W-:Y:S04]  /*16cb0*/  STS.U8 [R15+UR11+0x1200], R12 ;  /* 0x0012000c0f007988 */ /* 0x000fe8000800000b */
[----:B0-----:R-:W4:Y:S04]  /*16cc0*/  LDL.LU R87, [R1+0x7c8] ;  /* 0x0007c80001577983 */ /* 0x001f280000300800 */
[----:B------:R-:W-:Y:S04]  /*16cd0*/  STS.U8 [R15+UR11+0x1400], R10 ;  /* 0x0014000a0f007988 */ /* 0x000fe8000800000b */
[----:B------:R-:W-:Y:S04]  /*16ce0*/  STS.U8 [R15+UR11+0x1600], R8 ;  /* 0x001600080f007988 */ /* 0x000fe8000800000b */
[----:B------:R0:W-:Y:S04]  /*16cf0*/  STS.U8 [R15+UR11+0x1800], R88 ;  /* 0x001800580f007988 */ /* 0x0001e8000800000b */
[----:B0-----:R-:W4:Y:S04]  /*16d00*/  LDL.LU R88, [R1+0x7c4] ;  /* 0x0007c40001587983 */ /* 0x001f280000300800 */
[----:B------:R0:W-:Y:S04]  /*16d10*/  STS.U8 [R15+UR11+0x1a00], R89 ;  /* 0x001a00590f007988 */ /* 0x0001e8000800000b */
[----:B------:R-:W-:Y:S04]  /*16d20*/  STS.U8 [R15+UR11+0x1c00], R9 ;  /* 0x001c00090f007988 */ /* 0x000fe8000800000b */
[----:B0-----:R-:W4:Y:S04]  /*16d30*/  LDL.LU R89, [R1+0x7b0] ;  /* 0x0007b00001597983 */ /* 0x001f280000300800 */
[----:B------:R-:W-:Y:S04]  /*16d40*/  STS.U8 [R15+UR11+0x1e00], R6 ;  /* 0x001e00060f007988 */ /* 0x000fe8000800000b */
[----:B------:R-:W4:Y:S04]  /*16d50*/  LDL.LU R41, [R1+0x7ac] ;  /* 0x0007ac0001297983 */ /* 0x000f280000300800 */
[----:B------:R-:W-:Y:S04]  /*16d60*/  STS.U8 [R15+UR11+0x2000], R79 ;  /* 0x0020004f0f007988 */ /* 0x000fe8000800000b */
[----:B------:R0:W-:Y:S04]  /*16d70*/  STS.U8 [R15+UR11+0x2200], R90 ;  /* 0x0022005a0f007988 */ /* 0x0001e8000800000b */
[----:B0-----:R-:W4:Y:S04]  /*16d80*/  LDL.LU R90, [R1+0x7a8] ;  /* 0x0007a800015a7983 */ /* 0x001f280000300800 */
[----:B------:R-:W4:Y:S04]  /*16d90*/  LDL.LU R22, [R1+0x7a4] ;  /* 0x0007a40001167983 */ /* 0x000f280000300800 */
[----:B------:R-:W4:Y:S04]  /*16da0*/  LDL.LU R17, [R1+0x790] ;  /* 0x0007900001117983 */ /* 0x000f280000300800 */
[----:B------:R-:W4:Y:S04]  /*16db0*/  LDL.LU R79, [R1+0x78c] ;  /* 0x00078c00014f7983 */ /* 0x000f280000300800 */
[----:B--2---:R0:W-:Y:S04]  /*16dc0*/  STS.U8 [R15+UR11+0x2400], R91 ;  /* 0x0024005b0f007988 */ /* 0x0041e8000800000b */
[----:B0-----:R-:W2:Y:S04]  /*16dd0*/  LDL.LU R91, [R1+0x788] ;  /* 0x00078800015b7983 */ /* 0x001ea80000300800 */
[----:B---3--:R-:W-:Y:S04]  /*16de0*/  STS.U8 [R15+UR11+0x2600], R7 ;  /* 0x002600070f007988 */ /* 0x008fe8000800000b */
[----:B----4-:R0:W-:Y:S04]  /*16df0*/  STS.U8 [R15+UR11+0x2800], R93 ;  /* 0x0028005d0f007988 */ /* 0x0101e8000800000b */
[----:B0-----:R-:W3:Y:S04]  /*16e00*/  LDL.LU R93, [R1+0x784] ;  /* 0x00078400015d7983 */ /* 0x001ee80000300800 */
[----:B------:R0:W-:Y:S04]  /*16e10*/  STS.U8 [R15+UR11+0x2a00], R83 ;  /* 0x002a00530f007988 */ /* 0x0001e8000800000b */
[----:B------:R1:W-:Y:S04]  /*16e20*/  STS.U8 [R15+UR11+0x2c00], R84 ;  /* 0x002c00540f007988 */ /* 0x0003e8000800000b */
[----:B0-----:R-:W4:Y:S04]  /*16e30*/  LDL.LU R83, [R1+0x770] ;  /* 0x0007700001537983 */ /* 0x001f280000300800 */
[----:B------:R-:W4:Y:S04]  /*16e40*/  LDL.LU R6, [R1+0x76c] ;  /* 0x00076c0001067983 */ /* 0x000f280000300800 */
[----:B------:R-:W4:Y:S04]  /*16e50*/  LDL.LU R7, [R1+0x768] ;  /* 0x0007680001077983 */ /* 0x000f280000300800 */
[----:B-1----:R-:W4:Y:S04]  /*16e60*/  LDL.LU R84, [R1+0x764] ;  /* 0x0007640001547983 */ /* 0x002f280000300800 */
[----:B------:R-:W4:Y:S04]  /*16e70*/  LDL.LU R16, [R1+0x750] ;  /* 0x0007500001107983 */ /* 0x000f280000300800 */
[----:B------:R-:W4:Y:S04]  /*16e80*/  LDL.LU R12, [R1+0x74c] ;  /* 0x00074c00010c7983 */ /* 0x000f280000300800 */
[----:B------:R-:W-:Y:S04]  /*16e90*/  STS.U8 [R15+UR11+0x2e00], R78 ;  /* 0x002e004e0f007988 */ /* 0x000fe8000800000b */
[----:B------:R-:W4:Y:S04]  /*16ea0*/  LDL.LU R10, [R1+0x748] ;  /* 0x00074800010a7983 */ /* 0x000f280000300800 */
[----:B------:R0:W-:Y:S04]  /*16eb0*/  STS.U8 [R15+UR11+0x3000], R85 ;  /* 0x003000550f007988 */ /* 0x0001e8000800000b */
[----:B------:R-:W4:Y:S04]  /*16ec0*/  LDL.LU R8, [R1+0x744] ;  /* 0x0007440001087983 */ /* 0x000f280000300800 */
[----:B0-----:R-:W4:Y:S04]  /*16ed0*/  LDL.LU R85, [R1+0x730] ;  /* 0x0007300001557983 */ /* 0x001f280000300800 */
[----:B------:R0:W-:Y:S04]  /*16ee0*/  STS.U8 [R15+UR11+0x3200], R87 ;  /* 0x003200570f007988 */ /* 0x0001e8000800000b */
[----:B0-----:R-:W4:Y:S04]  /*16ef0*/  LDL.LU R87, [R1+0x72c] ;  /* 0x00072c0001577983 */ /* 0x001f280000300800 */
[----:B------:R-:W4:Y:S04]  /*16f00*/  LDL.LU R9, [R1+0x728] ;  /* 0x0007280001097983 */ /* 0x000f280000300800 */
[----:B------:R-:W4:Y:S04]  /*16f10*/  LDL.LU R78, [R1+0x724] ;  /* 0x00072400014e7983 */ /* 0x000f280000300800 */
[----:B------:R0:W-:Y:S04]  /*16f20*/  STS.U8 [R15+UR11+0x3400], R88 ;  /* 0x003400580f007988 */ /* 0x0001e8000800000b */
[----:B0-----:R-:W4:Y:S04]  /*16f30*/  LDL.LU R88, [R1+0x710] ;  /* 0x0007100001587983 */ /* 0x001f280000300800 */
[----:B------:R0:W-:Y:S04]  /*16f40*/  STS.U8 [R15+UR11+0x3600], R89 ;  /* 0x003600590f007988 */ /* 0x0001e8000800000b */
[----:B------:R-:W-:Y:S04]  /*16f50*/  STS.U8 [R15+UR11+0x3800], R41 ;  /* 0x003800290f007988 */ /* 0x000fe8000800000b */
[----:B0-----:R-:W4:Y:S04]  /*16f60*/  LDL.LU R89, [R1+0x70c] ;  /* 0x00070c0001597983 */ /* 0x001f280000300800 */
[----:B------:R0:W-:Y:S04]  /*16f70*/  STS.U8 [R15+UR11+0x3a00], R90 ;  /* 0x003a005a0f007988 */ /* 0x0001e8000800000b */
[----:B------:R-:W-:Y:S04]  /*16f80*/  STS.U8 [R15+UR11+0x3c00], R22 ;  /* 0x003c00160f007988 */ /* 0x000fe8000800000b */
[----:B------:R-:W-:Y:S04]  /*16f90*/  STS.U8 [R15+UR11+0x3e00], R17 ;  /* 0x003e00110f007988 */ /* 0x000fe8000800000b */
[----:B0-----:R-:W4:Y:S04]  /*16fa0*/  LDL.LU R90, [R1+0x708] ;  /* 0x00070800015a7983 */ /* 0x001f280000300800 */
[----:B------:R0:W-:Y:S04]  /*16fb0*/  STS.U8 [R15+UR11+0x4000], R79 ;  /* 0x0040004f0f007988 */ /* 0x0001e8000800000b */
[----:B0-----:R-:W4:Y:S04]  /*16fc0*/  LDL.LU R79, [R1+0x704] ;  /* 0x00070400014f7983 */ /* 0x001f280000300800 */
[----:B--2---:R0:W-:Y:S04]  /*16fd0*/  STS.U8 [R15+UR11+0x4200], R91 ;  /* 0x0042005b0f007988 */ /* 0x0041e8000800000b */
[----:B0-----:R-:W2:Y:S04]  /*16fe0*/  LDL.LU R91, [R1+0x6f0] ;  /* 0x0006f000015b7983 */ /* 0x001ea80000300800 */
[----:B---3--:R0:W-:Y:S04]  /*16ff0*/  STS.U8 [R15+UR11+0x4400], R93 ;  /* 0x0044005d0f007988 */ /* 0x0081e8000800000b */
[----:B0-----:R-:W3:Y:S04]  /*17000*/  LDL.LU R93, [R1+0x6ec] ;  /* 0x0006ec00015d7983 */ /* 0x001ee80000300800 */
[----:B----4-:R0:W-:Y:S04]  /*17010*/  STS.U8 [R15+UR11+0x4600], R83 ;  /* 0x004600530f007988 */ /* 0x0101e8000800000b */
[----:B------:R1:W-:Y:S04]  /*17020*/  STS.U8 [R15+UR11+0x4800], R6 ;  /* 0x004800060f007988 */ /* 0x0003e8000800000b */
[----:B------:R4:W-:Y:S04]  /*17030*/  STS.U8 [R15+UR11+0x4a00], R7 ;  /* 0x004a00070f007988 */ /* 0x0009e8000800000b */
[----:B0-----:R-:W3:Y:S04]  /*17040*/  LDL.LU R83, [R1+0x6e8] ;  /* 0x0006e80001537983 */ /* 0x001ee80000300800 */
[----:B------:R0:W-:Y:S04]  /*17050*/  STS.U8 [R15+UR11+0x4c00], R84 ;  /* 0x004c00540f007988 */ /* 0x0001e8000800000b */
[----:B------:R-:W-:Y:S04]  /*17060*/  STS.U8 [R15+UR11+0x4e00], R16 ;  /* 0x004e00100f007988 */ /* 0x000fe8000800000b */
[----:B------:R-:W-:Y:S04]  /*17070*/  STS.U8 [R15+UR11+0x5000], R12 ;  /* 0x0050000c0f007988 */ /* 0x000fe8000800000b */
[----:B-1----:R-:W3:Y:S04]  /*17080*/  LDL.LU R6, [R1+0x6e4] ;  /* 0x0006e40001067983 */ /* 0x002ee80000300800 */
[----:B------:R-:W-:Y:S04]  /*17090*/  STS.U8 [R15+UR11+0x5200], R10 ;  /* 0x0052000a0f007988 */ /* 0x000fe8000800000b */
[----:B----4-:R-:W4:Y:S04]  /*170a0*/  LDL.LU R7, [R1+0x6d0] ;  /* 0x0006d00001077983 */ /* 0x010f280000300800 */
[----:B------:R-:W-:Y:S04]  /*170b0*/  STS.U8 [R15+UR11+0x5400], R8 ;  /* 0x005400080f007988 */ /* 0x000fe8000800000b */
[----:B0-----:R-:W4:Y:S04]  /*170c0*/  LDL.LU R84, [R1+0x6cc] ;  /* 0x0006cc0001547983 */ /* 0x001f280000300800 */
[----:B------:R0:W-:Y:S04]  /*170d0*/  STS.U8 [R15+UR11+0x5600], R85 ;  /* 0x005600550f007988 */ /* 0x0001e8000800000b */
[----:B0-----:R-:W4:Y:S04]  /*170e0*/  LDL.LU R85, [R1+0x6c8] ;  /* 0x0006c80001557983 */ /* 0x001f280000300800 */
[----:B------:R0:W-:Y:S04]  /*170f0*/  STS.U8 [R15+UR11+0x5800], R87 ;  /* 0x005800570f007988 */ /* 0x0001e8000800000b */
[----:B------:R-:W-:Y:S04]  /*17100*/  STS.U8 [R15+UR11+0x5a00], R9 ;  /* 0x005a00090f007988 */ /* 0x000fe8000800000b */
[----:B------:R-:W-:Y:S04]  /*17110*/  STS.U8 [R15+UR11+0x5c00], R78 ;  /* 0x005c004e0f007988 */ /* 0x000fe8000800000b */
[----:B0-----:R-:W4:Y:S04]  /*17120*/  LDL.LU R87, [R1+0x6c4] ;  /* 0x0006c40001577983 */ /* 0x001f280000300800 */
[----:B------:R-:W4:Y:S04]  /*17130*/  LDL.LU R41, [R1+0x6b0] ;  /* 0x0006b00001297983 */ /* 0x000f280000300800 */
[----:B------:R0:W-:Y:S04]  /*17140*/  STS.U8 [R15+UR11+0x5e00], R88 ;  /* 0x005e00580f007988 */ /* 0x0001e8000800000b */
[----:B0-----:R-:W4:Y:S04]  /*17150*/  LDL.LU R88, [R1+0x6ac] ;  /* 0x0006ac0001587983 */ /* 0x001f280000300800 */
[----:B------:R-:W4:Y:S04]  /*17160*/  LDL.LU R22, [R1+0x6a8] ;  /* 0x0006a80001167983 */ /* 0x000f280000300800 */
[----:B------:R-:W4:Y:S04]  /*17170*/  LDL.LU R17, [R1+0x6a4] ;  /* 0x0006a40001117983 */ /* 0x000f280000300800 */
[----:B------:R0:W-:Y:S04]  /*17180*/  STS.U8 [R15+UR11+0x6000], R89 ;  /* 0x006000590f007988 */ /* 0x0001e8000800000b */
[----:B0-----:R-:W4:Y:S04]  /*17190*/  LDL.LU R89, [R1+0x690] ;  /* 0x0006900001597983 */ /* 0x001f280000300800 */
[----:B------:R0:W-:Y:S04]  /*171a0*/  STS.U8 [R15+UR11+0x6200], R90 ;  /* 0x0062005a0f007988 */ /* 0x0001e8000800000b */
[----:B0-----:R-:W4:Y:S04]  /*171b0*/  LDL.LU R90, [R1+0xa20] ;  /* 0x000a2000015a7983 */ /* 0x001f280000300800 */
[----:B------:R-:W-:Y:S04]  /*171c0*/  STS.U8 [R15+UR11+0x6400], R79 ;  /* 0x0064004f0f007988 */ /* 0x000fe8000800000b */
[----:B--2---:R0:W-:Y:S04]  /*171d0*/  STS.U8 [R15+UR11+0x6600], R91 ;  /* 0x0066005b0f007988 */ /* 0x0041e8000800000b */
[----:B0-----:R-:W2:Y:S04]  /*171e0*/  LDL.LU R91, [R1+0xa1c] ;  /* 0x000a1c00015b7983 */ /* 0x001ea80000300800 */
[----:B---3--:R0:W-:Y:S04]  /*171f0*/  STS.U8 [R15+UR11+0x6800], R93 ;  /* 0x0068005d0f007988 */ /* 0x0081e8000800000b */
[----:B0-----:R-:W3:Y:S04]  /*17200*/  LDL.LU R93, [R1+0xa18] ;  /* 0x000a1800015d7983 */ /* 0x001ee80000300800 */
[----:B------:R-:W3:Y:S04]  /*17210*/  LDL.LU R78, [R1+0xa14] ;  /* 0x000a1400014e7983 */ /* 0x000ee80000300800 */
[----:B------:R0:W-:Y:S04]  /*17220*/  STS.U8 [R15+UR11+0x6a00], R83 ;  /* 0x006a00530f007988 */ /* 0x0001e8000800000b */
[----:B------:R-:W3:Y:S04]  /*17230*/  LDL.LU R79, [R1+0xa10] ;  /* 0x000a1000014f7983 */ /* 0x000ee80000300800 */
[----:B0-----:R-:W3:Y:S04]  /*17240*/  LDL.LU R83, [R1+0xa0c] ;  /* 0x000a0c0001537983 */ /* 0x001ee80000300800 */
[----:B------:R-:W3:Y:S04]  /*17250*/  LDL.LU R16, [R1+0xa08] ;  /* 0x000a080001107983 */ /* 0x000ee80000300800 */
[----:B------:R-:W-:Y:S04]  /*17260*/  STS.U8 [R15+UR11+0x6c00], R6 ;  /* 0x006c00060f007988 */ /* 0x000fe8000800000b */
[----:B------:R-:W3:Y:S04]  /*17270*/  LDL.LU R12, [R1+0xa04] ;  /* 0x000a0400010c7983 */ /* 0x000ee80000300800 */
[----:B----4-:R-:W-:Y:S04]  /*17280*/  STS.U8 [R15+UR11+0x6e00], R7 ;  /* 0x006e00070f007988 */ /* 0x010fe8000800000b */
        /* <DEDUP_REMOVED lines=8> */
[----:B------:R-:W4:Y:S04]  /*17310*/  LDL.LU R7, [R1+0x664] ;  /* 0x0006640001077983 */ /* 0x000f280000300800 */
[----:B------:R0:W-:Y:S04]  /*17320*/  STS.U8 [R15+UR11+0x7400], R87 ;  /* 0x007400570f007988 */ /* 0x0001e8000800000b */
[----:B------:R-:W-:Y:S04]  /*17330*/  STS.U8 [R15+UR11+0x7600], R41 ;  /* 0x007600290f007988 */ /* 0x000fe8000800000b */
[----:B0-----:R-:W4:Y:S04]  /*17340*/  LDL.LU R87, [R1+0x650] ;  /* 0x0006500001577983 */ /* 0x001f280000300800 */
[----:B------:R0:W-:Y:S04]  /*17350*/  STS.U8 [R15+UR11+0x7800], R88 ;  /* 0x007800580f007988 */ /* 0x0001e8000800000b */
[----:B0-----:R-:W4:Y:S04]  /*17360*/  LDL.LU R88, [R1+0x64c] ;  /* 0x00064c0001587983 */ /* 0x001f280000300800 */
[----:B------:R-:W-:Y:S04]  /*17370*/  STS.U8 [R15+UR11+0x7a00], R22 ;  /* 0x007a00160f007988 */ /* 0x000fe8000800000b */
[----:B------:R-:W-:Y:S04]  /*17380*/  STS.U8 [R15+UR11+0x7c00], R17 ;  /* 0x007c00110f007988 */ /* 0x000fe8000800000b */
[----:B------:R0:W-:Y:S04]  /*17390*/  STS.U8 [R15+UR11+0x7e00], R89 ;  /* 0x007e00590f007988 */ /* 0x0001e8000800000b */
[----:B0-----:R-:W4:Y:S04]  /*173a0*/  LDL.LU R89, [R1+0x648] ;  /* 0x0006480001597983 */ /* 0x001f280000300800 */
[----:B------:R0:W-:Y:S04]  /*173b0*/  STS.U8 [R86+UR11+0x80], R90 ;  /* 0x0000805a56007988 */ /* 0x0001e8000800000b */
[----:B0-----:R-:W4:Y:S04]  /*173c0*/  LDL.LU R90, [R1+0x644] ;  /* 0x00064400015a7983 */ /* 0x001f280000300800 */
[----:B--2---:R0:W-:Y:S04]  /*173d0*/  STS.U8 [R86+UR11+0x280], R91 ;  /* 0x0002805b56007988 */ /* 0x0041e8000800000b */
[----:B0-----:R-:W2:Y:S04]  /*173e0*/  LDL.LU R91, [R1+0x630] ;  /* 0x00063000015b7983 */ /* 0x001ea80000300800 */
[----:B---3--:R0:W-:Y:S04]  /*173f0*/  STS.U8 [R86+UR11+0x480], R93 ;  /* 0x0004805d56007988 */ /* 0x0081e8000800000b */
[----:B------:R1:W-:Y:S04]  /*17400*/  STS.U8 [R86+UR11+0x680], R78 ;  /* 0x0006804e56007988 */ /* 0x0003e8000800000b */
[----:B0-----:R-:W3:Y:S04]  /*17410*/  LDL.LU R93, [R1+0x62c] ;  /* 0x00062c00015d7983 */ /* 0x001ee80000300800 */
[----:B------:R0:W-:Y:S04]  /*17420*/  STS.U8 [R86+UR11+0x880], R79 ;  /* 0x0008804f56007988 */ /* 0x0001e8000800000b */
[----:B------:R0:W-:Y:S04]  /*17430*/  STS.U8 [R86+UR11+0xa80], R83 ;  /* 0x000a805356007988 */ /* 0x0001e8000800000b */
[----:B------:R-:W-:Y:S04]  /*17440*/  STS.U8 [R86+UR11+0xc80], R16 ;  /* 0x000c801056007988 */ /* 0x000fe8000800000b */
[----:B-1----:R-:W3:Y:S04]  /*17450*/  LDL.LU R78, [R1+0x628] ;  /* 0x00062800014e7983 */ /* 0x002ee80000300800 */
[----:B------:R-:W-:Y:S04]  /*17460*/  STS.U8 [R86+UR11+0xe80], R12 ;  /* 0x000e800c56007988 */ /* 0x000fe8000800000b */
[----:B0-----:R-:W3:Y:S04]  /*17470*/  LDL.LU R79, [R1+0x624] ;  /* 0x00062400014f7983 */ /* 0x001ee80000300800 */
[----:B----4-:R-:W-:Y:S04]  /*17480*/  STS.U8 [R86+UR11+0x1080], R10 ;  /* 0x0010800a56007988 */ /* 0x010fe8000800000b */
[----:B------:R-:W4:Y:S04]  /*17490*/  LDL.LU R83, [R1+0x610] ;  /* 0x0006100001537983 */ /* 0x000f280000300800 */
[----:B------:R-:W-:Y:S04]  /*174a0*/  STS.U8 [R86+UR11+0x1280], R8 ;  /* 0x0012800856007988 */ /* 0x000fe8000800000b */
[----:B------:R0:W-:Y:S04]  /*174b0*/  STS.U8 [R86+UR11+0x1480], R84 ;  /* 0x0014805456007988 */ /* 0x0001e8000800000b */
[----:B0-----:R-:W4:Y:S04]  /*174c0*/  LDL.LU R84, [R1+0x60c] ;  /* 0x00060c0001547983 */ /* 0x001f280000300800 */
[----:B------:R0:W-:Y:S04]  /*174d0*/  STS.U8 [R86+UR11+0x1680], R85 ;  /* 0x0016805556007988 */ /* 0x0001e8000800000b */
[----:B------:R-:W-:Y:S04]  /*174e0*/  STS.U8 [R86+UR11+0x1880], R9 ;  /* 0x0018800956007988 */ /* 0x000fe8000800000b */
[----:B0-----:R-:W4:Y:S04]  /*174f0*/  LDL.LU R85, [R1+0x608] ;  /* 0x0006080001557983 */ /* 0x001f280000300800 */
        /* <DEDUP_REMOVED lines=8> */
[----:B------:R1:W-:Y:S04]  /*17580*/  STS.U8 [R86+UR11+0x2080], R88 ;  /* 0x0020805856007988 */ /* 0x0003e8000800000b */
[----:B0-----:R-:W4:Y:S04]  /*17590*/  LDL.LU R87, [R1+0x1f0] ;  /* 0x0001f00001577983 */ /* 0x001f280000300800 */
[----:B-1----:R-:W4:Y:S04]  /*175a0*/  LDL.LU R88, [R1+0x1e8] ;  /* 0x0001e80001587983 */ /* 0x002f280000300800 */
[----:B------:R0:W-:Y:S04]  /*175b0*/  STS.U8 [R86+UR11+0x2280], R89 ;  /* 0x0022805956007988 */ /* 0x0001e8000800000b */
[----:B0-----:R-:W4:Y:S04]  /*175c0*/  LDL.LU R89, [R1+0x1e4] ;  /* 0x0001e40001597983 */ /* 0x001f280000300800 */
[----:B------:R0:W-:Y:S04]  /*175d0*/  STS.U8 [R86+UR11+0x2480], R90 ;  /* 0x0024805a56007988 */ /* 0x0001e8000800000b */
[----:B0-----:R-:W4:Y:S04]  /*175e0*/  LDL.LU R90, [R1+0x1e0] ;  /* 0x0001e000015a7983 */ /* 0x001f280000300800 */
[----:B--2---:R0:W-:Y:S04]  /*175f0*/  STS.U8 [R86+UR11+0x2680], R91 ;  /* 0x0026805b56007988 */ /* 0x0041e8000800000b */
[----:B0-----:R-:W2:Y:S04]  /*17600*/  LDL.LU R91, [R1+0x1dc] ;  /* 0x0001dc00015b7983 */ /* 0x001ea80000300800 */
[----:B---3--:R0:W-:Y:S04]  /*17610*/  STS.U8 [R86+UR11+0x2880], R93 ;  /* 0x0028805d56007988 */ /* 0x0081e8000800000b */
[----:B0-----:R-:W3:Y:S04]  /*17620*/  LDL.LU R93, [R1+0x1d8] ;  /* 0x0001d800015d7983 */ /* 0x001ee80000300800 */
[----:B------:R-:W3:Y:S04]  /*17630*/  LDL.LU R16, [R1+0x1c8] ;  /* 0x0001c80001107983 */ /* 0x000ee80000300800 */
[----:B------:R-:W3:Y:S04]  /*17640*/  LDL.LU R12, [R1+0x1a8] ;  /* 0x0001a800010c7983 */ /* 0x000ee80000300800 */
[----:B------:R-:W3:Y:S04]  /*17650*/  LDL.LU R8, [R1+0x188] ;  /* 0x0001880001087983 */ /* 0x000ee80000300800 */
[----:B------:R0:W-:Y:S04]  /*17660*/  STS.U8 [R86+UR11+0x2a80], R78 ;  /* 0x002a804e56007988 */ /* 0x0001e8000800000b */
[----:B------:R-:W3:Y:S04]  /*17670*/  LDL.LU R9, [R1+0x16c] ;  /* 0x00016c0001097983 */ /* 0x000ee80000300800 */
[----:B------:R1:W-:Y:S04]  /*17680*/  STS.U8 [R86+UR11+0x2c80], R79 ;  /* 0x002c804f56007988 */ /* 0x0003e8000800000b */
[----:B------:R-:W3:Y:S04]  /*17690*/  LDL.LU R6, [R1+0x168] ;  /* 0x0001680001067983 */ /* 0x000ee80000300800 */
[----:B----4-:R4:W-:Y:S04]  /*176a0*/  STS.U8 [R86+UR11+0x2e80], R83 ;  /* 0x002e805356007988 */ /* 0x0109e8000800000b */
[----:B0-----:R-:W3:Y:S04]  /*176b0*/  LDL.LU R78, [R1+0x12c] ;  /* 0x00012c00014e7983 */ /* 0x001ee80000300800 */
[----:B-1----:R-:W3:Y:S04]  /*176c0*/  LDL.LU R79, [R1+0x108] ;  /* 0x00010800014f7983 */ /* 0x002ee80000300800 */
[----:B------:R0:W-:Y:S04]  /*176d0*/  STS.U8 [R86+UR11+0x3080], R84 ;  /* 0x0030805456007988 */ /* 0x0001e8000800000b */
[----:B----4-:R-:W4:Y:S04]  /*176e0*/  LDL.LU R83, [R1+0xe8] ;  /* 0x0000e80001537983 */ /* 0x010f280000300800 */
[----:B0-----:R-:W4:Y:S04]  /*176f0*/  LDL.LU R84, [R1+0x84] ;  /* 0x0000840001547983 */ /* 0x001f280000300800 */
[----:B------:R0:W-:Y:S04]  /*17700*/  STS.U8 [R86+UR11+0x3280], R85 ;  /* 0x0032805556007988 */ /* 0x0001e8000800000b */
[----:B------:R-:W-:Y:S04]  /*17710*/  STS.U8 [R86+UR11+0x3480], R22 ;  /* 0x0034801656007988 */ /* 0x000fe8000800000b */
[----:B------:R1:W-:Y:S04]  /*17720*/  STS.U8 [R86+UR11+0x3680], R10 ;  /* 0x0036800a56007988 */ /* 0x0003e8000800000b */
[----:B0-----:R-:W4:Y:S04]  /*17730*/  LDL.LU R85, [R1+0x80] ;  /* 0x0000800001557983 */ /* 0x001f280000300800 */
[----:B------:R-:W-:Y:S04]  /*17740*/  STS.U8 [R86+UR11+0x3880], R17 ;  /* 0x0038801156007988 */ /* 0x000fe8000800000b */
[----:B-1----:R-:W4:Y:S04]  /*17750*/  LDL.LU R10, [R1+0x380] ;  /* 0x00038000010a7983 */ /* 0x002f280000300800 */
[----:B------:R-:W-:Y:S04]  /*17760*/  STS.U8 [R86+UR11+0x3a80], R15 ;  /* 0x003a800f56007988 */ /* 0x000fe8000800000b */
[----:B------:R0:W-:Y:S04]  /*17770*/  STS.U8 [R86+UR11+0x3c80], R7 ;  /* 0x003c800756007988 */ /* 0x0001e8000800000b */
        /* <DEDUP_REMOVED lines=12> */
[----:B------:R-:W-:Y:S04]  /*17840*/  STS.U8 [R86+UR11+0x4a80], R16 ;  /* 0x004a801056007988 */ /* 0x000fe8000800000b */
[----:B0-----:R-:W3:Y:S04]  /*17850*/  LDL.LU R93, [R1+0x64] ;  /* 0x00006400015d7983 */ /* 0x001ee80000300800 */
[----:B------:R-:W-:Y:S04]  /*17860*/  STS.U8 [R86+UR11+0x4c80], R12 ;  /* 0x004c800c56007988 */ /* 0x000fe8000800000b */
[----:B------:R-:W-:Y:S04]  /*17870*/  STS.U8 [R86+UR11+0x4e80], R8 ;  /* 0x004e800856007988 */ /* 0x000fe8000800000b */
[----:B------:R-:W-:Y:S04]  /*17880*/  STS.U8 [R86+UR11+0x5080], R9 ;  /* 0x0050800956007988 */ /* 0x000fe8000800000b */
[----:B------:R-:W3:Y:S04]  /*17890*/  LDL.LU R37, [R1+0x39c] ;  /* 0x00039c0001257983 */ /* 0x000ee80000300800 */
[----:B------:R-:W-:Y:S04]  /*178a0*/  STS.U8 [R86+UR11+0x5280], R6 ;  /* 0x0052800656007988 */ /* 0x000fe8000800000b */
[----:B------:R-:W3:Y:S04]  /*178b0*/  LDL.LU R15, [R1+0x3a0] ;  /* 0x0003a000010f7983 */ /* 0x000ee80000300800 */
[----:B------:R0:W-:Y:S04]  /*178c0*/  STS.U8 [R86+UR11+0x5480], R78 ;  /* 0x0054804e56007988 */ /* 0x0001e8000800000b */
[----:B------:R1:W-:Y:S04]  /*178d0*/  STS.U8 [R86+UR11+0x5680], R79 ;  /* 0x0056804f56007988 */ /* 0x0003e8000800000b */
[----:B0-----:R-:W3:Y:S04]  /*178e0*/  LDL.LU R78, [R1+0x60] ;  /* 0x00006000014e7983 */ /* 0x001ee80000300800 */
[----:B----4-:R0:W-:Y:S04]  /*178f0*/  STS.U8 [R86+UR11+0x5880], R83 ;  /* 0x0058805356007988 */ /* 0x0101e8000800000b */
[----:B-1----:R-:W4:Y:S04]  /*17900*/  LDL.LU R79, [R1+0x5c] ;  /* 0x00005c00014f7983 */ /* 0x002f280000300800 */
[----:B------:R1:W-:Y:S04]  /*17910*/  STS.U8 [R86+UR11+0x5a80], R84 ;  /* 0x005a805456007988 */ /* 0x0003e8000800000b */
[----:B0-----:R-:W4:Y:S04]  /*17920*/  LDL.LU R83, [R1+0x58] ;  /* 0x0000580001537983 */ /* 0x001f280000300800 */
[----:B------:R0:W-:Y:S04]  /*17930*/  STS.U8 [R86+UR11+0x5c80], R85 ;  /* 0x005c805556007988 */ /* 0x0001e8000800000b */
[----:B-1----:R-:W4:Y:S04]  /*17940*/  LDL.LU R84, [R1+0x54] ;  /* 0x0000540001547983 */ /* 0x002f280000300800 */
[----:B0-----:R-:W4:Y:S04]  /*17950*/  LDL.LU R85, [R1+0x50] ;  /* 0x0000500001557983 */ /* 0x001f280000300800 */
[----:B------:R-:W4:Y:S04]  /*17960*/  LDL.LU R17, [R1+0x34] ;  /* 0x0000340001117983 */ /* 0x000f280000300800 */
[----:B------:R-:W4:Y:S04]  /*17970*/  LDL.LU R9, [R1+0x30] ;  /* 0x0000300001097983 */ /* 0x000f280000300800 */
[----:B------:R-:W4:Y:S04]  /*17980*/  LDL.LU R8, [R1+0x2c] ;  /* 0x00002c0001087983 */ /* 0x000f280000300800 */
[----:B------:R0:W-:Y:S04]  /*17990*/  STS.U8 [R86+UR11+0x5e80], R7 ;  /* 0x005e800756007988 */ /* 0x0001e8000800000b */
[----:B0-----:R-:W4:Y:S04]  /*179a0*/  LDL.LU R7, [R1+0x28] ;  /* 0x0000280001077983 */ /* 0x001f280000300800 */
[----:B------:R0:W-:Y:S04]  /*179b0*/  STS.U8 [R86+UR11+0x6080], R87 ;  /* 0x0060805756007988 */ /* 0x0001e8000800000b */
[----:B------:R1:W-:Y:S04]  /*179c0*/  STS.U8 [R86+UR11+0x6280], R88 ;  /* 0x0062805856007988 */ /* 0x0003e8000800000b */
[----:B0-----:R-:W4:Y:S04]  /*179d0*/  LDL.LU R87, [R1+0x24] ;  /* 0x0000240001577983 */ /* 0x001f280000300800 */
[----:B-1----:R-:W4:Y:S04]  /*179e0*/  LDL.LU R88, [R1+0xa00] ;  /* 0x000a000001587983 */ /* 0x002f280000300800 */
[----:B------:R-:W4:Y:S04]  /*179f0*/  LDL.LU R12, [R1+0x9fc] ;  /* 0x0009fc00010c7983 */ /* 0x000f280000300800 */
        /* <DEDUP_REMOVED lines=11> */
[----:B------:R-:W3:Y:S04]  /*17ab0*/  LDL.LU R39, [R1+0x1c] ;  /* 0x00001c0001277983 */ /* 0x000ee80000300800 */
[----:B------:R-:W3:Y:S04]  /*17ac0*/  LDL.LU R22, [R1+0x18] ;  /* 0x0000180001167983 */ /* 0x000ee80000300800 */
[----:B------:R-:W3:Y:S04]  /*17ad0*/  LDL.LU R16, [R1+0x3b4] ;  /* 0x0003b40001107983 */ /* 0x000ee80000300800 */
[----:B------:R-:W3:Y:S04]  /*17ae0*/  LDL.LU R41, [R1+0x3b8] ;  /* 0x0003b80001297983 */ /* 0x000ee80000300800 */
[----:B------:R0:W-:Y:S04]  /*17af0*/  STS.U8 [R86+UR11+0x6c80], R78 ;  /* 0x006c804e56007988 */ /* 0x0001e8000800000b */
[----:B----4-:R1:W-:Y:S04]  /*17b00*/  STS.U8 [R86+UR11+0x6e80], R79 ;  /* 0x006e804f56007988 */ /* 0x0103e8000800000b */
[----:B0-----:R-:W4:Y:S04]  /*17b10*/  LDL.LU R78, [R1+0xe8c] ;  /* 0x000e8c00014e7983 */ /* 0x001f280000300800 */
[----:B-1----:R-:W4:Y:S04]  /*17b20*/  LDL.LU R79, [R1+0xe88] ;  /* 0x000e8800014f7983 */ /* 0x002f280000300800 */
[----:B------:R0:W-:Y:S04]  /*17b30*/  STS.U8 [R86+UR11+0x7080], R83 ;  /* 0x0070805356007988 */ /* 0x0001e8000800000b */
[----:B------:R1:W-:Y:S04]  /*17b40*/  STS.U8 [R86+UR11+0x7280], R84 ;  /* 0x0072805456007988 */ /* 0x0003e8000800000b */
[----:B0-----:R-:W4:Y:S04]  /*17b50*/  LDL.LU R83, [R1+0xe84] ;  /* 0x000e840001537983 */ /* 0x001f280000300800 */
[----:B-1----:R-:W4:Y:S04]  /*17b60*/  LDL.LU R84, [R1+0xe80] ;  /* 0x000e800001547983 */ /* 0x002f280000300800 */
[----:B------:R0:W-:Y:S04]  /*17b70*/  STS.U8 [R86+UR11+0x7480], R85 ;  /* 0x0074805556007988 */ /* 0x0001e8000800000b */
[----:B------:R1:W-:Y:S04]  /*17b80*/  STS.U8 [R86+UR11+0x7680], R17 ;  /* 0x0076801156007988 */ /* 0x0003e8000800000b */
[----:B------:R1:W-:Y:S04]  /*17b90*/  STS.U8 [R86+UR11+0x7880], R9 ;  /* 0x0078800956007988 */ /* 0x0003e8000800000b */
[----:B0-----:R-:W4:Y:S04]  /*17ba0*/  LDL.LU R85, [R1+0xe7c] ;  /* 0x000e7c0001557983 */ /* 0x001f280000300800 */
[----:B-1----:R-:W4:Y:S04]  /*17bb0*/  LDL.LU R17, [R1+0x14] ;  /* 0x0000140001117983 */ /* 0x002f280000300800 */
[----:B------:R-:W4:Y:S04]  /*17bc0*/  LDL.LU R9, [R1+0x10] ;  /* 0x0000100001097983 */ /* 0x000f280000300800 */
        /* <DEDUP_REMOVED lines=8> */
[----:B------:R-:W4:Y:S04]  /*17c50*/  LDL.LU R87, [R1+0xe74] ;  /* 0x000e740001577983 */ /* 0x000f280000300800 */
        /* <DEDUP_REMOVED lines=10> */
[----:B------:R-:W-:Y:S04]  /*17d00*/  STS.U8 [R14+UR11+0xf00], R34 ;  /* 0x000f00220e007988 */ /* 0x000fe8000800000b */
[----:B------:R-:W-:Y:S04]  /*17d10*/  STS.U8 [R14+UR11+0x1100], R92 ;  /* 0x0011005c0e007988 */ /* 0x000fe8000800000b */
[----:B------:R3:W-:Y:S04]  /*17d20*/  STS.U8 [R14+UR11+0x1300], R39 ;  /* 0x001300270e007988 */ /* 0x0007e8000800000b */
[----:B------:R-:W-:Y:S04]  /*17d30*/  STS.U8 [R14+UR11+0x1500], R22 ;  /* 0x001500160e007988 */ /* 0x000fe8000800000b */
[----:B0-----:R-:W2:Y:S04]  /*17d40*/  LDL.LU R93, [R1+0xe60] ;  /* 0x000e6000015d7983 */ /* 0x001ea80000300800 */
[----:B-1----:R-:W2:Y:S04]  /*17d50*/  LDL.LU R6, [R1+0x3d0] ;  /* 0x0003d00001067983 */ /* 0x002ea80000300800 */
[----:B---3--:R-:W3:Y:S04]  /*17d60*/  LDL.LU R39, [R1+0x3ec] ;  /* 0x0003ec0001277983 */ /* 0x008ee80000300800 */
[----:B----4-:R-:W-:Y:S04]  /*17d70*/  STS.U8 [R14+UR11+0x1700], R17 ;  /* 0x001700110e007988 */ /* 0x010fe8000800000b */
[----:B------:R0:W-:Y:S04]  /*17d80*/  STS.U8 [R14+UR11+0x1900], R9 ;  /* 0x001900090e007988 */ /* 0x0001e8000800000b */
[----:B0-----:R-:W4:Y:S04]  /*17d90*/  LDL R9, [R1+0xac4] ;  /* 0x000ac40001097983 */ /* 0x001f280000100800 */
[----:B------:R-:W-:Y:S04]  /*17da0*/  STS.U8 [R14+UR11+0x1b00], R8 ;  /* 0x001b00080e007988 */ /* 0x000fe8000800000b */
[----:B------:R0:W-:Y:S04]  /*17db0*/  STS.U8 [R14+UR11+0x1d00], R7 ;  /* 0x001d00070e007988 */ /* 0x0001e8000800000b */
[----:B0-----:R-:W3:Y:S04]  /*17dc0*/  LDL R7, [R1+0xad4] ;  /* 0x000ad40001077983 */ /* 0x001ee80000100800 */
[----:B------:R-:W3:Y:S01]  /*17dd0*/  LDL.LU R92, [R1+0x3f0] ;  /* 0x0003f000015c7983 */ /* 0x000ee20000300800 */
[----:B------:R-:W-:-:S02]  /*17de0*/  ISETP.GT.U32.AND P1, PT, R3, R10, PT ;  /* 0x0000000a0300720c */ /* 0x000fc40003f24070 */
[C---:B------:R-:W-:Y:S01]  /*17df0*/  ISETP.GT.U32.AND P2, PT, R3.reuse, R16, PT ;  /* 0x000000100300720c */ /* 0x040fe20003f44070 */
[----:B------:R-:W3:Y:S01]  /*17e00*/  LDL.LU R22, [R1+0x40c] ;  /* 0x00040c0001167983 */ /* 0x000ee20000300800 */
[----:B------:R-:W-:-:S03]  /*17e10*/  ISETP.GT.U32.AND P3, PT, R3, R15, PT ;  /* 0x0000000f0300720c */ /* 0x000fc60003f64070 */
[----:B------:R-:W3:Y:S06]  /*17e20*/  LDL R8, [R1+0xae4] ;  /* 0x000ae40001087983 */ /* 0x000eec0000100800 */
[--C-:B------:R-:W-:Y:S01]  /*17e30*/  @!P1 IMAD.IADD R10, R10, 0x1, -R3.reuse ;  /* 0x000000010a0a9824 */ /* 0x100fe200078e0a03 */
[C---:B------:R-:W-:Y:S01]  /*17e40*/  ISETP.GT.U32.AND P1, PT, R3.reuse, R37, PT ;  /* 0x000000250300720c */ /* 0x040fe20003f24070 */
[--C-:B------:R-:W-:Y:S01]  /*17e50*/  @!P2 IMAD.IADD R16, R16, 0x1, -R3.reuse ;  /* 0x000000011010a824 */ /* 0x100fe200078e0a03 */
[----:B------:R-:W-:Y:S01]  /*17e60*/  ISETP.GT.U32.AND P2, PT, R3, R12, PT ;  /* 0x0000000c0300720c */ /* 0x000fe20003f44070 */
[----:B------:R-:W-:-:S10]  /*17e70*/  @!P3 IMAD.IADD R15, R15, 0x1, -R3 ;  /* 0x000000010f0fb824 */ /* 0x000fd400078e0a03 */
[----:B------:R-:W-:Y:S01]  /*17e80*/  @!P1 IMAD.IADD R37, R37, 0x1, -R3 ;  /* 0x0000000125259824 */ /* 0x000fe200078e0a03 */
[----:B------:R-:W-:-:S04]  /*17e90*/  ISETP.GT.U32.AND P1, PT, R3, R41, PT ;  /* 0x000000290300720c */ /* 0x000fc80003f24070 */
[----:B------:R-:W-:Y:S01]  /*17ea0*/  ISETP.GT.U32.AND P3, PT, R3, R37, PT ;  /* 0x000000250300720c */ /* 0x000fe20003f64070 */
[----:B------:R-:W-:-:S08]  /*17eb0*/  @!P2 IMAD.IADD R12, R12, 0x1, -R3 ;  /* 0x000000010c0ca824 */ /* 0x000fd000078e0a03 */
[----:B------:R-:W-:Y:S01]  /*17ec0*/  @!P1 IMAD.IADD R41, R41, 0x1, -R3 ;  /* 0x0000000129299824 */ /* 0x000fe200078e0a03 */
[----:B------:R-:W-:-:S03]  /*17ed0*/  ISETP.GT.U32.AND P2, PT, R3, R12, PT ;  /* 0x0000000c0300720c */ /* 0x000fc60003f44070 */
[----:B------:R-:W-:Y:S01]  /*17ee0*/  @!P3 IMAD.IADD R37, R37, 0x1, -R3 ;  /* 0x000000012525b824 */ /* 0x000fe200078e0a03 */
[C---:B------:R-:W-:Y:S02]  /*17ef0*/  ISETP.GT.U32.AND P3, PT, R3.reuse, R41, PT ;  /* 0x000000290300720c */ /* 0x040fe40003f64070 */
[----:B------:R-:W-:-:S07]  /*17f00*/  ISETP.GT.U32.AND P4, PT, R3, R10, PT ;  /* 0x0000000a0300720c */ /* 0x000fce0003f84070 */
[----:B------:R-:W-:-:S04]  /*17f10*/  @!P2 IMAD.IADD R12, R12, 0x1, -R3 ;  /* 0x000000010c0ca824 */ /* 0x000fc800078e0a03 */
[--C-:B------:R-:W-:Y:S02]  /*17f20*/  @!P3 IMAD.IADD R41, R41, 0x1, -R3.reuse ;  /* 0x000000012929b824 */ /* 0x100fe400078e0a03 */
[----:B------:R-:W-:-:S04]  /*17f30*/  @!P4 IMAD.IADD R10, R10, 0x1, -R3 ;  /* 0x000000010a0ac824 */ /* 0x000fc800078e0a03 */
[----:B------:R-:W-:Y:S01]  /*17f40*/  IMAD.MOV.U32 R34, RZ, RZ, R10 ;  /* 0x000000ffff227224 */ /* 0x000fe200078e000a */
[----:B------:R-:W-:-:S13]  /*17f50*/  ISETP.GT.U32.AND P1, PT, R3, R16, PT ;  /* 0x000000100300720c */ /* 0x000fda0003f24070 */
[----:B------:R-:W-:Y:S01]  /*17f60*/  @!P1 IMAD.IADD R16, R16, 0x1, -R3 ;  /* 0x0000000110109824 */ /* 0x000fe200078e0a03 */
[----:B--2---:R-:W-:Y:S04]  /*17f70*/  STS.U8 [R14+UR11+0x1f00], R93 ;  /* 0x001f005d0e007988 */ /* 0x004fe8000800000b */
[----:B------:R-:W-:Y:S04]  /*17f80*/  STS.U8 [R14+UR11+0x2100], R91 ;  /* 0x0021005b0e007988 */ /* 0x000fe8000800000b */
        /* <DEDUP_REMOVED lines=12> */
[----:B------:R-:W-:Y:S01]  /*18050*/  STS.U8 [R14+UR11+0x3b00], R71 ;  /* 0x003b00470e007988 */ /* 0x000fe2000800000b */
[----:B----4-:R-:W-:-:S03]  /*18060*/  ISETP.GE.AND P3, PT, R9, RZ, PT ;  /* 0x000000ff0900720c */ /* 0x010fc60003f66270 */
[----:B------:R-:W-:Y:S04]  /*18070*/  STS.U8 [R14+UR11+0x3d00], R62 ;  /* 0x003d003e0e007988 */ /* 0x000fe8000800000b */
[----:B------:R-:W-:Y:S04]  /*18080*/  STS.U8 [R14+UR11+0x3f00], R53 ;  /* 0x003f00350e007988 */ /* 0x000fe8000800000b */
[----:B------:R-:W2:Y:S01]  /*18090*/  LDL R9, [R1+0xaf8] ;  /* 0x000af80001097983 */ /* 0x000ea20000100800 */
[----:B---3--:R-:W-:Y:S01]  /*180a0*/  ISETP.GT.U32.AND P2, PT, R3, R92, PT ;  /* 0x0000005c0300720c */ /* 0x008fe20003f44070 */
[----:B------:R-:W-:Y:S01]  /*180b0*/  @!P3 IMAD.MOV R34, RZ, RZ, -R34 ;  /* 0x000000ffff22b224 */ /* 0x000fe200078e0a22 */
[----:B------:R-:W-:Y:S01]  /*180c0*/  ISETP.GE.AND P3, PT, R7, RZ, PT ;  /* 0x000000ff0700720c */ /* 0x000fe20003f66270 */
[----:B------:R-:W-:Y:S04]  /*180d0*/  STS.U8 [R14+UR11+0x4100], R52 ;  /* 0x004100340e007988 */ /* 0x000fe8000800000b */
[----:B------:R-:W-:Y:S01]  /*180e0*/  STS.U8 [R14+UR11+0x4300], R45 ;  /* 0x0043002d0e007988 */ /* 0x000fe2000800000b */
[----:B------:R-:W-:-:S02]  /*180f0*/  ISETP.GT.U32.AND P1, PT, R3, R39, PT ;  /* 0x000000270300720c */ /* 0x000fc40003f24070 */
[C---:B------:R-:W-:Y:S01]  /*18100*/  ISETP.GT.U32.AND P4, PT, R3.reuse, R15, PT ;  /* 0x0000000f0300720c */ /* 0x040fe20003f84070 */
[----:B------:R-:W3:Y:S02]  /*18110*/  LDL.LU R10, [R1+0x410] ;  /* 0x00041000010a7983 */ /* 0x000ee40000300800 */
[--C-:B------:R-:W-:Y:S02]  /*18120*/  @!P2 IMAD.IADD R92, R92, 0x1, -R3.reuse ;  /* 0x000000015c5ca824 */ /* 0x100fe400078e0a03 */
[----:B------:R-:W-:Y:S03]  /*18130*/  STS.U8 [R14+UR11+0x4500], R43 ;  /* 0x0045002b0e007988 */ /* 0x000fe6000800000b */
[----:B------:R-:W-:Y:S01]  /*18140*/  ISETP.GT.U32.AND P2, PT, R3, R92, PT ;  /* 0x0000005c0300720c */ /* 0x000fe20003f44070 */
[----:B------:R-:W-:Y:S04]  /*18150*/  STS.U8 [R14+UR11+0x4700], R40 ;  /* 0x004700280e007988 */ /* 0x000fe8000800000b */
[----:B------:R0:W-:Y:S04]  /*18160*/  STS.U8 [R14+UR11+0x4900], R33 ;  /* 0x004900210e007988 */ /* 0x0001e8000800000b */
[----:B------:R1:W-:Y:S01]  /*18170*/  STS.U8 [R14+UR11+0x4b00], R36 ;  /* 0x004b00240e007988 */ /* 0x0003e2000800000b */
[----:B------:R-:W-:-:S02]  /*18180*/  @!P1 IMAD.IADD R39, R39, 0x1, -R3 ;  /* 0x0000000127279824 */ /* 0x000fc400078e0a03 */
[----:B------:R-:W-:Y:S01]  /*18190*/  @!P4 IMAD.IADD R15, R15, 0x1, -R3 ;  /* 0x000000010f0fc824 */ /* 0x000fe200078e0a03 */
[----:B------:R-:W4:Y:S01]  /*181a0*/  LDL.LU R17, [R1+0x44c] ;  /* 0x00044c0001117983 */ /* 0x000f220000300800 */
[----:B0-----:R-:W-:Y:S01]  /*181b0*/  IMAD.MOV.U32 R33, RZ, RZ, R37 ;  /* 0x000000ffff217224 */ /* 0x001fe200078e0025 */
[----:B-1----:R-:W-:-:S03]  /*181c0*/  SEL R36, R38, R34, !P6 ;  /* 0x0000002226247207 */ /* 0x002fc60007000000 */
[----:B------:R-:W-:Y:S01]  /*181d0*/  @!P3 IMAD.MOV R33, RZ, RZ, -R33 ;  /* 0x000000ffff21b224 */ /* 0x000fe200078e0a21 */
[----:B------:R0:W-:Y:S01]  /*181e0*/  STS.U8 [R14+UR11+0x4d00], R35 ;  /* 0x004d00230e007988 */ /* 0x0001e2000800000b */
[----:B------:R-:W-:Y:S02]  /*181f0*/  IMAD R36, R36, UR9, RZ ;  /* 0x0000000924247c24 */ /* 0x000fe4000f8e02ff */
[----:B------:R-:W-:Y:S01]  /*18200*/  @!P2 IMAD.IADD R92, R92, 0x1, -R3 ;  /* 0x000000015c5ca824 */ /* 0x000fe200078e0a03 */
[----:B------:R-:W-:Y:S01]  /*18210*/  ISETP.GT.U32.AND P1, PT, R3, R39, PT ;  /* 0x000000270300720c */ /* 0x000fe20003f24070 */
[----:B------:R-:W3:Y:S01]  /*18220*/  LDL.LU R7, [R1+0x490] ;  /* 0x0004900001077983 */ /* 0x000ee20000300800 */
[----:B0-----:R-:W-:Y:S01]  /*18230*/  SEL R35, R38, R33, !P6 ;  /* 0x0000002126237207 */ /* 0x001fe20007000000 */
[----:B------:R-:W-:Y:S01]  /*18240*/  IMAD.MOV.U32 R33, RZ, RZ, R16 ;  /* 0x000000ffff217224 */ /* 0x000fe200078e0010 */
[----:B------:R-:W-:Y:S01]  /*18250*/  IADD3 R16, P2, PT, R36, R2, RZ ;  /* 0x0000000224107210 */ /* 0x000fe20007f5e0ff */
[----:B------:R-:W-:Y:S01]  /*18260*/  IMAD.MOV.U32 R34, RZ, RZ, R15 ;  /* 0x000000ffff227224 */ /* 0x000fe200078e000f */
[----:B------:R-:W-:Y:S01]  /*18270*/  ISETP.GE.AND P3, PT, R8, RZ, PT ;  /* 0x000000ff0800720c */ /* 0x000fe20003f66270 */
[----:B------:R-:W3:Y:S01]  /*18280*/  LDL R40, [R1+0xb0c] ;  /* 0x000b0c0001287983 */ /* 0x000ee20000100800 */
[----:B------:R-:W-:Y:S01]  /*18290*/  LEA.HI.X.SX32 R37, R36, R0, 0x1, P2 ;  /* 0x0000000024257211 */ /* 0x000fe200010f0eff */
[----:B------:R-:W-:-:S02]  /*182a0*/  @P0 IMAD.MOV.U32 R36, RZ, RZ, R16 ;  /* 0x000000ffff240224 */ /* 0x000fc400078e0010 */
[----:B------:R-:W-:Y:S01]  /*182b0*/  IMAD R35, R35, UR9, RZ ;  /* 0x0000000923237c24 */ /* 0x000fe2000f8e02ff */
[----:B------:R-:W3:Y:S04]  /*182c0*/  LDL R8, [R1+0xb24] ;  /* 0x000b240001087983 */ /* 0x000ee80000100800 */
[----:B------:R0:W3:Y:S03]  /*182d0*/  @P0 LDG.E.U8 R11, desc[UR22][R36.64] ;  /* 0x00000016240b0981 */ /* 0x0000e6000c1e1100 */
[----:B------:R-:W-:Y:S01]  /*182e0*/  @!P3 IMAD.MOV R34, RZ, RZ, -R34 ;  /* 0x000000ffff22b224 */ /* 0x000fe200078e0a22 */
[----:B------:R-:W-:Y:S01]  /*182f0*/  IADD3 R15, P3, PT, R35, R2, RZ ;  /* 0x00000002230f7210 */ /* 0x000fe20007f7e0ff */
[----:B------:R-:W-:-:S03]  /*18300*/  @!P1 IMAD.IADD R39, R39, 0x1, -R3 ;  /* 0x0000000127279824 */ /* 0x000fc600078e0a03 */
[----:B------:R-:W-:Y:S02]  /*18310*/  LEA.HI.X.SX32 R14, R35, R0, 0x1, P3 ;  /* 0x00000000230e7211 */ /* 0x000fe400018f0eff */
[----:B------:R-:W-:Y:S01]  /*18320*/  PRMT R35, RZ, 0x7610, R35 ;  /* 0x00007610ff237816 */ /* 0x000fe20000000023 */
[----:B0-----:R-:W-:Y:S01]  /*18330*/  @P0 IMAD.MOV.U32 R36, RZ, RZ, R15 ;  /* 0x000000ffff240224 */ /* 0x001fe200078e000f */
[----:B--2---:R-:W-:Y:S02]  /*18340*/  ISETP.GE.AND P1, PT, R9, RZ, PT ;  /* 0x000000ff0900720c */ /* 0x004fe40003f26270 */
[----:B------:R-:W2:Y:S04]  /*18350*/  LDL R9, [R1+0xb38] ;  /* 0x000b380001097983 */ /* 0x000ea80000100800 */
[----:B------:R-:W-:Y:S04]  /*18360*/  STL [R1+0xec], R16 ;  /* 0x0000ec1001007387 */ /* 0x000fe80000100800 */
[----:B------:R-:W-:Y:S04]  /*18370*/  STL [R1+0x10c], R15 ;  /* 0x00010c0f01007387 */ /* 0x000fe80000100800 */
[----:B------:R0:W-:Y:S02]  /*18380*/  STL [R1+0xe8], R37 ;  /* 0x0000e82501007387 */ /* 0x0001e40000100800 */
[----:B0-----:R-:W-:-:S05]  /*18390*/  @P0 IMAD.MOV.U32 R37, RZ, RZ, R14 ;  /* 0x000000ffff250224 */ /* 0x001fca00078e000e */
[----:B------:R0:W2:Y:S04]  /*183a0*/  @P0 LDG.E.U8 R35, desc[UR22][R36.64] ;  /* 0x0000001624230981 */ /* 0x0000a8000c1e1100 */
[----:B------:R-:W-:Y:S04]  /*183b0*/  STL [R1+0x108], R14 ;  /* 0x0001080e01007387 */ /* 0x000fe80000100800 */
[----:B------:R-:W2:Y:S04]  /*183c0*/  LDL.LU R16, [R1+0x4cc] ;  /* 0x0004cc0001107983 */ /* 0x000ea80000300800 */
[----:B---3--:R1:W-:Y:S04]  /*183d0*/  STL [R1+0x2c], R11 ;  /* 0x00002c0b01007387 */ /* 0x0083e80000100800 */
[----:B-1----:R-:W3:Y:S01]  /*183e0*/  LDL.LU R11, [R1+0xe5c] ;  /* 0x000e5c00010b7983 */ /* 0x002ee20000300800 */
[C---:B------:R-:W-:Y:S01]  /*183f0*/  ISETP.GT.U32.AND P4, PT, R3.reuse, R6, PT ;  /* 0x000000060300720c */ /* 0x040fe20003f84070 */
[----:B------:R-:W-:Y:S01]  /*18400*/  @!P1 IMAD.MOV R33, RZ, RZ, -R33 ;  /* 0x000000ffff219224 */ /* 0x000fe200078e0a21 */
[C---:B----4-:R-:W-:Y:S01]  /*18410*/  ISETP.GT.U32.AND P2, PT, R3.reuse, R17, PT ;  /* 0x000000110300720c */ /* 0x050fe20003f44070 */
[----:B------:R-:W4:Y:S10]  /*18420*/  LDL.LU R14, [R1+0xe58] ;  /* 0x000e5800010e7983 */ /* 0x000f340000300800 */
[--C-:B------:R-:W-:Y:S01]  /*18430*/  @!P4 IMAD.IADD R6, R6, 0x1, -R3.reuse ;  /* 0x000000010606c824 */ /* 0x100fe200078e0a03 */
[----:B------:R-:W-:Y:S01]  /*18440*/  ISETP.GT.U32.AND P1, PT, R3, R10, PT ;  /* 0x0000000a0300720c */ /* 0x000fe20003f24070 */
[----:B------:R-:W-:Y:S01]  /*18450*/  @!P2 IMAD.IADD R17, R17, 0x1, -R3 ;  /* 0x000000011111a824 */ /* 0x000fe200078e0a03 */
[----:B0-----:R-:W-:Y:S01]  /*18460*/  SEL R37, R38, R34, !P6 ;  /* 0x0000002226257207 */ /* 0x001fe20007000000 */
[----:B------:R-:W4:Y:S01]  /*18470*/  LDL.LU R15, [R1+0xe54] ;  /* 0x000e5400010f7983 */ /* 0x000f220000300800 */
[----:B------:R-:W-:-:S13]  /*18480*/  ISETP.GT.U32.AND P4, PT, R3, R6, PT ;  /* 0x000000060300720c */ /* 0x000fda0003f84070 */
[--C-:B------:R-:W-:Y:S01]  /*18490*/  @!P4 IMAD.IADD R6, R6, 0x1, -R3.reuse ;  /* 0x000000010606c824 */ /* 0x100fe200078e0a03 */
[----:B------:R-:W-:Y:S01]  /*184a0*/  ISETP.GT.U32.AND P4, PT, R3, R22, PT ;  /* 0x000000160300720c */ /* 0x000fe20003f84070 */
[----:B------:R-:W-:Y:S01]  /*184b0*/  @!P1 IMAD.IADD R10, R10, 0x1, -R3 ;  /* 0x000000010a0a9824 */ /* 0x000fe200078e0a03 */
[----:B------:R-:W-:Y:S02]  /*184c0*/  ISETP.GE.AND P1, PT, R8, RZ, PT ;  /* 0x000000ff0800720c */ /* 0x000fe40003f26270 */
[----:B------:R-:W-:Y:S01]  /*184d0*/  SEL R36, R38, R33, !P6 ;  /* 0x0000002126247207 */ /* 0x000fe20007000000 */
[----:B------:R-:W-:-:S08]  /*184e0*/  IMAD.MOV.U32 R33, RZ, RZ, R12 ;  /* 0x000000ffff217224 */ /* 0x000fd000078e000c */
[----:B------:R-:W-:Y:S02]  /*184f0*/  @!P4 IMAD.IADD R22, R22, 0x1, -R3 ;  /* 0x000000011616c824 */ /* 0x000fe400078e0a03 */
[----:B------:R-:W-:-:S03]  /*18500*/  IMAD R37, R37, UR9, RZ ;  /* 0x0000000925257c24 */ /* 0x000fc6000f8e02ff */
[----:B------:R-:W-:Y:S01]  /*18510*/  ISETP.GT.U32.AND P4, PT, R3, R22, PT ;  /* 0x000000160300720c */ /* 0x000fe20003f84070 */
[----:B------:R-:W-:Y:S02]  /*18520*/  IMAD R36, R36, UR9, RZ ;  /* 0x0000000924247c24 */ /* 0x000fe4000f8e02ff */
[----:B------:R-:W-:Y:S02]  /*18530*/  IMAD.MOV.U32 R34, RZ, RZ, R41 ;  /* 0x000000ffff227224 */ /* 0x000fe400078e0029 */
[----:B------:R-:W-:Y:S01]  /*18540*/  @!P1 IMAD.MOV R33, RZ, RZ, -R33 ;  /* 0x000000ffff219224 */ /* 0x000fe200078e0a21 */
[----:B------:R-:W-:-:S04]  /*18550*/  IADD3 R12, P1, PT, R37, R2, RZ ;  /* 0x00000002250c7210 */ /* 0x000fc80007f3e0ff */
[----:B------:R-:W-:-:S03]  /*18560*/  LEA.HI.X.SX32 R37, R37, R0, 0x1, P1 ;  /* 0x0000000025257211 */ /* 0x000fc600008f0eff */
[----:B------:R-:W-:Y:S01]  /*18570*/  @!P4 IMAD.IADD R22, R22, 0x1, -R3 ;  /* 0x000000011616c824 */ /* 0x000fe200078e0a03 */
[----:B------:R-:W-:Y:S02]  /*18580*/  ISETP.GE.AND P4, PT, R40, RZ, PT ;  /* 0x000000ff2800720c */ /* 0x000fe40003f86270 */
[----:B--2---:R-:W-:Y:S02]  /*18590*/  ISETP.GE.AND P2, PT, R9, RZ, PT ;  /* 0x000000ff0900720c */ /* 0x004fe40003f46270 */
[----:B------:R-:W2:Y:S04]  /*185a0*/  LDL R9, [R1+0xb4c] ;  /* 0x000b4c0001097983 */ /* 0x000ea80000100800 */
[----:B------:R-:W4:Y:S04]  /*185b0*/  LDL.LU R8, [R1+0x4d0] ;  /* 0x0004d00001087983 */ /* 0x000f280000300800 */
[----:B------:R0:W-:Y:S04]  /*185c0*/  STL [R1+0x28], R35 ;  /* 0x0000282301007387 */ /* 0x0001e80000100800 */
[----:B------:R-:W4:Y:S01]  /*185d0*/  LDL R40, [R1+0xb5c] ;  /* 0x000b5c0001287983 */ /* 0x000f220000100800 */
[----:B0-----:R-:W-:-:S04]  /*185e0*/  IMAD.MOV.U32 R35, RZ, RZ, R6 ;  /* 0x000000ffff237224 */ /* 0x001fc800078e0006 */
[----:B------:R-:W-:Y:S01]  /*185f0*/  @!P2 IMAD.MOV R35, RZ, RZ, -R35 ;  /* 0x000000ffff23a224 */ /* 0x000fe200078e0a23 */
[----:B------:R-:W-:-:S04]  /*18600*/  IADD3 R41, P2, PT, R36, R2, RZ ;  /* 0x0000000224297210 */ /* 0x000fc80007f5e0ff */
[----:B------:R-:W-:Y:S01]  /*18610*/  LEA.HI.X.SX32 R6, R36, R0, 0x1, P2 ;  /* 0x0000000024067211 */ /* 0x000fe200010f0eff */
[----:B------:R-:W-:Y:S01]  /*18620*/  @P0 IMAD.MOV.U32 R36, RZ, RZ, R12 ;  /* 0x000000ffff240224 */ /* 0x000fe200078e000c */
[----:B------:R0:W-:Y:S04]  /*18630*/  STL [R1+0x12c], R12 ;  /* 0x00012c0c01007387 */ /* 0x0001e80000100800 */
[----:B------:R-:W-:Y:S04]  /*18640*/  STL [R1+0x14c], R41 ;  /* 0x00014c2901007387 */ /* 0x000fe80000100800 */
[----:B------:R1:W-:Y:S01]  /*18650*/  STL [R1+0x128], R37 ;  /* 0x0001282501007387 */ /* 0x0003e20000100800 */
[----:B---3--:R-:W-:-:S02]  /*18660*/  PRMT R11, RZ, 0x7610, R11 ;  /* 0x00007610ff0b7816 */ /* 0x008fc4000000000b */
[----:B------:R-:W-:Y:S01]  /*18670*/  ISETP.GT.U32.AND P3, PT, R3, R7, PT ;  /* 0x000000070300720c */ /* 0x000fe20003f64070 */
[----:B------:R-:W-:Y:S01]  /*18680*/  @!P4 IMAD.MOV R34, RZ, RZ, -R34 ;  /* 0x000000ffff22c224 */ /* 0x000fe200078e0a22 */
[----:B0-----:R-:W3:Y:S04]  /*18690*/  LDL.LU R12, [R1+0xe50] ;  /* 0x000e5000010c7983 */ /* 0x001ee80000300800 */
[----:B------:R0:W3:Y:S02]  /*186a0*/  @P0 LDG.E.U8 R11, desc[UR22][R36.64] ;  /* 0x00000016240b0981 */ /* 0x0000e4000c1e1100 */
[----:B0-----:R-:W-:Y:S02]  /*186b0*/  @P0 IMAD.MOV.U32 R36, RZ, RZ, R41 ;  /* 0x000000ffff240224 */ /* 0x001fe400078e0029 */
[----:B-1----:R-:W-:-:S05]  /*186c0*/  @P0 IMAD.MOV.U32 R37, RZ, RZ, R6 ;  /* 0x000000ffff250224 */ /* 0x002fca00078e0006 */
[----:B------:R0:W4:Y:S01]  /*186d0*/  @P0 LDG.E.U8 R13, desc[UR22][R36.64] ;  /* 0x00000016240d0981 */ /* 0x000122000c1e1100 */
[----:B------:R-:W-:Y:S01]  /*186e0*/  @!P3 IMAD.IADD R7, R7, 0x1, -R3 ;  /* 0x000000010707b824 */ /* 0x000fe200078e0a03 */
[----:B------:R-:W-:Y:S02]  /*186f0*/  ISETP.GT.U32.AND P3, PT, R3, R10, PT ;  /* 0x0000000a0300720c */ /* 0x000fe40003f64070 */
[----:B------:R-:W-:Y:S01]  /*18700*/  SEL R34, R38, R34, !P6 ;  /* 0x0000002226227207 */ /* 0x000fe20007000000 */
[----:B------:R-:W-:Y:S04]  /*18710*/  STL [R1+0x148], R6 ;  /* 0x0001480601007387 */ /* 0x000fe80000100800 */
[----:B0-----:R-:W-:Y:S01]  /*18720*/  IMAD R36, R34, UR9, RZ ;  /* 0x0000000922247c24 */ /* 0x001fe2000f8e02ff */
[----:B------:R-:W-:-:S05]  /*18730*/  SEL R34, R38, R33, !P6 ;  /* 0x0000002126227207 */ /* 0x000fca0007000000 */
[----:B------:R-:W-:Y:S01]  /*18740*/  @!P3 IMAD.IADD R10, R10, 0x1, -R3 ;  /* 0x000000010a0ab824 */ /* 0x000fe200078e0a03 */
[----:B--2---:R-:W-:Y:S01]  /*18750*/  ISETP.GE.AND P3, PT, R9, RZ, PT ;  /* 0x000000ff0900720c */ /* 0x004fe20003f66270 */
[----:B---3--:R0:W-:Y:S04]  /*18760*/  STL [R1+0x24], R11 ;  /* 0x0000240b01007387 */ /* 0x0081e80000100800 */
[----:B0-----:R-:W2:Y:S04]  /*18770*/  LDL.LU R11, [R1+0x570] ;  /* 0x00057000010b7983 */ /* 0x001ea80000300800 */
[----:B------:R-:W3:Y:S04]  /*18780*/  LDL.LU R6, [R1+0xe4c] ;  /* 0x000e4c0001067983 */ /* 0x000ee80000300800 */
[----:B------:R-:W2:Y:S04]  /*18790*/  LDL R41, [R1+0xce8] ;  /* 0x000ce80001297983 */ /* 0x000ea80000100800 */
[----:B------:R-:W2:Y:S04]  /*187a0*/  LDL.LU R9, [R1+0x5a8] ;  /* 0x0005a80001097983 */ /* 0x000ea80000300800 */
[----:B----4-:R0:W-:Y:S04]  /*187b0*/  STL [R1+0x20], R13 ;  /* 0x0000200d01007387 */ /* 0x0101e80000100800 */
[----:B------:R-:W4:Y:S01]  /*187c0*/  LDL R33, [R1+0xbd8] ;  /* 0x000bd80001217983 */ /* 0x000f220000100800 */
[----:B------:R-:W-:-:S02]  /*187d0*/  ISETP.GT.U32.AND P1, PT, R3, R7, PT ;  /* 0x000000070300720c */ /* 0x000fc40003f24070 */
[----:B------:R-:W-:-:S11]  /*187e0*/  ISETP.GT.U32.AND P2, PT, R3, R16, PT ;  /* 0x000000100300720c */ /* 0x000fd60003f44070 */
[----:B------:R-:W-:Y:S01]  /*187f0*/  @!P1 IMAD.IADD R7, R7, 0x1, -R3 ;  /* 0x0000000107079824 */ /* 0x000fe200078e0a03 */
[----:B0-----:R-:W-:-:S04]  /*18800*/  IADD3 R13, P1, PT, R36, R2, RZ ;  /* 0x00000002240d7210 */ /* 0x001fc80007f3e0ff */
[----:B------:R-:W-:Y:S01]  /*18810*/  LEA.HI.X.SX32 R37, R36, R0, 0x1, P1 ;  /* 0x0000000024257211 */ /* 0x000fe200008f0eff */
[----:B------:R-:W-:Y:S01]  /*18820*/  @P0 IMAD.MOV.U32 R36, RZ, RZ, R13 ;  /* 0x000000ffff240224 */ /* 0x000fe200078e000d */
[----:B------:R0:W-:Y:S01]  /*18830*/  STL [R1+0x16c], R13 ;  /* 0x00016c0d01007387 */ /* 0x0001e20000100800 */
[----:B------:R-:W-:Y:S01]  /*18840*/  @!P2 IMAD.IADD R16, R16, 0x1, -R3 ;  /* 0x000000011010a824 */ /* 0x000fe200078e0a03 */
[----:B------:R-:W-:Y:S02]  /*18850*/  ISETP.GE.AND P2, PT, R40, RZ, PT ;  /* 0x000000ff2800720c */ /* 0x000fe40003f46270 */
[----:B------:R-:W-:Y:S01]  /*18860*/  PRMT R12, RZ, 0x7610, R12 ;  /* 0x00007610ff0c7816 */ /* 0x000fe2000000000c */
[----:B------:R1:W-:Y:S01]  /*18870*/  STL [R1+0x168], R37 ;  /* 0x0001682501007387 */ /* 0x0003e20000100800 */
[----:B------:R-:W-:Y:S02]  /*18880*/  PRMT R15, RZ, 0x7610, R15 ;  /* 0x00007610ff0f7816 */ /* 0x000fe4000000000f */
[----:B---3--:R-:W-:-:S06]  /*18890*/  PRMT R6, RZ, 0x7610, R6 ;  /* 0x00007610ff067816 */ /* 0x008fcc0000000006 */
[----:B------:R3:W2:Y:S01]  /*188a0*/  @P0 LDG.E.U8 R6, desc[UR22][R36.64] ;  /* 0x0000001624060981 */ /* 0x0006a2000c1e1100 */
[----:B----4-:R-:W-:Y:S01]  /*188b0*/  ISETP.GE.AND P1, PT, R33, RZ, PT ;  /* 0x000000ff2100720c */ /* 0x010fe20003f26270 */
[----:B------:R-:W-:Y:S02]  /*188c0*/  IMAD.MOV.U32 R33, RZ, RZ, R39 ;  /* 0x000000ffff217224 */ /* 0x000fe400078e0027 */
[----:B------:R-:W-:Y:S02]  /*188d0*/  IMAD R39, R34, UR9, RZ ;  /* 0x0000000922277c24 */ /* 0x000fe4000f8e02ff */
[----:B------:R-:W-:-:S03]  /*188e0*/  @!P3 IMAD.MOV R33, RZ, RZ, -R33 ;  /* 0x000000ffff21b224 */ /* 0x000fc600078e0a21 */
[----:B0-----:R-:W-:Y:S01]  /*188f0*/  IADD3 R13, P3, PT, R39, R2, RZ ;  /* 0x00000002270d7210 */ /* 0x001fe20007f7e0ff */
[----:B---3--:R-:W-:-:S03]  /*18900*/  IMAD.MOV.U32 R36, RZ, RZ, R22 ;  /* 0x000000ffff247224 */ /* 0x008fc600078e0016 */
[----:B------:R-:W-:Y:S01]  /*18910*/  LEA.HI.X.SX32 R22, R39, R0, 0x1, P3 ;  /* 0x0000000027167211 */ /* 0x000fe200018f0eff */
[----:B------:R-:W-:Y:S01]  /*18920*/  @P0 IMAD.MOV.U32 R40, RZ, RZ, R13 ;  /* 0x000000ffff280224 */ /* 0x000fe200078e000d */
[----:B--2---:R-:W-:-:S03]  /*18930*/  ISETP.GE.AND P3, PT, R41, RZ, PT ;  /* 0x000000ff2900720c */ /* 0x004fc60003f66270 */
[----:B------:R-:W-:Y:S01]  /*18940*/  @P0 IMAD.MOV.U32 R41, RZ, RZ, R22 ;  /* 0x000000ffff290224 */ /* 0x000fe200078e0016 */
[----:B-1----:R-:W-:-:S04]  /*18950*/  SEL R37, R38, R35, !P6 ;  /* 0x0000002326257207 */ /* 0x002fc80007000000 */
[----:B------:R0:W2:Y:S01]  /*18960*/  @P0 LDG.E.U8 R12, desc[UR22][R40.64] ;  /* 0x00000016280c0981 */ /* 0x0000a2000c1e1100 */
[----:B------:R-:W-:Y:S02]  /*18970*/  IMAD.MOV.U32 R35, RZ, RZ, R10 ;  /* 0x000000ffff237224 */ /* 0x000fe400078e000a */
[----:B------:R-:W-:Y:S02]  /*18980*/  IMAD R37, R37, UR9, RZ ;  /* 0x0000000925257c24 */ /* 0x000fe4000f8e02ff */
[----:B------:R-:W-:-:S03]  /*18990*/  @!P3 IMAD.MOV R35, RZ, RZ, -R35 ;  /* 0x000000ffff23b224 */ /* 0x000fc600078e0a23 */
[----:B0-----:R-:W-:-:S04]  /*189a0*/  IADD3 R40, P3, PT, R37, R2, RZ ;  /* 0x0000000225287210 */ /* 0x001fc80007f7e0ff */
[----:B------:R-:W-:-:S05]  /*189b0*/  LEA.HI.X.SX32 R41, R37, R0, 0x1, P3 ;  /* 0x0000000025297211 */ /* 0x000fca00018f0eff */
[----:B------:R0:W3:Y:S01]  /*189c0*/  @P0 LDG.E.U8 R15, desc[UR22][R40.64] ;  /* 0x00000016280f0981 */ /* 0x0000e2000c1e1100 */
[----:B------:R-:W-:-:S13]  /*189d0*/  ISETP.GT.U32.AND P4, PT, R3, R17, PT ;  /* 0x000000110300720c */ /* 0x000fda0003f84070 */
[----:B------:R-:W-:Y:S01]  /*189e0*/  @!P4 IMAD.IADD R17, R17, 0x1, -R3 ;  /* 0x000000011111c824 */ /* 0x000fe200078e0a03 */
[----:B------:R-:W-:Y:S01]  /*189f0*/  ISETP.GT.U32.AND P4, PT, R3, R8, PT ;  /* 0x000000080300720c */ /* 0x000fe20003f84070 */
[----:B------:R-:W-:Y:S01]  /*18a00*/  @!P2 IMAD.MOV R36, RZ, RZ, -R36 ;  /* 0x000000ffff24a224 */ /* 0x000fe200078e0a24 */
[----:B------:R-:W-:-:S11]  /*18a10*/  SEL R33, R38, R33, !P6 ;  /* 0x0000002126217207 */ /* 0x000fd60007000000 */
[----:B------:R-:W-:-:S05]  /*18a20*/  @!P4 IMAD.IADD R8, R8, 0x1, -R3 ;  /* 0x000000010808c824 */ /* 0x000fca00078e0a03 */
[----:B------:R-:W-:Y:S01]  /*18a30*/  ISETP.GT.U32.AND P2, PT, R3, R8, PT ;  /* 0x000000080300720c */ /* 0x000fe20003f44070 */
[----:B------:R-:W-:Y:S02]  /*18a40*/  IMAD.MOV.U32 R34, RZ, RZ, R92 ;  /* 0x000000ffff227224 */ /* 0x000fe400078e005c */
[----:B------:R-:W-:Y:S01]  /*18a50*/  IMAD R33, R33, UR9, RZ ;  /* 0x0000000921217c24 */ /* 0x000fe2000f8e02ff */
[----:B------:R-:W-:-:S09]  /*18a60*/  PRMT R14, RZ, 0x7610, R14 ;  /* 0x00007610ff0e7816 */ /* 0x000fd2000000000e */
[----:B------:R-:W-:Y:S01]  /*18a70*/  @!P2 IMAD.IADD R8, R8, 0x1, -R3 ;  /* 0x000000010808a824 */ /* 0x000fe200078e0a03 */
[----:B------:R1:W-:Y:S04]  /*18a80*/  STL [R1+0x1c], R6 ;  /* 0x00001c0601007387 */ /* 0x0003e80000100800 */
[----:B-1----:R-:W4:Y:S04]  /*18a90*/  LDL.LU R6, [R1+0x5b0] ;  /* 0x0005b00001067983 */ /* 0x002f280000300800 */
[----:B------:R1:W-:Y:S04]  /*18aa0*/  STL [R1+0x18c], R13 ;  /* 0x00018c0d01007387 */ /* 0x0003e80000100800 */
[----:B------:R0:W-:Y:S04]  /*18ab0*/  STL [R1+0x188], R22 ;  /* 0x0001881601007387 */ /* 0x0001e80000100800 */
[----:B------:R-:W4:Y:S04]  /*18ac0*/  LDL.LU R92, [R1+0x5c8] ;  /* 0x0005c800015c7983 */ /* 0x000f280000300800 */
[----:B-1----:R-:W4:Y:S04]  /*18ad0*/  LDL.LU R13, [R1+0x5ec] ;  /* 0x0005ec00010d7983 */ /* 0x002f280000300800 */
[----:B------:R-:W4:Y:S04]  /*18ae0*/  LDL R39, [R1+0xc40] ;  /* 0x000c400001277983 */ /* 0x000f280000100800 */
[----:B0-----:R-:W4:Y:S04]  /*18af0*/  LDL R22, [R1+0xb7c] ;  /* 0x000b7c0001167983 */ /* 0x001f280000100800 */
[----:B------:R-:W4:Y:S04]  /*18b00*/  LDL R10, [R1+0xd30] ;  /* 0x000d3000010a7983 */ /* 0x000f280000100800 */
[----:B--2---:R0:W-:Y:S04]  /*18b10*/  STL [R1+0x18], R12 ;  /* 0x0000180c01007387 */ /* 0x0041e80000100800 */
[----:B------:R1:W-:Y:S04]  /*18b20*/  STL [R1+0x1ac], R40 ;  /* 0x0001ac2801007387 */ /* 0x0003e80000100800 */
[----:B------:R-:W2:Y:S01]  /*18b30*/  LDL R37, [R1+0xb68] ;  /* 0x000b680001257983 */ /* 0x000ea20000100800 */
[----:B0-----:R-:W-:-:S04]  /*18b40*/  IADD3 R12, P2, PT, R33, R2, RZ ;  /* 0x00000002210c7210 */ /* 0x001fc80007f5e0ff */
[----:B------:R-:W-:Y:S01]  /*18b50*/  LEA.HI.X.SX32 R33, R33, R0, 0x1, P2 ;  /* 0x0000000021217211 */ /* 0x000fe200010f0eff */
[----:B------:R0:W-:Y:S01]  /*18b60*/  STL [R1+0x1a8], R41 ;  /* 0x0001a82901007387 */ /* 0x0001e20000100800 */
[----:B-1----:R-:W-:-:S03]  /*18b70*/  @P0 IMAD.MOV.U32 R40, RZ, RZ, R12 ;  /* 0x000000ffff280224 */ /* 0x002fc600078e000c */
[----:B0-----:R-:W-:-:S05]  /*18b80*/  @P0 IMAD.MOV.U32 R41, RZ, RZ, R33 ;  /* 0x000000ffff290224 */ /* 0x001fca00078e0021 */
[----:B------:R-:W2:Y:S04]  /*18b90*/  @P0 LDG.E.U8 R14, desc[UR22][R40.64] ;  /* 0x00000016280e0981 */ /* 0x000ea8000c1e1100 */
[----:B------:R-:W-:Y:S04]  /*18ba0*/  STL [R1+0x1cc], R12 ;  /* 0x0001cc0c01007387 */ /* 0x000fe80000100800 */
[----:B---3--:R0:W-:Y:S04]  /*18bb0*/  STL [R1+0x14], R15 ;  /* 0x0000140f01007387 */ /* 0x0081e80000100800 */
[----:B0-----:R-:W3:Y:S01]  /*18bc0*/  LDL.LU R15, [R1+0xe48] ;  /* 0x000e4800010f7983 */ /* 0x001ee20000300800 */
[----:B------:R-:W-:Y:S01]  /*18bd0*/  ISETP.GT.U32.AND P4, PT, R3, R16, PT ;  /* 0x000000100300720c */ /* 0x000fe20003f84070 */
[----:B------:R-:W-:-:S05]  /*18be0*/  @!P1 IMAD.MOV R34, RZ, RZ, -R34 ;  /* 0x000000ffff229224 */ /* 0x000fca00078e0a22 */
[----:B------:R-:W-:-:S07]  /*18bf0*/  SEL R34, R38, R34, !P6 ;  /* 0x0000002226227207 */ /* 0x000fce0007000000 */
[--C-:B------:R-:W-:Y:S01]  /*18c00*/  @!P4 IMAD.IADD R16, R16, 0x1, -R3.reuse ;  /* 0x000000011010c824 */ /* 0x100fe200078e0a03 */
[----:B------:R-:W-:Y:S01]  /*18c10*/  ISETP.GT.U32.AND P4, PT, R3, R9, PT ;  /* 0x000000090300720c */ /* 0x000fe20003f84070 */
[----:B------:R-:W-:Y:S01]  /*18c20*/  IMAD R34, R34, UR9, RZ ;  /* 0x0000000922227c24 */ /* 0x000fe2000f8e02ff */
[----:B------:R0:W-:Y:S04]  /*18c30*/  STL [R1+0x1c8], R33 ;  /* 0x0001c82101007387 */ /* 0x0001e80000100800 */
[----:B------:R-:W4:Y:S07]  /*18c40*/  LDL.LU R12, [R1+0xe44] ;  /* 0x000e4400010c7983 */ /* 0x000f2e0000300800 */
[----:B------:R-:W-:-:S02]  /*18c50*/  @!P4 IMAD.IADD R9, R9, 0x1, -R3 ;  /* 0x000000010909c824 */ /* 0x000fc400078e0a03 */
[----:B0-----:R-:W-:Y:S01]  /*18c60*/  IMAD.MOV.U32 R33, RZ, RZ, R17 ;  /* 0x000000ffff217224 */ /* 0x001fe200078e0011 */
[----:B--2---:R0:W-:Y:S02]  /*18c70*/  STL [R1+0x10], R14 ;  /* 0x0000100e01007387 */ /* 0x0041e40000100800 */
[----:B0-----:R-:W-:-:S04]  /*18c80*/  IADD3 R14, P4, PT, R34, R2, RZ ;  /* 0x00000002220e7210 */ /* 0x001fc80007f9e0ff */
[----:B------:R-:W-:Y:S01]  /*18c90*/  LEA.HI.X.SX32 R17, R34, R0, 0x1, P4 ;  /* 0x0000000022117211 */ /* 0x000fe200020f0eff */
[----:B------:R-:W-:Y:S01]  /*18ca0*/  @P0 IMAD.MOV.U32 R40, RZ, RZ, R14 ;  /* 0x000000ffff280224 */ /* 0x000fe200078e000e */
[----:B---3--:R-:W-:-:S03]  /*18cb0*/  PRMT R15, RZ, 0x7610, R15 ;  /* 0x00007610ff0f7816 */ /* 0x008fc6000000000f */
[----:B------:R-:W-:-:S05]  /*18cc0*/  @P0 IMAD.MOV.U32 R41, RZ, RZ, R17 ;  /* 0x000000ffff290224 */ /* 0x000fca00078e0011 */
[----:B------:R0:W2:Y:S01]  /*18cd0*/  @P0 LDG.E.U8 R15, desc[UR22][R40.64] ;  /* 0x00000016280f0981 */ /* 0x0000a2000c1e1100 */
[C---:B------:R-:W-:Y:S02]  /*18ce0*/  ISETP.GT.U32.AND P1, PT, R3.reuse, R11, PT ;  /* 0x0000000b0300720c */ /* 0x040fe40003f24070 */
[----:B----4-:R-:W-:-:S11]  /*18cf0*/  ISETP.GT.U32.AND P3, PT, R3, R6, PT ;  /* 0x000000060300720c */ /* 0x010fd60003f64070 */
[----:B------:R-:W-:-:S05]  /*18d00*/  @!P1 IMAD.IADD R11, R11, 0x1, -R3 ;  /* 0x000000010b0b9824 */ /* 0x000fca00078e0a03 */
[C---:B------:R-:W-:Y:S01]  /*18d10*/  ISETP.GT.U32.AND P1, PT, R3.reuse, R11, PT ;  /* 0x0000000b0300720c */ /* 0x040fe20003f24070 */
[----:B------:R-:W-:Y:S01]  /*18d20*/  @!P3 IMAD.IADD R6, R6, 0x1, -R3 ;  /* 0x000000010606b824 */ /* 0x000fe200078e0a03 */
[----:B------:R-:W-:Y:S02]  /*18d30*/  ISETP.GT.U32.AND P3, PT, R3, R13, PT ;  /* 0x0000000d0300720c */ /* 0x000fe40003f64070 */
[----:B------:R-:W-:-:S09]  /*18d40*/  SEL R36, R38, R36, !P6 ;  /* 0x0000002426247207 */ /* 0x000fd20007000000 */
[--C-:B------:R-:W-:Y:S01]  /*18d50*/  @!P1 IMAD.IADD R11, R11, 0x1, -R3.reuse ;  /* 0x000000010b0b9824 */ /* 0x100fe200078e0a03 */
[----:B------:R-:W-:Y:S02]  /*18d60*/  ISETP.GT.U32.AND P1, PT, R3, R92, PT ;  /* 0x0000005c0300720c */ /* 0x000fe40003f24070 */
[----:B------:R-:W-:Y:S01]  /*18d70*/  ISETP.GE.AND P4, PT, R39, RZ, PT ;  /* 0x000000ff2700720c */ /* 0x000fe20003f86270 */
[----:B------:R-:W-:Y:S01]  /*18d80*/  IMAD R39, R36, UR9, RZ ;  /* 0x0000000924277c24 */ /* 0x000fe2000f8e02ff */
[----:B------:R1:W-:Y:S01]  /*18d90*/  STL [R1+0x20c], R14 ;  /* 0x00020c0e01007387 */ /* 0x0003e20000100800 */
[----:B------:R-:W-:Y:S02]  /*18da0*/  @!P3 IMAD.IADD R13, R13, 0x1, -R3 ;  /* 0x000000010d0db824 */ /* 0x000fe400078e0a03 */
[----:B------:R-:W-:Y:S01]  /*18db0*/  IMAD.MOV.U32 R34, RZ, RZ, R8 ;  /* 0x000000ffff227224 */ /* 0x000fe200078e0008 */
[----:B------:R-:W-:Y:S01]  /*18dc0*/  STL [R1+0x208], R17 ;  /* 0x0002081101007387 */ /* 0x000fe20000100800 */
[----:B------:R-:W-:-:S02]  /*18dd0*/  IADD3 R8, P3, PT, R39, R2, RZ ;  /* 0x0000000227087210 */ /* 0x000fc40007f7e0ff */
[----:B------:R-:W-:Y:S02]  /*18de0*/  ISETP.GE.AND P2, PT, R37, RZ, PT ;  /* 0x000000ff2500720c */ /* 0x000fe40003f46270 */
[----:B------:R-:W-:Y:S01]  /*18df0*/  @!P1 IMAD.IADD R92, R92, 0x1, -R3 ;  /* 0x000000015c5c9824 */ /* 0x000fe200078e0a03 */
[----:B-1----:R-:W3:Y:S01]  /*18e00*/  LDL.LU R14, [R1+0x5f0] ;  /* 0x0005f000010e7983 */ /* 0x002ee20000300800 */
[----:B------:R-:W-:Y:S01]  /*18e10*/  ISETP.GE.AND P1, PT, R10, RZ, PT ;  /* 0x000000ff0a00720c */ /* 0x000fe20003f26270 */
[----:B------:R-:W-:Y:S02]  /*18e20*/  IMAD.MOV.U32 R37, RZ, RZ, R7 ;  /* 0x000000ffff257224 */ /* 0x000fe400078e0007 */
[----:B------:R-:W4:Y:S01]  /*18e30*/  LDL.LU R10, [R1+0x5c4] ;  /* 0x0005c400010a7983 */ /* 0x000f220000300800 */
[----:B------:R-:W-:-:S03]  /*18e40*/  IMAD.MOV.U32 R36, RZ, RZ, R16 ;  /* 0x000000ffff247224 */ /* 0x000fc600078e0010 */
[----:B------:R-:W4:Y:S04]  /*18e50*/  LDL.LU R7, [R1+0x550] ;  /* 0x0005500001077983 */ /* 0x000f280000300800 */
[----:B------:R-:W4:Y:S04]  /*18e60*/  LDL R16, [R1+0xc84] ;  /* 0x000c840001107983 */ /* 0x000f280000100800 */
[----:B------:R-:W-:Y:S01]  /*18e70*/  STL [R1+0x22c], R8 ;  /* 0x00022c0801007387 */ /* 0x000fe20000100800 */
[----:B------:R-:W-:Y:S01]  /*18e80*/  PRMT R12, RZ, 0x7610, R12 ;  /* 0x00007610ff0c7816 */ /* 0x000fe2000000000c */
[----:B0-----:R-:W-:-:S02]  /*18e90*/  @P0 IMAD.MOV.U32 R40, RZ, RZ, R8 ;  /* 0x000000ffff280224 */ /* 0x001fc400078e0008 */
[----:B--2---:R0:W-:Y:S02]  /*18ea0*/  STL [R1+0xc], R15 ;  /* 0x00000c0f01007387 */ /* 0x0041e40000100800 */
[----:B0-----:R-:W-:Y:S01]  /*18eb0*/  LEA.HI.X.SX32 R15, R39, R0, 0x1, P3 ;  /* 0x00000000270f7211 */ /* 0x001fe200018f0eff */
[----:B------:R-:W-:Y:S01]  /*18ec0*/  @!P2 IMAD.MOV R33, RZ, RZ, -R33 ;  /* 0x000000ffff21a224 */ /* 0x000fe200078e0a21 */
[----:B------:R-:W2:Y:S03]  /*18ed0*/  LDL R39, [R1+0xb70] ;  /* 0x000b700001277983 */ /* 0x000ea60000100800 */
[----:B------:R-:W-:-:S05]  /*18ee0*/  @P0 IMAD.MOV.U32 R41, RZ, RZ, R15 ;  /* 0x000000ffff290224 */ /* 0x000fca00078e000f */
[----:B------:R0:W2:Y:S01]  /*18ef0*/  @P0 LDG.E.U8 R12, desc[UR22][R40.64] ;  /* 0x00000016280c0981 */ /* 0x0000a2000c1e1100 */
[----:B------:R-:W-:Y:S01]  /*18f00*/  ISETP.GE.AND P2, PT, R22, RZ, PT ;  /* 0x000000ff1600720c */ /* 0x000fe20003f46270 */
[----:B------:R-:W-:Y:S01]  /*18f10*/  @!P4 IMAD.MOV R37, RZ, RZ, -R37 ;  /* 0x000000ffff25c224 */ /* 0x000fe200078e0a25 */
[C---:B------:R-:W-:Y:S02]  /*18f20*/  ISETP.GT.U32.AND P4, PT, R3.reuse, R6, PT ;  /* 0x000000060300720c */ /* 0x040fe40003f84070 */
[----:B------:R-:W-:Y:S01]  /*18f30*/  SEL R35, R38, R35, !P6 ;  /* 0x0000002326237207 */ /* 0x000fe20007000000 */
[----:B------:R-:W-:Y:S01]  /*18f40*/  STL [R1+0x228], R15 ;  /* 0x0002280f01007387 */ /* 0x000fe20000100800 */
[----:B------:R-:W-:-:S03]  /*18f50*/  ISETP.GT.U32.AND P3, PT, R3, R92, PT ;  /* 0x0000005c0300720c */ /* 0x000fc60003f64070 */
[----:B------:R-:W2:Y:S04]  /*18f60*/  LDL R8, [R1+0xb64] ;  /* 0x000b640001087983 */ /* 0x000ea80000100800 */
[----:B------:R-:W-:Y:S01]  /*18f70*/  @!P2 IMAD.MOV R36, RZ, RZ, -R36 ;  /* 0x000000ffff24a224 */ /* 0x000fe200078e0a24 */
[----:B------:R-:W-:Y:S01]  /*18f80*/  ISETP.GT.U32.AND P2, PT, R3, R9, PT ;  /* 0x000000090300720c */ /* 0x000fe20003f44070 */
[----:B------:R-:W-:Y:S01]  /*18f90*/  IMAD R35, R35, UR9, RZ ;  /* 0x0000000923237c24 */ /* 0x000fe2000f8e02ff */
[----:B------:R-:W-:Y:S01]  /*18fa0*/  SEL R33, R38, R33, !P6 ;  /* 0x0000002126217207 */ /* 0x000fe20007000000 */
[----:B------:R-:W-:-:S03]  /*18fb0*/  @!P4 IMAD.IADD R6, R6, 0x1, -R3 ;  /* 0x000000010606c824 */ /* 0x000fc600078e0a03 */
[----:B------:R-:W-:Y:S01]  /*18fc0*/  IADD3 R17, P4, PT, R35, R2, RZ ;  /* 0x0000000223117210 */ /* 0x000fe20007f9e0ff */
[----:B------:R-:W-:Y:S02]  /*18fd0*/  IMAD R33, R33, UR9, RZ ;  /* 0x0000000921217c24 */ /* 0x000fe4000f8e02ff */
[----:B------:R-:W-:Y:S01]  /*18fe0*/  @!P3 IMAD.IADD R92, R92, 0x1, -R3 ;  /* 0x000000015c5cb824 */ /* 0x000fe200078e0a03 */
[----:B------:R-:W-:-:S03]  /*18ff0*/  LEA.HI.X.SX32 R22, R35, R0, 0x1, P4 ;  /* 0x0000000023167211 */ /* 0x000fc600020f0eff */
[----:B------:R-:W-:Y:S01]  /*19000*/  @!P2 IMAD.IADD R9, R9, 0x1, -R3 ;  /* 0x000000010909a824 */ /* 0x000fe200078e0a03 */
[----:B---3--:R-:W-:Y:S01]  /*19010*/  ISETP.GT.U32.AND P2, PT, R3, R14, PT ;  /* 0x0000000e0300720c */ /* 0x008fe20003f44070 */
[----:B0-----:R-:W-:Y:S01]  /*19020*/  @P0 IMAD.MOV.U32 R40, RZ, RZ, R17 ;  /* 0x000000ffff280224 */ /* 0x001fe200078e0011 */
[----:B------:R-:W-:Y:S01]  /*19030*/  PRMT R93, RZ, 0x7610, R93 ;  /* 0x00007610ff5d7816 */ /* 0x000fe2000000005d */
[----:B------:R-:W-:-:S05]  /*19040*/  @P0 IMAD.MOV.U32 R41, RZ, RZ, R22 ;  /* 0x000000ffff290224 */ /* 0x000fca00078e0016 */
[----:B------:R0:W3:Y:S05]  /*19050*/  @P0 LDG.E.U8 R93, desc[UR22][R40.64] ;  /* 0x00000016285d0981 */ /* 0x0000ea000c1e1100 */
[----:B------:R-:W-:Y:S01]  /*19060*/  @!P2 IMAD.IADD R14, R14, 0x1, -R3 ;  /* 0x000000010e0ea824 */ /* 0x000fe200078e0a03 */
[----:B----4-:R-:W-:Y:S01]  /*19070*/  ISETP.GE.AND P2, PT, R16, RZ, PT ;  /* 0x000000ff1000720c */ /* 0x010fe20003f46270 */
[----:B--2---:R1:W-:Y:S04]  /*19080*/  STL [R1+0x8], R12 ;  /* 0x0000080c01007387 */ /* 0x0043e80000100800 */
[----:B------:R-:W-:Y:S01]  /*19090*/  STL [R1+0x24c], R17 ;  /* 0x00024c1101007387 */ /* 0x000fe20000100800 */
[----:B-1----:R-:W-:-:S04]  /*190a0*/  IADD3 R12, P3, PT, R33, R2, RZ ;  /* 0x00000002210c7210 */ /* 0x002fc80007f7e0ff */
[----:B------:R-:W-:Y:S01]  /*190b0*/  LEA.HI.X.SX32 R15, R33, R0, 0x1, P3 ;  /* 0x00000000210f7211 */ /* 0x000fe200018f0eff */
[----:B------:R1:W-:Y:S01]  /*190c0*/  STL [R1+0x26c], R12 ;  /* 0x00026c0c01007387 */ /* 0x0003e20000100800 */
[----:B0-----:R-:W-:-:S03]  /*190d0*/  @P0 IMAD.MOV.U32 R40, RZ, RZ, R12 ;  /* 0x000000ffff280224 */ /* 0x001fc600078e000c */
[----:B------:R-:W-:Y:S04]  /*190e0*/  STL [R1+0x248], R22 ;  /* 0x0002481601007387 */ /* 0x000fe80000100800 */
[----:B------:R0:W-:Y:S04]  /*190f0*/  STL [R1+0x268], R15 ;  /* 0x0002680f01007387 */ /* 0x0001e80000100800 */
[----:B-1----:R-:W2:Y:S04]  /*19100*/  LDL.LU R12, [R1+0x590] ;  /* 0x00059000010c7983 */ /* 0x002ea80000300800 */
[----:B------:R-:W4:Y:S04]  /*19110*/  LDL R16, [R1+0xb74] ;  /* 0x000b740001107983 */ /* 0x000f280000100800 */
[----:B------:R-:W2:Y:S01]  /*19120*/  LDL R17, [R1+0xdac] ;  /* 0x000dac0001117983 */ /* 0x000ea20000100800 */
[----:B------:R-:W-:Y:S01]  /*19130*/  @!P1 IMAD.MOV R34, RZ, RZ, -R34 ;  /* 0x000000ffff229224 */ /* 0x000fe200078e0a22 */
[----:B------:R-:W-:-:S02]  /*19140*/  ISETP.GT.U32.AND P1, PT, R3, R13, PT ;  /* 0x0000000d0300720c */ /* 0x000fc40003f24070 */
[----:B------:R-:W-:Y:S02]  /*19150*/  ISETP.GE.AND P3, PT, R39, RZ, PT ;  /* 0x000000ff2700720c */ /* 0x000fe40003f66270 */
[----:B------:R-:W-:-:S09]  /*19160*/  SEL R39, R38, R37, !P6 ;  /* 0x0000002526277207 */ /* 0x000fd20007000000 */
[----:B------:R-:W-:Y:S01]  /*19170*/  @!P1 IMAD.IADD R13, R13, 0x1, -R3 ;  /* 0x000000010d0d9824 */ /* 0x000fe200078e0a03 */
[C---:B------:R-:W-:Y:S02]  /*19180*/  ISETP.GT.U32.AND P1, PT, R3.reuse, R10, PT ;  /* 0x0000000a0300720c */ /* 0x040fe40003f24070 */
[----:B------:R-:W-:Y:S01]  /*19190*/  ISETP.GT.U32.AND P4, PT, R3, R7, PT ;  /* 0x000000070300720c */ /* 0x000fe20003f84070 */
[----:B------:R-:W-:Y:S02]  /*191a0*/  IMAD.MOV.U32 R33, RZ, RZ, R9 ;  /* 0x000000ffff217224 */ /* 0x000fe400078e0009 */
[----:B------:R-:W-:Y:S01]  /*191b0*/  IMAD R39, R39, UR9, RZ ;  /* 0x0000000927277c24 */ /* 0x000fe2000f8e02ff */
[----:B------:R-:W-:Y:S01]  /*191c0*/  SEL R37, R38, R36, !P6 ;  /* 0x0000002426257207 */ /* 0x000fe20007000000 */
[----:B------:R-:W-:Y:S01]  /*191d0*/  @!P2 IMAD.MOV R33, RZ, RZ, -R33 ;  /* 0x000000ffff21a224 */ /* 0x000fe200078e0a21 */
[----:B------:R-:W-:-:S05]  /*191e0*/  PRMT R91, RZ, 0x7610, R91 ;  /* 0x00007610ff5b7816 */ /* 0x000fca000000005b */
[----:B------:R-:W-:Y:S01]  /*191f0*/  @!P1 IMAD.IADD R10, R10, 0x1, -R3 ;  /* 0x000000010a0a9824 */ /* 0x000fe200078e0a03 */
[----:B------:R-:W-:Y:S01]  /*19200*/  ISETP.GE.AND P1, PT, R8, RZ, PT ;  /* 0x000000ff0800720c */ /* 0x000fe20003f26270 */
[----:B------:R-:W-:Y:S01]  /*19210*/  @P0 IMAD.MOV.U32 R41, RZ, RZ, R15 ;  /* 0x000000ffff290224 */ /* 0x000fe200078e000f */
[----:B------:R-:W-:Y:S02]  /*19220*/  SEL R36, R38, R34, !P6 ;  /* 0x0000002226247207 */ /* 0x000fe40007000000 */
[----:B------:R-:W-:Y:S01]  /*19230*/  IADD3 R8, P2, PT, R39, R2, RZ ;  /* 0x0000000227087210 */ /* 0x000fe20007f5e0ff */
[----:B------:R-:W-:Y:S01]  /*19240*/  IMAD R37, R37, UR9, RZ ;  /* 0x0000000925257c24 */ /* 0x000fe2000f8e02ff */
[----:B------:R1:W3:Y:S01]  /*19250*/  @P0 LDG.E.U8 R91, desc[UR22][R40.64] ;  /* 0x00000016285b0981 */ /* 0x0002e2000c1e1100 */
[----:B------:R-:W-:Y:S01]  /*19260*/  IMAD.MOV.U32 R35, RZ, RZ, R11 ;  /* 0x000000ffff237224 */ /* 0x000fe200078e000b */
[----:B------:R-:W-:Y:S01]  /*19270*/  LEA.HI.X.SX32 R11, R39, R0, 0x1, P2 ;  /* 0x00000000270b7211 */ /* 0x000fe200010f0eff */
[----:B------:R-:W-:Y:S01]  /*19280*/  IMAD.MOV.U32 R34, RZ, RZ, R6 ;  /* 0x000000ffff227224 */ /* 0x000fe200078e0006 */
[----:B------:R-:W-:Y:S01]  /*19290*/  ISETP.GT.U32.AND P2, PT, R3, R10, PT ;  /* 0x0000000a0300720c */ /* 0x000fe20003f44070 */
[----:B------:R-:W-:Y:S01]  /*192a0*/  IMAD R36, R36, UR9, RZ ;  /* 0x0000000924247c24 */ /* 0x000fe2000f8e02ff */
[----:B------:R-:W3:Y:S01]  /*192b0*/  LDL.LU R6, [R1+0x54c] ;  /* 0x00054c0001067983 */ /* 0x000ee20000300800 */
[----:B------:R-:W-:Y:S01]  /*192c0*/  @!P4 IMAD.IADD R7, R7, 0x1, -R3 ;  /* 0x000000010707c824 */ /* 0x000fe200078e0a03 */
[-C--:B-1----:R-:W-:Y:S01]  /*192d0*/  IADD3 R41, P4, PT, R37, R2.reuse, RZ ;  /* 0x0000000225297210 */ /* 0x082fe20007f9e0ff */
[----:B------:R-:W-:Y:S01]  /*192e0*/  @!P1 IMAD.MOV R34, RZ, RZ, -R34 ;  /* 0x000000ffff229224 */ /* 0x000fe200078e0a22 */
[----:B0-----:R-:W3:Y:S01]  /*192f0*/  LDL.LU R15, [R1+0x4f0] ;  /* 0x0004f000010f7983 */ /* 0x001ee20000300800 */
[----:B------:R-:W-:Y:S01]  /*19300*/  @!P3 IMAD.MOV R35, RZ, RZ, -R35 ;  /* 0x000000ffff23b224 */ /* 0x000fe200078e0a23 */
[----:B------:R-:W-:-:S02]  /*19310*/  IADD3 R22, P1, PT, R36, R2, RZ ;  /* 0x0000000224167210 */ /* 0x000fc40007f3e0ff */
[----:B------:R-:W-:Y:S01]  /*19320*/  ISETP.GT.U32.AND P3, PT, R3, R14, PT ;  /* 0x0000000e0300720c */ /* 0x000fe20003f64070 */
[----:B------:R-:W3:Y:S01]  /*19330*/  LDL.LU R9, [R1+0x4ec] ;  /* 0x0004ec0001097983 */ /* 0x000ee20000300800 */
[----:B------:R-:W-:-:S03]  /*19340*/  LEA.HI.X.SX32 R39, R37, R0, 0x1, P4 ;  /* 0x0000000025277211 */ /* 0x000fc600020f0eff */
[----:B------:R-:W-:Y:S01]  /*19350*/  STL [R1+0x28c], R8 ;  /* 0x00028c0801007387 */ /* 0x000fe20000100800 */
[----:B------:R-:W-:-:S03]  /*19360*/  LEA.HI.X.SX32 R40, R36, R0, 0x1, P1 ;  /* 0x0000000024287211 */ /* 0x000fc600008f0eff */
[----:B------:R-:W-:Y:S01]  /*19370*/  STL [R1+0x2ac], R41 ;  /* 0x0002ac2901007387 */ /* 0x000fe20000100800 */
[----:B------:R-:W-:-:S03]  /*19380*/  @P0 IMAD.MOV.U32 R37, RZ, RZ, R11 ;  /* 0x000000ffff250224 */ /* 0x000fc600078e000b */
[----:B------:R0:W-:Y:S01]  /*19390*/  STL [R1+0x288], R11 ;  /* 0x0002880b01007387 */ /* 0x0001e20000100800 */
[----:B------:R-:W-:-:S03]  /*193a0*/  @P0 IMAD.MOV.U32 R36, RZ, RZ, R8 ;  /* 0x000000ffff240224 */ /* 0x000fc600078e0008 */
[----:B------:R1:W-:Y:S01]  /*193b0*/  STL [R1+0x2c8], R22 ;  /* 0x0002c81601007387 */ /* 0x0003e20000100800 */
[----:B------:R-:W-:-:S03]  /*193c0*/  @!P2 IMAD.IADD R10, R10, 0x1, -R3 ;  /* 0x000000010a0aa824 */ /* 0x000fc600078e0a03 */
[----:B------:R-:W-:Y:S04]  /*193d0*/  STL [R1+0x2a8], R39 ;  /* 0x0002a82701007387 */ /* 0x000fe80000100800 */
[----:B0-----:R-:W3:Y:S04]  /*193e0*/  LDL.LU R11, [R1+0xe40] ;  /* 0x000e4000010b7983 */ /* 0x001ee80000300800 */
[----:B------:R-:W3:Y:S04]  /*193f0*/  LDL.LU R8, [R1+0xe3c] ;  /* 0x000e3c0001087983 */ /* 0x000ee80000300800 */
[----:B------:R0:W-:Y:S01]  /*19400*/  STL [R1+0x2c4], R40 ;  /* 0x0002c42801007387 */ /* 0x0001e20000100800 */
[----:B------:R-:W-:Y:S01]  /*19410*/  @!P3 IMAD.IADD R14, R14, 0x1, -R3 ;  /* 0x000000010e0eb824 */ /* 0x000fe200078e0a03 */
[----:B----4-:R-:W-:-:S02]  /*19420*/  ISETP.GE.AND P2, PT, R16, RZ, PT ;  /* 0x000000ff1000720c */ /* 0x010fc40003f46270 */
[----:B------:R-:W4:Y:S01]  /*19430*/  LDL R16, [R1+0xb6c] ;  /* 0x000b6c0001107983 */ /* 0x000f220000100800 */
[----:B--2---:R-:W-:-:S03]  /*19440*/  ISETP.GE.AND P3, PT, R17, RZ, PT ;  /* 0x000000ff1100720c */ /* 0x004fc60003f66270 */
[----:B------:R-:W2:Y:S01]  /*19450*/  LDL R17, [R1+0xc08] ;  /* 0x000c080001117983 */ /* 0x000ea20000100800 */
[----:B------:R-:W-:Y:S02]  /*19460*/  PRMT R90, RZ, 0x7610, R90 ;  /* 0x00007610ff5a7816 */ /* 0x000fe4000000005a */
[----:B------:R-:W-:-:S04]  /*19470*/  PRMT R89, RZ, 0x7610, R89 ;  /* 0x00007610ff597816 */ /* 0x000fc80000000059 */
[----:B------:R0:W2:Y:S01]  /*19480*/  @P0 LDG.E.U8 R90, desc[UR22][R36.64] ;  /* 0x00000016245a0981 */ /* 0x0000a2000c1e1100 */
[----:B------:R-:W-:Y:S02]  /*19490*/  ISETP.GT.U32.AND P1, PT, R3, R7, PT ;  /* 0x000000070300720c */ /* 0x000fe40003f24070 */
[----:B------:R-:W-:Y:S01]  /*194a0*/  PRMT R88, RZ, 0x7610, R88 ;  /* 0x00007610ff587816 */ /* 0x000fe20000000058 */
[----:B0-----:R-:W-:Y:S02]  /*194b0*/  @P0 IMAD.MOV.U32 R36, RZ, RZ, R41 ;  /* 0x000000ffff240224 */ /* 0x001fe400078e0029 */
[----:B------:R-:W-:Y:S01]  /*194c0*/  @P0 IMAD.MOV.U32 R37, RZ, RZ, R39 ;  /* 0x000000ffff250224 */ /* 0x000fe200078e0027 */
[----:B------:R-:W-:-:S04]  /*194d0*/  SEL R35, R38, R35, !P6 ;  /* 0x0000002326237207 */ /* 0x000fc80007000000 */
[----:B------:R0:W2:Y:S02]  /*194e0*/  @P0 LDG.E.U8 R89, desc[UR22][R36.64] ;  /* 0x0000001624590981 */ /* 0x0000a4000c1e1100 */
[----:B0-----:R-:W-:Y:S02]  /*194f0*/  @P0 IMAD.MOV.U32 R36, RZ, RZ, R22 ;  /* 0x000000ffff240224 */ /* 0x001fe400078e0016 */
[----:B------:R-:W-:Y:S01]  /*19500*/  @P0 IMAD.MOV.U32 R37, RZ, RZ, R40 ;  /* 0x000000ffff250224 */ /* 0x000fe200078e0028 */
[----:B-1----:R-:W2:Y:S04]  /*19510*/  LDL R22, [R1+0xd00] ;  /* 0x000d000001167983 */ /* 0x002ea80000100800 */
[----:B------:R0:W2:Y:S01]  /*19520*/  @P0 LDG.E.U8 R88, desc[UR22][R36.64] ;  /* 0x0000001624580981 */ /* 0x0000a2000c1e1100 */
[----:B------:R-:W-:Y:S01]  /*19530*/  @!P1 IMAD.IADD R7, R7, 0x1, -R3 ;  /* 0x0000000107079824 */ /* 0x000fe200078e0a03 */
[----:B0-----:R-:W-:Y:S01]  /*19540*/  SEL R36, R38, R33, !P6 ;  /* 0x0000002126247207 */ /* 0x001fe20007000000 */
[----:B------:R-:W-:-:S02]  /*19550*/  IMAD R37, R35, UR9, RZ ;  /* 0x0000000923257c24 */ /* 0x000fc4000f8e02ff */
[----:B------:R-:W-:Y:S02]  /*19560*/  IMAD.MOV.U32 R35, RZ, RZ, R13 ;  /* 0x000000ffff237224 */ /* 0x000fe400078e000d */
[----:B------:R-:W-:Y:S01]  /*19570*/  IMAD R36, R36, UR9, RZ ;  /* 0x0000000924247c24 */ /* 0x000fe2000f8e02ff */
[CC--:B------:R-:W-:Y:S01]  /*19580*/  IADD3 R40, P1, PT, R37.reuse, R2.reuse, RZ ;  /* 0x0000000225287210 */ /* 0x0c0fe20007f3e0ff */
[----:B------:R-:W-:Y:S02]  /*19590*/  @!P2 IMAD.MOV R35, RZ, RZ, -R35 ;  /* 0x000000ffff23a224 */ /* 0x000fe400078e0a23 */
[----:B------:R-:W-:Y:S01]  /*195a0*/  IMAD.MOV.U32 R33, RZ, RZ, R92 ;  /* 0x000000ffff217224 */ /* 0x000fe200078e005c */
[----:B------:R-:W-:Y:S02]  /*195b0*/  IADD3 R13, P2, PT, R36, R2, RZ ;  /* 0x00000002240d7210 */ /* 0x000fe40007f5e0ff */
[----:B------:R-:W-:Y:S01]  /*195c0*/  LEA.HI.X.SX32 R41, R37, R0, 0x1, P1 ;  /* 0x0000000025297211 */ /* 0x000fe200008f0eff */
[----:B------:R-:W-:Y:S01]  /*195d0*/  @!P3 IMAD.MOV R33, RZ, RZ, -R33 ;  /* 0x000000ffff21b224 */ /* 0x000fe200078e0a21 */
[----:B------:R-:W-:-:S02]  /*195e0*/  PRMT R87, RZ, 0x7610, R87 ;  /* 0x00007610ff577816 */ /* 0x000fc40000000057 */
[----:B------:R-:W-:Y:S01]  /*195f0*/  LEA.HI.X.SX32 R39, R36, R0, 0x1, P2 ;  /* 0x0000000024277211 */ /* 0x000fe200010f0eff */
[----:B------:R-:W-:Y:S01]  /*19600*/  @P0 IMAD.MOV.U32 R36, RZ, RZ, R40 ;  /* 0x000000ffff240224 */ /* 0x000fe200078e0028 */
[C---:B---3--:R-:W-:Y:S01]  /*19610*/  ISETP.GT.U32.AND P3, PT, R3.reuse, R6, PT ;  /* 0x000000060300720c */ /* 0x048fe20003f64070 */
[----:B------:R-:W-:Y:S01]  /*19620*/  @P0 IMAD.MOV.U32 R37, RZ, RZ, R41 ;  /* 0x000000ffff250224 */ /* 0x000fe200078e0029 */
[----:B------:R-:W-:Y:S01]  /*19630*/  STL [R1+0x2e0], R40 ;  /* 0x0002e02801007387 */ /* 0x000fe20000100800 */
[----:B------:R-:W-:-:S03]  /*19640*/  ISETP.GT.U32.AND P1, PT, R3, R15, PT ;  /* 0x0000000f0300720c */ /* 0x000fc60003f24070 */
[----:B------:R0:W-:Y:S04]  /*19650*/  STL [R1+0x300], R13 ;  /* 0x0003000d01007387 */ /* 0x0001e80000100800 */
[----:B------:R-:W-:Y:S04]  /*19660*/  STL [R1+0x2dc], R41 ;  /* 0x0002dc2901007387 */ /* 0x000fe80000100800 */
[----:B------:R1:W3:Y:S04]  /*19670*/  @P0 LDG.E.U8 R87, desc[UR22][R36.64] ;  /* 0x0000001624570981 */ /* 0x0002e8000c1e1100 */
[----:B------:R2:W-:Y:S01]  /*19680*/  STL [R1+0x2fc], R39 ;  /* 0x0002fc2701007387 */ /* 0x0005e20000100800 */
[----:B-1----:R-:W-:-:S03]  /*19690*/  @P0 IMAD.MOV.U32 R36, RZ, RZ, R13 ;  /* 0x000000ffff240224 */ /* 0x002fc600078e000d */
[----:B0-----:R-:W3:Y:S01]  /*196a0*/  LDL.LU R13, [R1+0x450] ;  /* 0x00045000010d7983 */ /* 0x001ee20000300800 */
[----:B------:R-:W-:Y:S01]  /*196b0*/  @!P3 IMAD.IADD R6, R6, 0x1, -R3 ;  /* 0x000000010606b824 */ /* 0x000fe200078e0a03 */
[----:B------:R-:W-:Y:S01]  /*196c0*/  PRMT R86, RZ, 0x7610, R86 ;  /* 0x00007610ff567816 */ /* 0x000fe20000000056 */
[----:B------:R-:W-:Y:S02]  /*196d0*/  @P0 IMAD.MOV.U32 R37, RZ, RZ, R39 ;  /* 0x000000ffff250224 */ /* 0x000fe400078e0027 */
[----:B------:R-:W-:-:S03]  /*196e0*/  @!P1 IMAD.IADD R15, R15, 0x1, -R3 ;  /* 0x000000010f0f9824 */ /* 0x000fc600078e0a03 */
[----:B------:R0:W3:Y:S02]  /*196f0*/  @P0 LDG.E.U8 R86, desc[UR22][R36.64] ;  /* 0x0000001624560981 */ /* 0x0000e4000c1e1100 */
[----:B0-----:R-:W-:Y:S01]  /*19700*/  IMAD.MOV.U32 R36, RZ, RZ, R10 ;  /* 0x000000ffff247224 */ /* 0x001fe200078e000a */
[----:B----4-:R-:W-:Y:S02]  /*19710*/  ISETP.GE.AND P3, PT, R16, RZ, PT ;  /* 0x000000ff1000720c */ /* 0x010fe40003f66270 */
[----:B------:R-:W4:Y:S01]  /*19720*/  LDL R16, [R1+0xb78] ;  /* 0x000b780001107983 */ /* 0x000f220000100800 */
[----:B--2---:R-:W-:-:S03]  /*19730*/  ISETP.GE.AND P1, PT, R17, RZ, PT ;  /* 0x000000ff1100720c */ /* 0x004fc60003f26270 */
[----:B------:R-:W2:Y:S04]  /*19740*/  LDL.LU R17, [R1+0x48c] ;  /* 0x00048c0001117983 */ /* 0x000ea80000300800 */
[----:B------:R-:W2:Y:S01]  /*19750*/  LDL R10, [R1+0xd24] ;  /* 0x000d2400010a7983 */ /* 0x000ea20000100800 */
[----:B------:R-:W-:-:S13]  /*19760*/  ISETP.GT.U32.AND P4, PT, R3, R12, PT ;  /* 0x0000000c0300720c */ /* 0x000fda0003f84070 */
[----:B------:R-:W-:-:S05]  /*19770*/  @!P4 IMAD.IADD R12, R12, 0x1, -R3 ;  /* 0x000000010c0cc824 */ /* 0x000fca00078e0a03 */
[C---:B------:R-:W-:Y:S02]  /*19780*/  ISETP.GT.U32.AND P4, PT, R3.reuse, R12, PT ;  /* 0x0000000c0300720c */ /* 0x040fe40003f84070 */
[----:B------:R-:W-:Y:S02]  /*19790*/  ISETP.GT.U32.AND P2, PT, R3, R9, PT ;  /* 0x000000090300720c */ /* 0x000fe40003f44070 */
[C---:B------:R-:W-:Y:S02]  /*197a0*/  SEL R34, R38.reuse, R34, !P6 ;  /* 0x0000002226227207 */ /* 0x040fe40007000000 */
[----:B------:R-:W-:-:S03]  /*197b0*/  SEL R37, R38, R33, !P6 ;  /* 0x0000002126257207 */ /* 0x000fc60007000000 */
[----:B------:R-:W-:-:S04]  /*197c0*/  IMAD R39, R34, UR9, RZ ;  /* 0x0000000922277c24 */ /* 0x000fc8000f8e02ff */
[--C-:B------:R-:W-:Y:S01]  /*197d0*/  @!P4 IMAD.IADD R12, R12, 0x1, -R3.reuse ;  /* 0x000000010c0cc824 */ /* 0x100fe200078e0a03 */
[----:B------:R-:W-:Y:S01]  /*197e0*/  ISETP.GE.AND P4, PT, R22, RZ, PT ;  /* 0x000000ff1600720c */ /* 0x000fe20003f86270 */
[----:B------:R-:W-:Y:S01]  /*197f0*/  @!P2 IMAD.IADD R9, R9, 0x1, -R3 ;  /* 0x000000010909a824 */ /* 0x000fe200078e0a03 */
[----:B------:R-:W-:Y:S01]  /*19800*/  IADD3 R40, P2, PT, R39, R2, RZ ;  /* 0x0000000227287210 */ /* 0x000fe20007f5e0ff */
[----:B------:R-:W-:Y:S02]  /*19810*/  IMAD.MOV.U32 R33, RZ, RZ, R14 ;  /* 0x000000ffff217224 */ /* 0x000fe400078e000e */
[----:B------:R-:W-:Y:S01]  /*19820*/  IMAD R37, R37, UR9, RZ ;  /* 0x0000000925257c24 */ /* 0x000fe2000f8e02ff */
[----:B------:R-:W-:Y:S01]  /*19830*/  LEA.HI.X.SX32 R41, R39, R0, 0x1, P2 ;  /* 0x0000000027297211 */ /* 0x000fe200010f0eff */
[----:B------:R-:W-:Y:S01]  /*19840*/  @!P3 IMAD.MOV R36, RZ, RZ, -R36 ;  /* 0x000000ffff24b224 */ /* 0x000fe200078e0a24 */
[C---:B------:R-:W-:Y:S02]  /*19850*/  ISETP.GT.U32.AND P3, PT, R3.reuse, R6, PT ;  /* 0x000000060300720c */ /* 0x040fe40003f64070 */
[----:B------:R-:W-:-:S03]  /*19860*/  ISETP.GT.U32.AND P2, PT, R3, R9, PT ;  /* 0x000000090300720c */ /* 0x000fc60003f44070 */
[----:B------:R-:W-:Y:S01]  /*19870*/  @!P4 IMAD.MOV R33, RZ, RZ, -R33 ;  /* 0x000000ffff21c224 */ /* 0x000fe200078e0a21 */
[C---:B------:R-:W-:Y:S02]  /*19880*/  IADD3 R14, P4, PT, R37.reuse, R2, RZ ;  /* 0x00000002250e7210 */ /* 0x040fe40007f9e0ff */
[C---:B------:R-:W-:Y:S02]  /*19890*/  SEL R35, R38.reuse, R35, !P6 ;  /* 0x0000002326237207 */ /* 0x040fe40007000000 */
[----:B------:R-:W-:Y:S02]  /*198a0*/  LEA.HI.X.SX32 R22, R37, R0, 0x1, P4 ;  /* 0x0000000025167211 */ /* 0x000fe400020f0eff */
[----:B------:R-:W-:Y:S01]  /*198b0*/  PRMT R85, RZ, 0x7610, R85 ;  /* 0x00007610ff557816 */ /* 0x000fe20000000055 */
[----:B------:R-:W-:Y:S01]  /*198c0*/  IMAD.MOV.U32 R34, RZ, RZ, R7 ;  /* 0x000000ffff227224 */ /* 0x000fe200078e0007 */
[----:B------:R-:W-:Y:S01]  /*198d0*/  SEL R33, R38, R33, !P6 ;  /* 0x0000002126217207 */ /* 0x000fe20007000000 */
[----:B------:R-:W2:Y:S01]  /*198e0*/  LDL.LU R7, [R1+0x430] ;  /* 0x0004300001077983 */ /* 0x000ea20000300800 */
[----:B------:R-:W-:-:S03]  /*198f0*/  IMAD R37, R35, UR9, RZ ;  /* 0x0000000923257c24 */ /* 0x000fc6000f8e02ff */
[----:B------:R-:W-:Y:S01]  /*19900*/  STL [R1+0x318], R40 ;  /* 0x0003182801007387 */ /* 0x000fe20000100800 */
[----:B------:R-:W-:-:S03]  /*19910*/  @!P3 IMAD.IADD R6, R6, 0x1, -R3 ;  /* 0x000000010606b824 */ /* 0x000fc600078e0a03 */
[----:B------:R-:W-:Y:S01]  /*19920*/  STL [R1+0x330], R14 ;  /* 0x0003300e01007387 */ /* 0x000fe20000100800 */
[----:B------:R-:W-:-:S03]  /*19930*/  @!P2 IMAD.IADD R9, R9, 0x1, -R3 ;  /* 0x000000010909a824 */ /* 0x000fc600078e0a03 */
[----:B------:R0:W-:Y:S01]  /*19940*/  STL [R1+0x314], R41 ;  /* 0x0003142901007387 */ /* 0x0001e20000100800 */
[----:B------:R-:W-:-:S03]  /*19950*/  IMAD.MOV.U32 R35, RZ, RZ, R12 ;  /* 0x000000ffff237224 */ /* 0x000fc600078e000c */
[----:B------:R0:W2:Y:S01]  /*19960*/  @P0 LDG.E.U8 R85, desc[UR22][R40.64] ;  /* 0x0000001628550981 */ /* 0x0000a2000c1e1100 */
[----:B------:R-:W-:-:S03]  /*19970*/  IMAD R33, R33, UR9, RZ ;  /* 0x0000000921217c24 */ /* 0x000fc6000f8e02ff */
[----:B------:R1:W-:Y:S01]  /*19980*/  STL [R1+0x32c], R22 ;  /* 0x00032c1601007387 */ /* 0x0003e20000100800 */
[----:B------:R-:W-:Y:S01]  /*19990*/  PRMT R84, RZ, 0x7610, R84 ;  /* 0x00007610ff547816 */ /* 0x000fe20000000054 */
[----:B0-----:R-:W-:Y:S01]  /*199a0*/  @P0 IMAD.MOV.U32 R41, RZ, RZ, R22 ;  /* 0x000000ffff290224 */ /* 0x001fe200078e0016 */
[----:B---3--:R-:W-:Y:S02]  /*199b0*/  ISETP.GT.U32.AND P4, PT, R3, R13, PT ;  /* 0x0000000d0300720c */ /* 0x008fe40003f84070 */
[----:B-1----:R-:W-:Y:S01]  /*199c0*/  IADD3 R22, P2, PT, R37, R2, RZ ;  /* 0x0000000225167210 */ /* 0x002fe20007f5e0ff */
[----:B------:R-:W-:-:S03]  /*199d0*/  @P0 IMAD.MOV.U32 R40, RZ, RZ, R14 ;  /* 0x000000ffff280224 */ /* 0x000fc600078e000e */
[----:B------:R-:W-:Y:S02]  /*199e0*/  LEA.HI.X.SX32 R37, R37, R0, 0x1, P2 ;  /* 0x0000000025257211 */ /* 0x000fe400010f0eff */
[----:B------:R0:W3:Y:S05]  /*199f0*/  @P0 LDG.E.U8 R84, desc[UR22][R40.64] ;  /* 0x0000001628540981 */ /* 0x0000ea000c1e1100 */
[----:B------:R-:W-:Y:S01]  /*19a00*/  @!P4 IMAD.IADD R13, R13, 0x1, -R3 ;  /* 0x000000010d0dc824 */ /* 0x000fe200078e0a03 */
[----:B------:R-:W-:Y:S01]  /*19a10*/  IADD3 R14, P4, PT, R33, R2, RZ ;  /* 0x00000002210e7210 */ /* 0x000fe20007f9e0ff */
[----:B0-----:R-:W-:Y:S02]  /*19a20*/  @P0 IMAD.MOV.U32 R41, RZ, RZ, R37 ;  /* 0x000000ffff290224 */ /* 0x001fe400078e0025 */
[----:B------:R-:W-:Y:S01]  /*19a30*/  @P0 IMAD.MOV.U32 R40, RZ, RZ, R22 ;  /* 0x000000ffff280224 */ /* 0x000fe200078e0016 */
[----:B----4-:R-:W-:-:S02]  /*19a40*/  ISETP.GE.AND P3, PT, R16, RZ, PT ;  /* 0x000000ff1000720c */ /* 0x010fc40003f66270 */
[----:B------:R-:W4:Y:S04]  /*19a50*/  LDL.LU R16, [R1+0x42c] ;  /* 0x00042c0001107983 */ /* 0x000f280000300800 */
[----:B------:R-:W3:Y:S01]  /*19a60*/  LDL.LU R12, [R1+0x470] ;  /* 0x00047000010c7983 */ /* 0x000ee20000300800 */
[----:B--2---:R-:W-:-:S03]  /*19a70*/  ISETP.GE.AND P2, PT, R10, RZ, PT ;  /* 0x000000ff0a00720c */ /* 0x004fc60003f46270 */
[----:B------:R0:W-:Y:S04]  /*19a80*/  STL [R1+0x350], R22 ;  /* 0x0003501601007387 */ /* 0x0001e80000100800 */
[----:B------:R-:W2:Y:S04]  /*19a90*/  LDL.LU R10, [R1+0x46c] ;  /* 0x00046c00010a7983 */ /* 0x000ea80000300800 */
[----:B------:R1:W-:Y:S04]  /*19aa0*/  STL [R1+0x34c], R37 ;  /* 0x00034c2501007387 */ /* 0x0003e80000100800 */
[----:B------:R-:W2:Y:S04]  /*19ab0*/  LDL R92, [R1+0xb60] ;  /* 0x000b6000015c7983 */ /* 0x000ea80000100800 */
[----:B0-----:R-:W2:Y:S01]  /*19ac0*/  LDL R22, [R1+0xc7c] ;  /* 0x000c7c0001167983 */ /* 0x001ea20000100800 */
[----:B-1----:R-:W-:Y:S01]  /*19ad0*/  LEA.HI.X.SX32 R37, R33, R0, 0x1, P4 ;  /* 0x0000000021257211 */ /* 0x002fe200020f0eff */
[----:B------:R-:W-:-:S02]  /*19ae0*/  IMAD.MOV.U32 R33, RZ, RZ, R6 ;  /* 0x000000ffff217224 */ /* 0x000fc400078e0006 */
[----:B------:R0:W-:Y:S04]  /*19af0*/  STL [R1+0x368], R14 ;  /* 0x0003680e01007387 */ /* 0x0001e80000100800 */
[----:B------:R1:W-:Y:S04]  /*19b00*/  STL [R1+0x364], R37 ;  /* 0x0003642501007387 */ /* 0x0003e80000100800 */
[----:B------:R-:W2:Y:S01]  /*19b10*/  LDL R6, [R1+0xb58] ;  /* 0x000b580001067983 */ /* 0x000ea20000100800 */
[----:B------:R-:W-:Y:S01]  /*19b20*/  @!P1 IMAD.MOV R34, RZ, RZ, -R34 ;  /* 0x000000ffff229224 */ /* 0x000fe200078e0a22 */
[----:B------:R-:W-:Y:S01]  /*19b30*/  ISETP.GT.U32.AND P1, PT, R3, R15, PT ;  /* 0x0000000f0300720c */ /* 0x000fe20003f24070 */
[----:B------:R-:W-:-:S12]  /*19b40*/  IMAD.MOV R32, RZ, RZ, -R32 ;  /* 0x000000ffff207224 */ /* 0x000fd800078e0a20 */
[----:B------:R-:W-:Y:S01]  /*19b50*/  @!P1 IMAD.IADD R15, R15, 0x1, -R3 ;  /* 0x000000010f0f9824 */ /* 0x000fe200078e0a03 */
[C---:B------:R-:W-:Y:S01]  /*19b60*/  ISETP.GT.U32.AND P1, PT, R3.reuse, R17, PT ;  /* 0x000000110300720c */ /* 0x040fe20003f24070 */
[----:B------:R-:W-:Y:S01]  /*19b70*/  IMAD R31, R3, R32, R31 ;  /* 0x00000020031f7224 */ /* 0x000fe200078e021f */
[----:B------:R-:W-:Y:S01]  /*19b80*/  IABS R32, R4 ;  /* 0x0000000400207213 */ /* 0x000fe20000000000 */
[----:B------:R-:W-:Y:S01]  /*19b90*/  IMAD.MOV R80, RZ, RZ, -R80 ;  /* 0x000000ffff507224 */ /* 0x000fe200078e0a50 */
[----:B------:R-:W-:-:S03]  /*19ba0*/  SEL R39, R38, R36, !P6 ;  /* 0x0000002426277207 */ /* 0x000fc60007000000 */
[----:B------:R-:W-:-:S06]  /*19bb0*/  IMAD.HI.U32 R81, R5, R32, RZ ;  /* 0x0000002005517227 */ /* 0x000fcc00078e00ff */
[----:B------:R-:W-:Y:S01]  /*19bc0*/  @!P1 IMAD.IADD R17, R17, 0x1, -R3 ;  /* 0x0000000111119824 */ /* 0x000fe200078e0a03 */
[----:B------:R-:W-:-:S04]  /*19bd0*/  ISETP.GT.U32.AND P1, PT, R3, R13, PT ;  /* 0x0000000d0300720c */ /* 0x000fc80003f24070 */
[C---:B------:R-:W-:Y:S01]  /*19be0*/  ISETP.GT.U32.AND P4, PT, R3.reuse, R17, PT ;  /* 0x000000110300720c */ /* 0x040fe20003f84070 */
[----:B------:R-:W-:Y:S01]  /*19bf0*/  IMAD.MOV R81, RZ, RZ, -R81 ;  /* 0x000000ffff517224 */ /* 0x000fe200078e0a51 */
[----:B------:R-:W-:Y:S01]  /*19c00*/  SEL R34, R38, R34, !P6 ;  /* 0x0000002226227207 */ /* 0x000fe20007000000 */
[----:B------:R-:W-:Y:S01]  /*19c10*/  IMAD R30, R3, R80, R30 ;  /* 0x00000050031e7224 */ /* 0x000fe200078e021e */
[----:B------:R-:W-:Y:S01]  /*19c20*/  PRMT R83, RZ, 0x7610, R83 ;  /* 0x00007610ff537816 */ /* 0x000fe20000000053 */
[----:B------:R-:W-:-:S04]  /*19c30*/  IMAD.HI.U32 R80, R5, R29, RZ ;  /* 0x0000001d05507227 */ /* 0x000fc800078e00ff */
[----:B------:R-:W-:Y:S01]  /*19c40*/  IMAD R39, R39, UR9, RZ ;  /* 0x0000000927277c24 */ /* 0x000fe2000f8e02ff */
[----:B------:R0:W4:Y:S01]  /*19c50*/  @P0 LDG.E.U8 R83, desc[UR22][R40.64] ;  /* 0x0000001628530981 */ /* 0x000122000c1e1100 */
[----:B------:R-:W-:Y:S01]  /*19c60*/  IMAD R32, R3, R81, R32 ;  /* 0x0000005103207224 */ /* 0x000fe200078e0220 */
[----:B------:R-:W-:Y:S01]  /*19c70*/  PRMT R81, RZ, 0x7610, R81 ;  /* 0x00007610ff517816 */ /* 0x000fe20000000051 */
[----:B------:R-:W-:Y:S02]  /*19c80*/  IMAD R34, R34, UR9, RZ ;  /* 0x0000000922227c24 */ /* 0x000fe4000f8e02ff */
[----:B------:R-:W-:Y:S02]  /*19c90*/  IMAD.MOV R80, RZ, RZ, -R80 ;  /* 0x000000ffff507224 */ /* 0x000fe400078e0a50 */
[----:B------:R-:W-:Y:S02]  /*19ca0*/  @P0 IMAD.MOV.U32 R36, RZ, RZ, R14 ;  /* 0x000000ffff240224 */ /* 0x000fe400078e000e */
[--C-:B------:R-:W-:Y:S01]  /*19cb0*/  @!P1 IMAD.IADD R13, R13, 0x1, -R3.reuse ;  /* 0x000000010d0d9824 */ /* 0x100fe200078e0a03 */
[-C--:B0-----:R-:W-:Y:S01]  /*19cc0*/  IADD3 R41, P1, PT, R39, R2.reuse, RZ ;  /* 0x0000000227297210 */ /* 0x081fe20007f3e0ff */
[----:B------:R-:W-:Y:S01]  /*19cd0*/  @!P4 IMAD.IADD R17, R17, 0x1, -R3 ;  /* 0x000000011111c824 */ /* 0x000fe200078e0a03 */
[----:B------:R-:W-:Y:S01]  /*19ce0*/  IADD3 R14, P4, PT, R34, R2, RZ ;  /* 0x00000002220e7210 */ /* 0x000fe20007f9e0ff */
[----:B------:R-:W-:Y:S01]  /*19cf0*/  IMAD R29, R3, R80, R29 ;  /* 0x00000050031d7224 */ /* 0x000fe200078e021d */
[----:B------:R1:W4:Y:S01]  /*19d00*/  @P0 LDG.E.U8 R81, desc[UR22][R36.64] ;  /* 0x0000001624510981 */ /* 0x000322000c1e1100 */
[----:B------:R-:W-:-:S02]  /*19d10*/  PRMT R80, RZ, 0x7610, R80 ;  /* 0x00007610ff507816 */ /* 0x000fc40000000050 */
[-C--:B------:R-:W-:Y:S01]  /*19d20*/  LEA.HI.X.SX32 R40, R34, R0.reuse, 0x1, P4 ;  /* 0x0000000022287211 */ /* 0x080fe200020f0eff */
[----:B------:R-:W-:Y:S01]  /*19d30*/  STL [R1+0x380], R41 ;  /* 0x0003802901007387 */ /* 0x000fe20000100800 */
[----:B-1----:R-:W-:Y:S01]  /*19d40*/  LEA.HI.X.SX32 R37, R39, R0, 0x1, P1 ;  /* 0x0000000027257211 */ /* 0x002fe200008f0eff */
[----:B------:R-:W-:Y:S02]  /*19d50*/  @P0 IMAD.MOV.U32 R36, RZ, RZ, R41 ;  /* 0x000000ffff240224 */ /* 0x000fe400078e0029 */
[----:B------:R0:W-:Y:S04]  /*19d60*/  STL [R1+0x3a0], R14 ;  /* 0x0003a00e01007387 */ /* 0x0001e80000100800 */
[----:B------:R1:W-:Y:S04]  /*19d70*/  STL [R1+0x37c], R37 ;  /* 0x00037c2501007387 */ /* 0x0003e80000100800 */
[----:B------:R0:W4:Y:S04]  /*19d80*/  @P0 LDG.E.U8 R80, desc[UR22][R36.64] ;  /* 0x0000001624500981 */ /* 0x000128000c1e1100 */
[----:B------:R2:W-:Y:S01]  /*19d90*/  STL [R1+0x39c], R40 ;  /* 0x00039c2801007387 */ /* 0x0005e20000100800 */
[----:B------:R-:W-:Y:S01]  /*19da0*/  PRMT R79, RZ, 0x7610, R79 ;  /* 0x00007610ff4f7816 */ /* 0x000fe2000000004f */
[----:B0-----:R-:W-:-:S02]  /*19db0*/  @P0 IMAD.MOV.U32 R36, RZ, RZ, R14 ;  /* 0x000000ffff240224 */ /* 0x001fc400078e000e */
[----:B------:R-:W4:Y:S01]  /*19dc0*/  LDL.LU R14, [R1+0x4b0] ;  /* 0x0004b000010e7983 */ /* 0x000f220000300800 */
[----:B-1----:R-:W-:Y:S02]  /*19dd0*/  @P0 IMAD.MOV.U32 R37, RZ, RZ, R40 ;  /* 0x000000ffff250224 */ /* 0x002fe400078e0028 */
[----:B------:R-:W-:-:S03]  /*19de0*/  @!P2 IMAD.MOV R33, RZ, RZ, -R33 ;  /* 0x000000ffff21a224 */ /* 0x000fc600078e0a21 */
[----:B------:R0:W4:Y:S02]  /*19df0*/  @P0 LDG.E.U8 R79, desc[UR22][R36.64] ;  /* 0x00000016244f0981 */ /* 0x000124000c1e1100 */
[----:B0-----:R-:W-:Y:S01]  /*19e00*/  SEL R36, R38, R33, !P6 ;  /* 0x0000002126247207 */ /* 0x001fe20007000000 */
[----:B------:R-:W-:Y:S02]  /*19e10*/  IMAD.MOV.U32 R33, RZ, RZ, R9 ;  /* 0x000000ffff217224 */ /* 0x000fe400078e0009 */
[----:B------:R-:W4:Y:S01]  /*19e20*/  LDL R9, [R1+0xd5c] ;  /* 0x000d5c0001097983 */ /* 0x000f220000100800 */
[----:B---3--:R-:W-:-:S13]  /*19e30*/  ISETP.GT.U32.AND P1, PT, R3, R12, PT ;  /* 0x0000000c0300720c */ /* 0x008fda0003f24070 */
[----:B------:R-:W-:Y:S01]  /*19e40*/  @!P1 IMAD.IADD R12, R12, 0x1, -R3 ;  /* 0x000000010c0c9824 */ /* 0x000fe200078e0a03 */
[----:B--2---:R-:W-:Y:S02]  /*19e50*/  ISETP.GE.AND P1, PT, R6, RZ, PT ;  /* 0x000000ff0600720c */ /* 0x004fe40003f26270 */
[----:B------:R-:W2:Y:S01]  /*19e60*/  LDL R6, [R1+0xb54] ;  /* 0x000b540001067983 */ /* 0x000ea20000100800 */
[----:B------:R-:W-:Y:S01]  /*19e70*/  @!P3 IMAD.MOV R35, RZ, RZ, -R35 ;  /* 0x000000ffff23b224 */ /* 0x000fe200078e0a23 */
[C---:B------:R-:W-:Y:S02]  /*19e80*/  ISETP.GT.U32.AND P3, PT, R3.reuse, R7, PT ;  /* 0x000000070300720c */ /* 0x040fe40003f64070 */
[----:B----4-:R-:W-:-:S11]  /*19e90*/  ISETP.GT.U32.AND P2, PT, R3, R16, PT ;  /* 0x000000100300720c */ /* 0x010fd60003f44070 */
[----:B------:R-:W-:-:S05]  /*19ea0*/  @!P3 IMAD.IADD R7, R7, 0x1, -R3 ;  /* 0x000000010707b824 */ /* 0x000fca00078e0a03 */
[----:B------:R-:W-:Y:S01]  /*19eb0*/  ISETP.GT.U32.AND P3, PT, R3, R7, PT ;  /* 0x000000070300720c */ /* 0x000fe20003f64070 */
[--C-:B------:R-:W-:Y:S01]  /*19ec0*/  @!P2 IMAD.IADD R16, R16, 0x1, -R3.reuse ;  /* 0x000000011010a824 */ /* 0x100fe200078e0a03 */
[----:B------:R-:W-:Y:S02]  /*19ed0*/  ISETP.GE.AND P2, PT, R22, RZ, PT ;  /* 0x000000ff1600720c */ /* 0x000fe40003f46270 */
[----:B------:R-:W-:Y:S01]  /*19ee0*/  SEL R35, R38, R35, !P6 ;  /* 0x0000002326237207 */ /* 0x000fe20007000000 */
[----:B------:R-:W3:Y:S08]  /*19ef0*/  LDL R22, [R1+0xdcc] ;  /* 0x000dcc0001167983 */ /* 0x000ef00000100800 */
[----:B------:R-:W-:Y:S01]  /*19f00*/  @!P3 IMAD.IADD R7, R7, 0x1, -R3 ;  /* 0x000000010707b824 */ /* 0x000fe200078e0a03 */
[----:B------:R-:W-:-:S02]  /*19f10*/  ISETP.GE.AND P3, PT, R92, RZ, PT ;  /* 0x000000ff5c00720c */ /* 0x000fc40003f66270 */
[----:B------:R-:W-:Y:S01]  /*19f20*/  ISETP.GT.U32.AND P4, PT, R3, R10, PT ;  /* 0x0000000a0300720c */ /* 0x000fe20003f84070 */
[----:B------:R-:W-:Y:S02]  /*19f30*/  IMAD.MOV.U32 R34, RZ, RZ, R15 ;  /* 0x000000ffff227224 */ /* 0x000fe400078e000f */
[----:B------:R-:W-:Y:S02]  /*19f40*/  IMAD R37, R35, UR9, RZ ;  /* 0x0000000923257c24 */ /* 0x000fe4000f8e02ff */
[----:B------:R-:W-:Y:S02]  /*19f50*/  IMAD.MOV.U32 R35, RZ, RZ, R13 ;  /* 0x000000ffff237224 */ /* 0x000fe400078e000d */
[----:B------:R-:W-:Y:S01]  /*19f60*/  IMAD R36, R36, UR9, RZ ;  /* 0x0000000924247c24 */ /* 0x000fe2000f8e02ff */
[----:B------:R-:W4:Y:S03]  /*19f70*/  LDL.LU R13, [R1+0x4ac] ;  /* 0x0004ac00010d7983 */ /* 0x000f260000300800 */
[----:B------:R-:W-:Y:S01]  /*19f80*/  @!P3 IMAD.MOV R34, RZ, RZ, -R34 ;  /* 0x000000ffff22b224 */ /* 0x000fe200078e0a22 */
[-C--:B------:R-:W-:Y:S01]  /*19f90*/  IADD3 R15, P3, PT, R37, R2.reuse, RZ ;  /* 0x00000002250f7210 */ /* 0x080fe20007f7e0ff */
[----:B------:R-:W-:Y:S01]  /*19fa0*/  @!P1 IMAD.MOV R35, RZ, RZ, -R35 ;  /* 0x000000ffff239224 */ /* 0x000fe200078e0a23 */
[----:B------:R-:W-:-:S02]  /*19fb0*/  IADD3 R39, P1, PT, R36, R2, RZ ;  /* 0x0000000224277210 */ /* 0x000fc40007f3e0ff */
[-C--:B------:R-:W-:Y:S01]  /*19fc0*/  LEA.HI.X.SX32 R41, R37, R0.reuse, 0x1, P3 ;  /* 0x0000000025297211 */ /* 0x080fe200018f0eff */
[----:B------:R-:W-:Y:S01]  /*19fd0*/  @!P4 IMAD.IADD R10, R10, 0x1, -R3 ;  /* 0x000000010a0ac824 */ /* 0x000fe200078e0a03 */
[----:B------:R-:W-:Y:S02]  /*19fe0*/  PRMT R78, RZ, 0x7610, R78 ;  /* 0x00007610ff4e7816 */ /* 0x000fe4000000004e */
[----:B------:R-:W-:Y:S01]  /*19ff0*/  LEA.HI.X.SX32 R40, R36, R0, 0x1, P1 ;  /* 0x0000000024287211 */ /* 0x000fe200008f0eff */
[----:B------:R-:W-:Y:S02]  /*1a000*/  @P0 IMAD.MOV.U32 R36, RZ, RZ, R15 ;  /* 0x000000ffff240224 */ /* 0x000fe400078e000f */
[----:B------:R-:W-:Y:S01]  /*1a010*/  @P0 IMAD.MOV.U32 R37, RZ, RZ, R41 ;  /* 0x000000ffff250224 */ /* 0x000fe200078e0029 */
[C---:B------:R-:W-:Y:S02]  /*1a020*/  ISETP.GT.U32.AND P1, PT, R3.reuse, R10, PT ;  /* 0x0000000a0300720c */ /* 0x040fe40003f24070 */
[----:B------:R-:W-:-:S02]  /*1a030*/  ISETP.GT.U32.AND P4, PT, R3, R12, PT ;  /* 0x0000000c0300720c */ /* 0x000fc40003f84070 */
[----:B------:R-:W-:Y:S01]  /*1a040*/  PRMT R77, RZ, 0x7610, R77 ;  /* 0x00007610ff4d7816 */ /* 0x000fe2000000004d */
[----:B------:R0:W4:Y:S01]  /*1a050*/  @P0 LDG.E.U8 R78, desc[UR22][R36.64] ;  /* 0x00000016244e0981 */ /* 0x000122000c1e1100 */
[----:B------:R-:W-:Y:S01]  /*1a060*/  SEL R34, R38, R34, !P6 ;  /* 0x0000002226227207 */ /* 0x000fe20007000000 */
[----:B------:R-:W-:Y:S02]  /*1a070*/  @!P2 IMAD.MOV R33, RZ, RZ, -R33 ;  /* 0x000000ffff21a224 */ /* 0x000fe400078e0a21 */
[----:B------:R1:W-:Y:S01]  /*1a080*/  STL [R1+0x3b8], R15 ;  /* 0x0003b80f01007387 */ /* 0x0003e20000100800 */
[----:B0-----:R-:W-:Y:S02]  /*1a090*/  @P0 IMAD.MOV.U32 R36, RZ, RZ, R39 ;  /* 0x000000ffff240224 */ /* 0x001fe400078e0027 */
[----:B------:R-:W-:Y:S01]  /*1a0a0*/  @P0 IMAD.MOV.U32 R37, RZ, RZ, R40 ;  /* 0x000000ffff250224 */ /* 0x000fe200078e0028 */
[----:B------:R-:W-:Y:S01]  /*1a0b0*/  STL [R1+0x3d0], R39 ;  /* 0x0003d02701007387 */ /* 0x000fe20000100800 */
[----:B------:R-:W-:-:S03]  /*1a0c0*/  ISETP.GT.U32.AND P3, PT, R3, R14, PT ;  /* 0x0000000e0300720c */ /* 0x000fc60003f64070 */
[----:B------:R0:W4:Y:S01]  /*1a0d0*/  @P0 LDG.E.U8 R77, desc[UR22][R36.64] ;  /* 0x00000016244d0981 */ /* 0x000122000c1e1100 */
[----:B------:R-:W-:Y:S01]  /*1a0e0*/  ISETP.GT.U32.AND P2, PT, R3, R16, PT ;  /* 0x000000100300720c */ /* 0x000fe20003f44070 */
[--C-:B------:R-:W-:Y:S02]  /*1a0f0*/  @!P1 IMAD.IADD R10, R10, 0x1, -R3.reuse ;  /* 0x000000010a0a9824 */ /* 0x100fe400078e0a03 */
[----:B------:R0:W-:Y:S01]  /*1a100*/  STL [R1+0x3b4], R41 ;  /* 0x0003b42901007387 */ /* 0x0001e20000100800 */
[----:B------:R-:W-:-:S03]  /*1a110*/  @!P4 IMAD.IADD R12, R12, 0x1, -R3 ;  /* 0x000000010c0cc824 */ /* 0x000fc600078e0a03 */
[----:B-1----:R-:W4:Y:S01]  /*1a120*/  LDL.LU R15, [R1+0x510] ;  /* 0x00051000010f7983 */ /* 0x002f220000300800 */
[----:B0-----:R-:W-:Y:S01]  /*1a130*/  IMAD R37, R34, UR9, RZ ;  /* 0x0000000922257c24 */ /* 0x001fe2000f8e02ff */
[----:B------:R-:W-:Y:S01]  /*1a140*/  SEL R34, R38, R33, !P6 ;  /* 0x0000002126227207 */ /* 0x000fe20007000000 */
[----:B------:R-:W-:Y:S01]  /*1a150*/  @!P3 IMAD.IADD R14, R14, 0x1, -R3 ;  /* 0x000000010e0eb824 */ /* 0x000fe200078e0a03 */
[----:B------:R0:W-:Y:S01]  /*1a160*/  STL [R1+0x3cc], R40 ;  /* 0x0003cc2801007387 */ /* 0x0001e20000100800 */
[----:B------:R-:W-:Y:S02]  /*1a170*/  IMAD.MOV.U32 R33, RZ, RZ, R17 ;  /* 0x000000ffff217224 */ /* 0x000fe400078e0011 */
[----:B------:R-:W-:Y:S01]  /*1a180*/  IMAD R34, R34, UR9, RZ ;  /* 0x0000000922227c24 */ /* 0x000fe2000f8e02ff */
[----:B------:R-:W-:Y:S02]  /*1a190*/  ISETP.GE.AND P1, PT, R9, RZ, PT ;  /* 0x000000ff0900720c */ /* 0x000fe40003f26270 */
[----:B------:R-:W-:Y:S01]  /*1a1a0*/  IADD3 R9, P3, PT, R37, R2, RZ ;  /* 0x0000000225097210 */ /* 0x000fe20007f7e0ff */
[----:B------:R-:W-:-:S03]  /*1a1b0*/  IMAD.MOV.U32 R36, RZ, RZ, R7 ;  /* 0x000000ffff247224 */ /* 0x000fc600078e0007 */
[----:B------:R-:W-:Y:S02]  /*1a1c0*/  LEA.HI.X.SX32 R17, R37, R0, 0x1, P3 ;  /* 0x0000000025117211 */ /* 0x000fe400018f0eff */
[----:B------:R-:W-:Y:S01]  /*1a1d0*/  IADD3 R7, P3, PT, R34, R2, RZ ;  /* 0x0000000222077210 */ /* 0x000fe20007f7e0ff */
[----:B------:R-:W-:Y:S02]  /*1a1e0*/  @!P2 IMAD.IADD R16, R16, 0x1, -R3 ;  /* 0x000000011010a824 */ /* 0x000fe400078e0a03 */
[----:B------:R-:W-:Y:S02]  /*1a1f0*/  @P0 IMAD.MOV.U32 R41, RZ, RZ, R17 ;  /* 0x000000ffff290224 */ /* 0x000fe400078e0011 */
[----:B0-----:R-:W-:Y:S01]  /*1a200*/  @P0 IMAD.MOV.U32 R40, RZ, RZ, R9 ;  /* 0x000000ffff280224 */ /* 0x001fe200078e0009 */
[----:B--2---:R-:W-:Y:S02]  /*1a210*/  ISETP.GE.AND P4, PT, R6, RZ, PT ;  /* 0x000000ff0600720c */ /* 0x004fe40003f86270 */
[----:B------:R-:W2:Y:S04]  /*1a220*/  LDL.LU R6, [R1+0x530] ;  /* 0x0005300001067983 */ /* 0x000ea80000300800 */
[----:B------:R-:W2:Y:S04]  /*1a230*/  LDL.LU R92, [R1+0x50c] ;  /* 0x00050c00015c7983 */ /* 0x000ea80000300800 */
[----:B------:R0:W-:Y:S04]  /*1a240*/  STL [R1+0x3f0], R9 ;  /* 0x0003f00901007387 */ /* 0x0001e80000100800 */
[----:B------:R1:W-:Y:S04]  /*1a250*/  STL [R1+0x3ec], R17 ;  /* 0x0003ec1101007387 */ /* 0x0003e80000100800 */
[----:B0-----:R-:W2:Y:S01]  /*1a260*/  LDL R9, [R1+0xb3c] ;  /* 0x000b3c0001097983 */ /* 0x001ea20000100800 */
[----:B-1----:R-:W-:-:S03]  /*1a270*/  LEA.HI.X.SX32 R17, R34, R0, 0x1, P3 ;  /* 0x0000000022117211 */ /* 0x002fc600018f0eff */
[----:B------:R0:W-:Y:S01]  /*1a280*/  STL [R1+0x410], R7 ;  /* 0x0004100701007387 */ /* 0x0001e20000100800 */
[----:B------:R-:W-:-:S03]  /*1a290*/  IMAD.MOV.U32 R34, RZ, RZ, R16 ;  /* 0x000000ffff227224 */ /* 0x000fc600078e0010 */
[----:B------:R1:W-:Y:S04]  /*1a2a0*/  STL [R1+0x40c], R17 ;  /* 0x00040c1101007387 */ /* 0x0003e80000100800 */
[----:B------:R-:W2:Y:S01]  /*1a2b0*/  LDL R16, [R1+0xc5c] ;  /* 0x000c5c0001107983 */ /* 0x000ea20000100800 */
[----:B---3--:R-:W-:Y:S01]  /*1a2c0*/  ISETP.GE.AND P2, PT, R22, RZ, PT ;  /* 0x000000ff1600720c */ /* 0x008fe20003f46270 */
[----:B------:R-:W-:Y:S01]  /*1a2d0*/  @!P4 IMAD.MOV R36, RZ, RZ, -R36 ;  /* 0x000000ffff24c224 */ /* 0x000fe200078e0a24 */
[----:B------:R-:W-:Y:S01]  /*1a2e0*/  SEL R35, R38, R35, !P6 ;  /* 0x0000002326237207 */ /* 0x000fe20007000000 */
[----:B------:R-:W-:Y:S01]  /*1a2f0*/  @!P1 IMAD.MOV R34, RZ, RZ, -R34 ;  /* 0x000000ffff229224 */ /* 0x000fe200078e0a22 */
[----:B------:R-:W-:Y:S01]  /*1a300*/  PRMT R76, RZ, 0x7610, R76 ;  /* 0x00007610ff4c7816 */ /* 0x000fe2000000004c */
[----:B------:R-:W3:Y:S08]  /*1a310*/  LDL.LU R22, [R1+0x52c] ;  /* 0x00052c0001167983 */ /* 0x000ef00000300800 */
[----:B------:R-:W-:Y:S01]  /*1a320*/  @!P2 IMAD.MOV R33, RZ, RZ, -R33 ;  /* 0x000000ffff21a224 */ /* 0x000fe200078e0a21 */
[----:B----4-:R-:W-:-:S02]  /*1a330*/  ISETP.GT.U32.AND P2, PT, R3, R13, PT ;  /* 0x0000000d0300720c */ /* 0x010fc40003f44070 */
[----:B------:R-:W-:Y:S01]  /*1a340*/  ISETP.GT.U32.AND P4, PT, R3, R14, PT ;  /* 0x0000000e0300720c */ /* 0x000fe20003f84070 */
[----:B------:R-:W-:Y:S01]  /*1a350*/  IMAD R35, R35, UR9, RZ ;  /* 0x0000000923237c24 */ /* 0x000fe2000f8e02ff */
[----:B------:R4:W3:Y:S09]  /*1a360*/  @P0 LDG.E.U8 R76, desc[UR22][R40.64] ;  /* 0x00000016284c0981 */ /* 0x0008f2000c1e1100 */
[----:B------:R-:W-:-:S05]  /*1a370*/  @!P2 IMAD.IADD R13, R13, 0x1, -R3 ;  /* 0x000000010d0da824 */ /* 0x000fca00078e0a03 */
[----:B------:R-:W-:Y:S02]  /*1a380*/  ISETP.GT.U32.AND P2, PT, R3, R13, PT ;  /* 0x0000000d0300720c */ /* 0x000fe40003f44070 */
[C---:B------:R-:W-:Y:S01]  /*1a390*/  SEL R33, R38.reuse, R33, !P6 ;  /* 0x0000002126217207 */ /* 0x040fe20007000000 */
[----:B----4-:R-:W-:Y:S01]  /*1a3a0*/  @P0 IMAD.MOV.U32 R40, RZ, RZ, R7 ;  /* 0x000000ffff280224 */ /* 0x010fe200078e0007 */
[----:B------:R-:W-:Y:S01]  /*1a3b0*/  PRMT R75, RZ, 0x7610, R75 ;  /* 0x00007610ff4b7816 */ /* 0x000fe2000000004b */
[----:B------:R-:W-:Y:S01]  /*1a3c0*/  @P0 IMAD.MOV.U32 R41, RZ, RZ, R17 ;  /* 0x000000ffff290224 */ /* 0x000fe200078e0011 */
[----:B------:R-:W-:Y:S01]  /*1a3d0*/  SEL R36, R38, R36, !P6 ;  /* 0x0000002426247207 */ /* 0x000fe20007000000 */
[----:B------:R-:W-:Y:S01]  /*1a3e0*/  IMAD R33, R33, UR9, RZ ;  /* 0x0000000921217c24 */ /* 0x000fe2000f8e02ff */
[----:B0-----:R-:W4:Y:S01]  /*1a3f0*/  LDL.LU R7, [R1+0x56c] ;  /* 0x00056c0001077983 */ /* 0x001f220000300800 */
[----:B------:R-:W-:Y:S01]  /*1a400*/  @!P4 IMAD.IADD R14, R14, 0x1, -R3 ;  /* 0x000000010e0ec824 */ /* 0x000fe200078e0a03 */
[----:B------:R-:W-:-:S02]  /*1a410*/  IADD3 R39, P4, PT, R35, R2, RZ ;  /* 0x0000000223277210 */ /* 0x000fc40007f9e0ff */
[----:B------:R0:W3:Y:S01]  /*1a420*/  @P0 LDG.E.U8 R75, desc[UR22][R40.64] ;  /* 0x00000016284b0981 */ /* 0x0000e2000c1e1100 */
[----:B------:R-:W-:Y:S01]  /*1a430*/  @!P2 IMAD.IADD R13, R13, 0x1, -R3 ;  /* 0x000000010d0da824 */ /* 0x000fe200078e0a03 */
[----:B------:R-:W-:Y:S02]  /*1a440*/  ISETP.GT.U32.AND P3, PT, R3, R15, PT ;  /* 0x0000000f0300720c */ /* 0x000fe40003f64070 */
[----:B0-----:R-:W-:Y:S01]  /*1a450*/  LEA.HI.X.SX32 R41, R35, R0, 0x1, P4 ;  /* 0x0000000023297211 */ /* 0x001fe200020f0eff */
[----:B------:R-:W-:Y:S01]  /*1a460*/  STL [R1+0x430], R39 ;  /* 0x0004302701007387 */ /* 0x000fe20000100800 */
[----:B------:R-:W-:Y:S01]  /*1a470*/  PRMT R74, RZ, 0x7610, R74 ;  /* 0x00007610ff4a7816 */ /* 0x000fe2000000004a */
[----:B------:R-:W-:-:S08]  /*1a480*/  @P0 IMAD.MOV.U32 R40, RZ, RZ, R39 ;  /* 0x000000ffff280224 */ /* 0x000fd000078e0027 */
[----:B------:R-:W-:Y:S01]  /*1a490*/  @!P3 IMAD.IADD R15, R15, 0x1, -R3 ;  /* 0x000000010f0fb824 */ /* 0x000fe200078e0a03 */
[C---:B-1----:R-:W-:Y:S01]  /*1a4a0*/  IADD3 R17, P3, PT, R33.reuse, R2, RZ ;  /* 0x0000000221117210 */ /* 0x042fe20007f7e0ff */
[----:B------:R-:W-:Y:S01]  /*1a4b0*/  IMAD R36, R36, UR9, RZ ;  /* 0x0000000924247c24 */ /* 0x000fe2000f8e02ff */
[----:B------:R-:W-:Y:S01]  /*1a4c0*/  SEL R35, R38, R34, !P6 ;  /* 0x0000002226237207 */ /* 0x000fe20007000000 */
[----:B------:R0:W4:Y:S01]  /*1a4d0*/  @P0 LDG.E.U8 R74, desc[UR22][R40.64] ;  /* 0x00000016284a0981 */ /* 0x000122000c1e1100 */
[----:B------:R-:W-:Y:S01]  /*1a4e0*/  LEA.HI.X.SX32 R37, R33, R0, 0x1, P3 ;  /* 0x0000000021257211 */ /* 0x000fe200018f0eff */
[----:B------:R-:W-:Y:S02]  /*1a4f0*/  IMAD.MOV.U32 R34, RZ, RZ, R12 ;  /* 0x000000ffff227224 */ /* 0x000fe400078e000c */
[----:B------:R1:W-:Y:S04]  /*1a500*/  STL [R1+0x450], R17 ;  /* 0x0004501101007387 */ /* 0x0003e80000100800 */
[----:B------:R1:W-:Y:S04]  /*1a510*/  STL [R1+0x42c], R41 ;  /* 0x00042c2901007387 */ /* 0x0003e80000100800 */
[----:B------:R2:W-:Y:S01]  /*1a520*/  STL [R1+0x44c], R37 ;  /* 0x00044c2501007387 */ /* 0x0005e20000100800 */
[----:B0-----:R-:W-:-:S02]  /*1a530*/  @P0 IMAD.MOV.U32 R40, RZ, RZ, R17 ;  /* 0x000000ffff280224 */ /* 0x001fc400078e0011 */
[----:B------:R-:W-:Y:S01]  /*1a540*/  IMAD.MOV.U32 R33, RZ, RZ, R10 ;  /* 0x000000ffff217224 */ /* 0x000fe200078e000a */
[----:B-1----:R-:W4:Y:S01]  /*1a550*/  LDL R17, [R1+0xda4] ;  /* 0x000da40001117983 */ /* 0x002f220000100800 */
[----:B------:R-:W-:Y:S02]  /*1a560*/  IMAD R35, R35, UR9, RZ ;  /* 0x0000000923237c24 */ /* 0x000fe4000f8e02ff */
[----:B------:R-:W-:Y:S01]  /*1a570*/  @P0 IMAD.MOV.U32 R41, RZ, RZ, R37 ;  /* 0x000000ffff290224 */ /* 0x000fe200078e0025 */
[----:B------:R-:W-:Y:S02]  /*1a580*/  PRMT R72, RZ, 0x7610, R72 ;  /* 0x00007610ff487816 */ /* 0x000fe40000000048 */
[----:B--2---:R-:W-:-:S13]  /*1a590*/  ISETP.GT.U32.AND P1, PT, R3, R6, PT ;  /* 0x000000060300720c */ /* 0x004fda0003f24070 */
[----:B------:R-:W-:Y:S01]  /*1a5a0*/  @!P1 IMAD.IADD R6, R6, 0x1, -R3 ;  /* 0x0000000106069824 */ /* 0x000fe200078e0a03 */
[----:B------:R-:W-:Y:S02]  /*1a5b0*/  ISETP.GE.AND P2, PT, R9, RZ, PT ;  /* 0x000000ff0900720c */ /* 0x000fe40003f46270 */
[----:B------:R-:W2:Y:S04]  /*1a5c0*/  LDL R9, [R1+0xb34] ;  /* 0x000b340001097983 */ /* 0x000ea80000100800 */
[----:B------:R-:W2:Y:S01]  /*1a5d0*/  LDL.LU R12, [R1+0x58c] ;  /* 0x00058c00010c7983 */ /* 0x000ea20000300800 */
[----:B------:R-:W-:-:S06]  /*1a5e0*/  ISETP.GE.AND P1, PT, R16, RZ, PT ;  /* 0x000000ff1000720c */ /* 0x000fcc0003f26270 */
[----:B------:R-:W-:Y:S01]  /*1a5f0*/  @!P2 IMAD.MOV R34, RZ, RZ, -R34 ;  /* 0x000000ffff22a224 */ /* 0x000fe200078e0a22 */
[C---:B------:R-:W-:Y:S01]  /*1a600*/  IADD3 R37, P2, PT, R36.reuse, R2, RZ ;  /* 0x0000000224257210 */ /* 0x040fe20007f5e0ff */
[----:B------:R-:W2:Y:S03]  /*1a610*/  LDL.LU R16, [R1+0x5a4] ;  /* 0x0005a40001107983 */ /* 0x000ea60000300800 */
[----:B------:R-:W-:Y:S01]  /*1a620*/  LEA.HI.X.SX32 R36, R36, R0, 0x1, P2 ;  /* 0x0000000024247211 */ /* 0x000fe200010f0eff */
[----:B------:R0:W-:Y:S01]  /*1a630*/  STL [R1+0x470], R37 ;  /* 0x0004702501007387 */ /* 0x0001e20000100800 */
[----:B------:R-:W-:Y:S01]  /*1a640*/  @!P1 IMAD.MOV R33, RZ, RZ, -R33 ;  /* 0x000000ffff219224 */ /* 0x000fe200078e0a21 */
[----:B------:R-:W-:Y:S02]  /*1a650*/  IADD3 R10, P1, PT, R35, R2, RZ ;  /* 0x00000002230a7210 */ /* 0x000fe40007f3e0ff */
[----:B0-----:R-:W-:-:S03]  /*1a660*/  @P0 LOP3.LUT R37, R37, R36, RZ, 0x3c, !PT ;  /* 0x0000002425250212 */ /* 0x001fc600078e3cff */
[----:B------:R-:W-:Y:S04]  /*1a670*/  STL [R1+0x490], R10 ;  /* 0x0004900a01007387 */ /* 0x000fe80000100800 */
[----:B------:R0:W-:Y:S01]  /*1a680*/  STL [R1+0x46c], R36 ;  /* 0x00046c2401007387 */ /* 0x0001e20000100800 */
[----:B------:R-:W-:Y:S02]  /*1a690*/  LEA.HI.X.SX32 R39, R35, R0, 0x1, P1 ;  /* 0x0000000023277211 */ /* 0x000fe400008f0eff */
[----:B0-----:R-:W-:-:S04]  /*1a6a0*/  @P0 LOP3.LUT R36, R37, R36, RZ, 0x3c, !PT ;  /* 0x0000002425240212 */ /* 0x001fc800078e3cff */
[----:B------:R-:W-:Y:S01]  /*1a6b0*/  @P0 LOP3.LUT R37, R37, R36, RZ, 0x3c, !PT ;  /* 0x0000002425250212 */ /* 0x000fe200078e3cff */
[----:B------:R0:W-:Y:S04]  /*1a6c0*/  STL [R1+0x48c], R39 ;  /* 0x00048c2701007387 */ /* 0x0001e80000100800 */
[----:B------:R1:W2:Y:S02]  /*1a6d0*/  @P0 LDG.E.U8 R72, desc[UR22][R36.64] ;  /* 0x0000001624480981 */ /* 0x0002a4000c1e1100 */
[----:B-1----:R-:W-:Y:S02]  /*1a6e0*/  @P0 IMAD.MOV.U32 R36, RZ, RZ, R10 ;  /* 0x000000ffff240224 */ /* 0x002fe400078e000a */
[----:B------:R-:W2:Y:S01]  /*1a6f0*/  LDL R10, [R1+0xb20] ;  /* 0x000b2000010a7983 */ /* 0x000ea20000100800 */
[----:B------:R-:W-:-:S02]  /*1a700*/  ISETP.GT.U32.AND P3, PT, R3, R15, PT ;  /* 0x0000000f0300720c */ /* 0x000fc40003f64070 */
[----:B------:R-:W-:-:S11]  /*1a710*/  ISETP.GT.U32.AND P4, PT, R3, R92, PT ;  /* 0x0000005c0300720c */ /* 0x000fd60003f84070 */
[--C-:B------:R-:W-:Y:S01]  /*1a720*/  @!P3 IMAD.IADD R15, R15, 0x1, -R3.reuse ;  /* 0x000000010f0fb824 */ /* 0x100fe200078e0a03 */
[C---:B------:R-:W-:Y:S01]  /*1a730*/  ISETP.GT.U32.AND P3, PT, R3.reuse, R6, PT ;  /* 0x000000060300720c */ /* 0x040fe20003f64070 */
[----:B------:R-:W-:Y:S01]  /*1a740*/  @!P4 IMAD.IADD R92, R92, 0x1, -R3 ;  /* 0x000000015c5cc824 */ /* 0x000fe200078e0a03 */
[C---:B---3--:R-:W-:Y:S02]  /*1a750*/  ISETP.GT.U32.AND P4, PT, R3.reuse, R22, PT ;  /* 0x000000160300720c */ /* 0x048fe40003f84070 */
[C---:B----4-:R-:W-:Y:S02]  /*1a760*/  ISETP.GT.U32.AND P1, PT, R3.reuse, R7, PT ;  /* 0x000000070300720c */ /* 0x050fe40003f24070 */
[----:B------:R-:W-:Y:S01]  /*1a770*/  ISETP.GT.U32.AND P2, PT, R3, R92, PT ;  /* 0x0000005c0300720c */ /* 0x000fe20003f44070 */
[----:B------:R-:W-:Y:S01]  /*1a780*/  @P0 IMAD.MOV.U32 R37, RZ, RZ, R39 ;  /* 0x000000ffff250224 */ /* 0x000fe200078e0027 */
[----:B------:R-:W-:-:S05]  /*1a790*/  PRMT R71, RZ, 0x7610, R71 ;  /* 0x00007610ff477816 */ /* 0x000fca0000000047 */
[--C-:B------:R-:W-:Y:S01]  /*1a7a0*/  @!P3 IMAD.IADD R6, R6, 0x1, -R3.reuse ;  /* 0x000000010606b824 */ /* 0x100fe200078e0a03 */
[----:B------:R-:W-:Y:S01]  /*1a7b0*/  SEL R34, R38, R34, !P6 ;  /* 0x0000002226227207 */ /* 0x000fe20007000000 */
[--C-:B------:R-:W-:Y:S01]  /*1a7c0*/  @!P4 IMAD.IADD R22, R22, 0x1, -R3.reuse ;  /* 0x000000011616c824 */ /* 0x100fe200078e0a03 */
[----:B------:R-:W-:Y:S01]  /*1a7d0*/  SEL R35, R38, R33, !P6 ;  /* 0x0000002126237207 */ /* 0x000fe20007000000 */
[----:B------:R1:W3:Y:S01]  /*1a7e0*/  @P0 LDG.E.U8 R71, desc[UR22][R36.64] ;  /* 0x0000001624470981 */ /* 0x0002e2000c1e1100 */
[----:B------:R-:W-:Y:S01]  /*1a7f0*/  @!P1 IMAD.IADD R7, R7, 0x1, -R3 ;  /* 0x0000000107079824 */ /* 0x000fe200078e0a03 */
[----:B------:R-:W-:Y:S01]  /*1a800*/  ISETP.GE.AND P4, PT, R17, RZ, PT ;  /* 0x000000ff1100720c */ /* 0x000fe20003f86270 */
[----:B-1----:R-:W-:Y:S01]  /*1a810*/  IMAD R36, R34, UR9, RZ ;  /* 0x0000000922247c24 */ /* 0x002fe2000f8e02ff */
[----:B------:R-:W-:Y:S01]  /*1a820*/  ISETP.GT.U32.AND P1, PT, R3, R22, PT ;  /* 0x000000160300720c */ /* 0x000fe20003f24070 */
[----:B------:R-:W-:Y:S02]  /*1a830*/  IMAD.MOV.U32 R34, RZ, RZ, R13 ;  /* 0x000000ffff227224 */ /* 0x000fe400078e000d */
[----:B------:R-:W-:-:S02]  /*1a840*/  IMAD R35, R35, UR9, RZ ;  /* 0x0000000923237c24 */ /* 0x000fc4000f8e02ff */
[----:B------:R-:W-:Y:S01]  /*1a850*/  @!P2 IMAD.IADD R92, R92, 0x1, -R3 ;  /* 0x000000015c5ca824 */ /* 0x000fe200078e0a03 */
[----:B------:R-:W-:Y:S01]  /*1a860*/  IADD3 R37, P2, PT, R36, R2, RZ ;  /* 0x0000000224257210 */ /* 0x000fe20007f5e0ff */
[----:B------:R-:W-:-:S04]  /*1a870*/  IMAD.MOV.U32 R33, RZ, RZ, R14 ;  /* 0x000000ffff217224 */ /* 0x000fc800078e000e */
[----:B------:R-:W-:Y:S01]  /*1a880*/  @!P4 IMAD.MOV R34, RZ, RZ, -R34 ;  /* 0x000000ffff22c224 */ /* 0x000fe200078e0a22 */
[C---:B------:R-:W-:Y:S02]  /*1a890*/  IADD3 R13, P4, PT, R35.reuse, R2, RZ ;  /* 0x00000002230d7210 */ /* 0x040fe40007f9e0ff */
[-C--:B------:R-:W-:Y:S02]  /*1a8a0*/  LEA.HI.X.SX32 R36, R36, R0.reuse, 0x1, P2 ;  /* 0x0000000024247211 */ /* 0x080fe400010f0eff */
[----:B------:R-:W-:Y:S01]  /*1a8b0*/  LEA.HI.X.SX32 R14, R35, R0, 0x1, P4 ;  /* 0x00000000230e7211 */ /* 0x000fe200020f0eff */
[----:B------:R-:W-:Y:S01]  /*1a8c0*/  @!P1 IMAD.IADD R22, R22, 0x1, -R3 ;  /* 0x0000000116169824 */ /* 0x000fe200078e0a03 */
[----:B--2---:R-:W-:Y:S02]  /*1a8d0*/  ISETP.GE.AND P3, PT, R9, RZ, PT ;  /* 0x000000ff0900720c */ /* 0x004fe40003f66270 */
[----:B------:R-:W2:Y:S04]  /*1a8e0*/  LDL.LU R9, [R1+0x5ac] ;  /* 0x0005ac0001097983 */ /* 0x000ea80000300800 */
[----:B0-----:R-:W4:Y:S04]  /*1a8f0*/  LDL R39, [R1+0xb14] ;  /* 0x000b140001277983 */ /* 0x001f280000100800 */
[----:B------:R-:W3:Y:S04]  /*1a900*/  LDL R17, [R1+0xcac] ;  /* 0x000cac0001117983 */ /* 0x000ee80000100800 */
[----:B------:R0:W-:Y:S04]  /*1a910*/  STL [R1+0x4b0], R37 ;  /* 0x0004b02501007387 */ /* 0x0001e80000100800 */
[----:B------:R-:W-:Y:S04]  /*1a920*/  STL [R1+0x4d0], R13 ;  /* 0x0004d00d01007387 */ /* 0x000fe80000100800 */
[----:B------:R1:W-:Y:S04]  /*1a930*/  STL [R1+0x4ac], R36 ;  /* 0x0004ac2401007387 */ /* 0x0003e80000100800 */
[----:B------:R0:W-:Y:S01]  /*1a940*/  STL [R1+0x4cc], R14 ;  /* 0x0004cc0e01007387 */ /* 0x0001e20000100800 */
[----:B------:R-:W-:-:S03]  /*1a950*/  ISETP.GE.AND P1, PT, R10, RZ, PT ;  /* 0x000000ff0a00720c */ /* 0x000fc60003f26270 */
[----:B------:R-:W3:Y:S01]  /*1a960*/  LDL R10, [R1+0xde4] ;  /* 0x000de400010a7983 */ /* 0x000ee20000100800 */
[----:B------:R-:W-:Y:S01]  /*1a970*/  @!P3 IMAD.MOV R33, RZ, RZ, -R33 ;  /* 0x000000ffff21b224 */ /* 0x000fe200078e0a21 */
[----:B------:R-:W-:Y:S02]  /*1a980*/  ISETP.GT.U32.AND P3, PT, R3, R7, PT ;  /* 0x000000070300720c */ /* 0x000fe40003f64070 */
[----:B0-----:R-:W-:Y:S02]  /*1a990*/  @P0 LOP3.LUT R37, R37, R36, RZ, 0x3c, !PT ;  /* 0x0000002425250212 */ /* 0x001fe400078e3cff */
[----:B------:R-:W-:Y:S02]  /*1a9a0*/  ISETP.GT.U32.AND P2, PT, R3, R12, PT ;  /* 0x0000000c0300720c */ /* 0x000fe40003f44070 */
[----:B-1----:R-:W-:Y:S02]  /*1a9b0*/  @P0 LOP3.LUT R36, R37, R36, RZ, 0x3c, !PT ;  /* 0x0000002425240212 */ /* 0x002fe400078e3cff */
[----:B------:R-:W-:-:S02]  /*1a9c0*/  SEL R33, R38, R33, !P6 ;  /* 0x0000002126217207 */ /* 0x000fc40007000000 */
[----:B------:R-:W-:Y:S02]  /*1a9d0*/  PRMT R70, RZ, 0x7610, R70 ;  /* 0x00007610ff467816 */ /* 0x000fe40000000046 */
[----:B------:R-:W-:Y:S01]  /*1a9e0*/  @P0 LOP3.LUT R37, R37, R36, RZ, 0x3c, !PT ;  /* 0x0000002425250212 */ /* 0x000fe200078e3cff */
[----:B------:R-:W-:Y:S01]  /*1a9f0*/  IMAD R35, R33, UR9, RZ ;  /* 0x0000000921237c24 */ /* 0x000fe2000f8e02ff */
[----:B------:R-:W-:Y:S01]  /*1aa00*/  ISETP.GT.U32.AND P4, PT, R3, R16, PT ;  /* 0x000000100300720c */ /* 0x000fe20003f84070 */
[--C-:B------:R-:W-:Y:S02]  /*1aa10*/  @!P3 IMAD.IADD R7, R7, 0x1, -R3.reuse ;  /* 0x000000010707b824 */ /* 0x100fe400078e0a03 */
[----:B------:R0:W3:Y:S01]  /*1aa20*/  @P0 LDG.E.U8 R70, desc[UR22][R36.64] ;  /* 0x0000001624460981 */ /* 0x0000e2000c1e1100 */
[----:B------:R-:W-:Y:S01]  /*1aa30*/  @!P2 IMAD.IADD R12, R12, 0x1, -R3 ;  /* 0x000000010c0ca824 */ /* 0x000fe200078e0a03 */
[----:B------:R-:W-:Y:S02]  /*1aa40*/  SEL R33, R38, R34, !P6 ;  /* 0x0000002226217207 */ /* 0x000fe40007000000 */
[----:B------:R-:W-:Y:S01]  /*1aa50*/  PRMT R69, RZ, 0x7610, R69 ;  /* 0x00007610ff457816 */ /* 0x000fe20000000045 */
[----:B0-----:R-:W-:Y:S01]  /*1aa60*/  @P0 IMAD.MOV.U32 R36, RZ, RZ, R13 ;  /* 0x000000ffff240224 */ /* 0x001fe200078e000d */
[----:B------:R-:W-:Y:S01]  /*1aa70*/  IADD3 R13, P2, PT, R35, R2, RZ ;  /* 0x00000002230d7210 */ /* 0x000fe20007f5e0ff */
[----:B------:R-:W-:-:S03]  /*1aa80*/  @P0 IMAD.MOV.U32 R37, RZ, RZ, R14 ;  /* 0x000000ffff250224 */ /* 0x000fc600078e000e */
[----:B------:R-:W-:Y:S01]  /*1aa90*/  LEA.HI.X.SX32 R14, R35, R0, 0x1, P2 ;  /* 0x00000000230e7211 */ /* 0x000fe200010f0eff */
[----:B------:R-:W-:Y:S01]  /*1aaa0*/  @!P4 IMAD.IADD R16, R16, 0x1, -R3 ;  /* 0x000000011010c824 */ /* 0x000fe200078e0a03 */
[----:B------:R0:W3:Y:S01]  /*1aab0*/  @P0 LDG.E.U8 R69, desc[UR22][R36.64] ;  /* 0x0000001624450981 */ /* 0x0000e2000c1e1100 */
[----:B------:R-:W-:-:S03]  /*1aac0*/  PRMT R68, RZ, 0x7610, R68 ;  /* 0x00007610ff447816 */ /* 0x000fc60000000044 */
[----:B------:R1:W-:Y:S01]  /*1aad0*/  STL [R1+0x4f0], R13 ;  /* 0x0004f00d01007387 */ /* 0x0003e20000100800 */
[----:B0-----:R-:W-:Y:S02]  /*1aae0*/  @P0 IMAD.MOV.U32 R36, RZ, RZ, R13 ;  /* 0x000000ffff240224 */ /* 0x001fe400078e000d */
[----:B------:R-:W-:Y:S02]  /*1aaf0*/  @P0 IMAD.MOV.U32 R37, RZ, RZ, R14 ;  /* 0x000000ffff250224 */ /* 0x000fe400078e000e */
[----:B------:R-:W-:-:S03]  /*1ab00*/  IMAD.MOV.U32 R34, RZ, RZ, R15 ;  /* 0x000000ffff227224 */ /* 0x000fc600078e000f */
[----:B------:R0:W3:Y:S01]  /*1ab10*/  @P0 LDG.E.U8 R68, desc[UR22][R36.64] ;  /* 0x0000001624440981 */ /* 0x0000e2000c1e1100 */
[----:B------:R-:W-:Y:S01]  /*1ab20*/  PRMT R67, RZ, 0x7610, R67 ;  /* 0x00007610ff437816 */ /* 0x000fe20000000043 */
[----:B------:R-:W-:Y:S02]  /*1ab30*/  @!P1 IMAD.MOV R34, RZ, RZ, -R34 ;  /* 0x000000ffff229224 */ /* 0x000fe400078e0a22 */
[----:B------:R-:W-:Y:S01]  /*1ab40*/  IMAD.MOV.U32 R35, RZ, RZ, R92 ;  /* 0x000000ffff237224 */ /* 0x000fe200078e005c */
[----:B------:R-:W-:Y:S02]  /*1ab50*/  PRMT R66, RZ, 0x7610, R66 ;  /* 0x00007610ff427816 */ /* 0x000fe40000000042 */
[----:B--2---:R-:W-:Y:S02]  /*1ab60*/  ISETP.GT.U32.AND P3, PT, R3, R9, PT ;  /* 0x000000090300720c */ /* 0x004fe40003f64070 */
[----:B----4-:R-:W-:Y:S01]  /*1ab70*/  ISETP.GE.AND P2, PT, R39, RZ, PT ;  /* 0x000000ff2700720c */ /* 0x010fe20003f46270 */
[----:B------:R-:W-:Y:S01]  /*1ab80*/  IMAD R39, R33, UR9, RZ ;  /* 0x0000000921277c24 */ /* 0x000fe2000f8e02ff */
[----:B---3--:R-:W-:-:S02]  /*1ab90*/  ISETP.GE.AND P4, PT, R17, RZ, PT ;  /* 0x000000ff1100720c */ /* 0x008fc40003f86270 */
[----:B------:R-:W2:Y:S07]  /*1aba0*/  LDL.LU R17, [R1+0x5e8] ;  /* 0x0005e80001117983 */ /* 0x000eae0000300800 */
[----:B------:R-:W-:Y:S01]  /*1abb0*/  @!P3 IMAD.IADD R9, R9, 0x1, -R3 ;  /* 0x000000010909b824 */ /* 0x000fe200078e0a03 */
[----:B------:R3:W-:Y:S01]  /*1abc0*/  STL [R1+0x4ec], R14 ;  /* 0x0004ec0e01007387 */ /* 0x0007e20000100800 */
[----:B------:R-:W-:-:S03]  /*1abd0*/  IMAD.MOV.U32 R33, RZ, RZ, R6 ;  /* 0x000000ffff217224 */ /* 0x000fc600078e0006 */
[----:B------:R-:W4:Y:S04]  /*1abe0*/  LDL.LU R15, [R1+0x5e4] ;  /* 0x0005e400010f7983 */ /* 0x000f280000300800 */
[----:B-1----:R-:W2:Y:S01]  /*1abf0*/  LDL.LU R13, [R1+0x5d0] ;  /* 0x0005d000010d7983 */ /* 0x002ea20000300800 */
[----:B---3--:R-:W-:-:S03]  /*1ac00*/  IADD3 R14, P3, PT, R39, R2, RZ ;  /* 0x00000002270e7210 */ /* 0x008fc60007f7e0ff */
[----:B------:R-:W3:Y:S01]  /*1ac10*/  LDL.LU R6, [R1+0xe38] ;  /* 0x000e380001067983 */ /* 0x000ee20000300800 */
[----:B0-----:R-:W-:-:S03]  /*1ac20*/  LEA.HI.X.SX32 R36, R39, R0, 0x1, P3 ;  /* 0x0000000027247211 */ /* 0x001fc600018f0eff */
[----:B------:R-:W-:Y:S01]  /*1ac30*/  STL [R1+0x510], R14 ;  /* 0x0005100e01007387 */ /* 0x000fe20000100800 */
[----:B------:R-:W-:Y:S02]  /*1ac40*/  @!P4 IMAD.MOV R33, RZ, RZ, -R33 ;  /* 0x000000ffff21c224 */ /* 0x000fe400078e0a21 */
[----:B------:R-:W-:Y:S01]  /*1ac50*/  @P0 IMAD.MOV.U32 R37, RZ, RZ, R36 ;  /* 0x000000ffff250224 */ /* 0x000fe200078e0024 */
[----:B------:R0:W-:Y:S01]  /*1ac60*/  STL [R1+0x50c], R36 ;  /* 0x00050c2401007387 */ /* 0x0001e20000100800 */
[----:B------:R-:W-:Y:S01]  /*1ac70*/  @!P2 IMAD.MOV R35, RZ, RZ, -R35 ;  /* 0x000000ffff23a224 */ /* 0x000fe200078e0a23 */
[----:B------:R-:W-:Y:S01]  /*1ac80*/  ISETP.GT.U32.AND P2, PT, R3, R9, PT ;  /* 0x000000090300720c */ /* 0x000fe20003f44070 */
[----:B0-----:R-:W-:-:S05]  /*1ac90*/  @P0 IMAD.MOV.U32 R36, RZ, RZ, R14 ;  /* 0x000000ffff240224 */ /* 0x001fca00078e000e */
[----:B------:R0:W2:Y:S01]  /*1aca0*/  @P0 LDG.E.U8 R67, desc[UR22][R36.64] ;  /* 0x0000001624430981 */ /* 0x0000a2000c1e1100 */
[C---:B------:R-:W-:Y:S02]  /*1acb0*/  SEL R33, R38.reuse, R33, !P6 ;  /* 0x0000002126217207 */ /* 0x040fe40007000000 */
[----:B0-----:R-:W-:Y:S02]  /*1acc0*/  SEL R36, R38, R34, !P6 ;  /* 0x0000002226247207 */ /* 0x001fe40007000000 */
[----:B------:R-:W-:Y:S01]  /*1acd0*/  ISETP.GE.AND P4, PT, R10, RZ, PT ;  /* 0x000000ff0a00720c */ /* 0x000fe20003f86270 */
[----:B------:R-:W-:Y:S01]  /*1ace0*/  IMAD.MOV.U32 R34, RZ, RZ, R22 ;  /* 0x000000ffff227224 */ /* 0x000fe200078e0016 */
[----:B------:R-:W2:Y:S01]  /*1acf0*/  LDL.LU R10, [R1+0x5cc] ;  /* 0x0005cc00010a7983 */ /* 0x000ea20000300800 */
[----:B------:R-:W-:Y:S02]  /*1ad00*/  IMAD R36, R36, UR9, RZ ;  /* 0x0000000924247c24 */ /* 0x000fe4000f8e02ff */
[----:B------:R-:W-:Y:S01]  /*1ad10*/  IMAD R33, R33, UR9, RZ ;  /* 0x0000000921217c24 */ /* 0x000fe2000f8e02ff */
[----:B------:R-:W2:Y:S01]  /*1ad20*/  LDL.LU R14, [R1+0x604] ;  /* 0x00060400010e7983 */ /* 0x000ea20000300800 */
[----:B------:R-:W-:-:S06]  /*1ad30*/  @!P2 IMAD.IADD R9, R9, 0x1, -R3 ;  /* 0x000000010909a824 */ /* 0x000fcc00078e0a03 */
[----:B------:R-:W-:Y:S01]  /*1ad40*/  @!P4 IMAD.MOV R34, RZ, RZ, -R34 ;  /* 0x000000ffff22c224 */ /* 0x000fe200078e0a22 */
[CC--:B------:R-:W-:Y:S01]  /*1ad50*/  IADD3 R37, P4, PT, R36.reuse, R2.reuse, RZ ;  /* 0x0000000224257210 */ /* 0x0c0fe20007f9e0ff */
[----:B------:R-:W2:Y:S01]  /*1ad60*/  LDL R22, [R1+0xcd8] ;  /* 0x000cd80001167983 */ /* 0x000ea20000100800 */
        /* <DEDUP_REMOVED lines=8> */
[----:B------:R0:W2:Y:S04]  /*1adf0*/  @P0 LDG.E.U8 R66, desc[UR22][R36.64] ;  /* 0x0000001624420981 */ /* 0x0000a8000c1e1100 */
[----:B------:R-:W2:Y:S01]  /*1ae00*/  LDL R37, [R1+0xd54] ;  /* 0x000d540001257983 */ /* 0x000ea20000100800 */
[----:B------:R-:W-:Y:S01]  /*1ae10*/  LEA.HI.X.SX32 R33, R33, R0, 0x1, P2 ;  /* 0x0000000021217211 */ /* 0x000fe200010f0eff */
[----:B0-----:R-:W-:Y:S01]  /*1ae20*/  @P0 IMAD.MOV.U32 R36, RZ, RZ, R92 ;  /* 0x000000ffff240224 */ /* 0x001fe200078e005c */
[----:B------:R-:W-:-:S03]  /*1ae30*/  PRMT R65, RZ, 0x7610, R65 ;  /* 0x00007610ff417816 */ /* 0x000fc60000000041 */
[----:B------:R0:W-:Y:S01]  /*1ae40*/  STL [R1+0x54c], R33 ;  /* 0x00054c2101007387 */ /* 0x0001e20000100800 */
[C---:B------:R-:W-:Y:S02]  /*1ae50*/  ISETP.GT.U32.AND P3, PT, R3.reuse, R16, PT ;  /* 0x000000100300720c */ /* 0x040fe40003f64070 */
[----:B------:R-:W-:Y:S02]  /*1ae60*/  ISETP.GT.U32.AND P1, PT, R3, R12, PT ;  /* 0x0000000c0300720c */ /* 0x000fe40003f24070 */
[----:B------:R-:W-:Y:S02]  /*1ae70*/  SEL R35, R38, R35, !P6 ;  /* 0x0000002326237207 */ /* 0x000fe40007000000 */
[----:B--2---:R-:W-:Y:S01]  /*1ae80*/  ISETP.GE.AND P2, PT, R37, RZ, PT ;  /* 0x000000ff2500720c */ /* 0x004fe20003f46270 */
[----:B------:R-:W-:-:S05]  /*1ae90*/  @P0 IMAD.MOV.U32 R37, RZ, RZ, R33 ;  /* 0x000000ffff250224 */ /* 0x000fca00078e0021 */
[----:B------:R1:W2:Y:S04]  /*1aea0*/  @P0 LDG.E.U8 R65, desc[UR22][R36.64] ;  /* 0x0000001624410981 */ /* 0x0002a8000c1e1100 */
[----:B------:R-:W2:Y:S01]  /*1aeb0*/  LDL R37, [R1+0xb04] ;  /* 0x000b040001257983 */ /* 0x000ea20000100800 */
[--C-:B------:R-:W-:Y:S01]  /*1aec0*/  @!P3 IMAD.IADD R16, R16, 0x1, -R3.reuse ;  /* 0x000000011010b824 */ /* 0x100fe200078e0a03 */
[C---:B----4-:R-:W-:Y:S01]  /*1aed0*/  ISETP.GT.U32.AND P3, PT, R3.reuse, R15, PT ;  /* 0x0000000f0300720c */ /* 0x050fe20003f64070 */
[----:B------:R-:W-:Y:S01]  /*1aee0*/  @!P1 IMAD.IADD R12, R12, 0x1, -R3 ;  /* 0x000000010c0c9824 */ /* 0x000fe200078e0a03 */
[----:B------:R-:W-:Y:S01]  /*1aef0*/  ISETP.GT.U32.AND P1, PT, R3, R17, PT ;  /* 0x000000110300720c */ /* 0x000fe20003f24070 */
[----:B------:R-:W-:Y:S01]  /*1af00*/  IMAD R35, R35, UR9, RZ ;  /* 0x0000000923237c24 */ /* 0x000fe2000f8e02ff */
[----:B------:R-:W-:Y:S01]  /*1af10*/  ISETP.GT.U32.AND P4, PT, R3, R13, PT ;  /* 0x0000000d0300720c */ /* 0x000fe20003f84070 */
[----:B0-----:R-:W-:Y:S01]  /*1af20*/  IMAD.MOV.U32 R33, RZ, RZ, R7 ;  /* 0x000000ffff217224 */ /* 0x001fe200078e0007 */
[----:B------:R-:W-:Y:S01]  /*1af30*/  PRMT R64, RZ, 0x7610, R64 ;  /* 0x00007610ff407816 */ /* 0x000fe20000000040 */
[----:B------:R-:W4:Y:S06]  /*1af40*/  LDL.LU R7, [R1+0xe34] ;  /* 0x000e340001077983 */ /* 0x000f2c0000300800 */
[--C-:B------:R-:W-:Y:S01]  /*1af50*/  @!P3 IMAD.IADD R15, R15, 0x1, -R3.reuse ;  /* 0x000000010f0fb824 */ /* 0x100fe200078e0a03 */
[----:B------:R-:W-:Y:S01]  /*1af60*/  IADD3 R92, P3, PT, R35, R2, RZ ;  /* 0x00000002235c7210 */ /* 0x000fe20007f7e0ff */
[----:B------:R-:W-:-:S03]  /*1af70*/  @!P1 IMAD.IADD R17, R17, 0x1, -R3 ;  /* 0x0000000111119824 */ /* 0x000fc600078e0a03 */
[----:B------:R-:W-:Y:S01]  /*1af80*/  LEA.HI.X.SX32 R35, R35, R0, 0x1, P3 ;  /* 0x0000000023237211 */ /* 0x000fe200018f0eff */
[----:B------:R-:W-:Y:S01]  /*1af90*/  @!P2 IMAD.MOV R33, RZ, RZ, -R33 ;  /* 0x000000ffff21a224 */ /* 0x000fe200078e0a21 */
[----:B------:R-:W-:Y:S01]  /*1afa0*/  ISETP.GT.U32.AND P3, PT, R3, R17, PT ;  /* 0x000000110300720c */ /* 0x000fe20003f64070 */
[--C-:B------:R-:W-:Y:S01]  /*1afb0*/  @!P4 IMAD.IADD R13, R13, 0x1, -R3.reuse ;  /* 0x000000010d0dc824 */ /* 0x100fe200078e0a03 */
[C---:B------:R-:W-:Y:S01]  /*1afc0*/  ISETP.GT.U32.AND P4, PT, R3.reuse, R14, PT ;  /* 0x0000000e0300720c */ /* 0x040fe20003f84070 */
[----:B-1----:R-:W-:Y:S01]  /*1afd0*/  @P0 IMAD.MOV.U32 R36, RZ, RZ, R92 ;  /* 0x000000ffff240224 */ /* 0x002fe200078e005c */
[C---:B------:R-:W-:Y:S02]  /*1afe0*/  SEL R34, R38.reuse, R34, !P6 ;  /* 0x0000002226227207 */ /* 0x040fe40007000000 */
[----:B------:R-:W-:Y:S02]  /*1aff0*/  ISETP.GT.U32.AND P1, PT, R3, R10, PT ;  /* 0x0000000a0300720c */ /* 0x000fe40003f24070 */
[----:B------:R-:W-:Y:S01]  /*1b000*/  SEL R33, R38, R33, !P6 ;  /* 0x0000002126217207 */ /* 0x000fe20007000000 */
[----:B------:R-:W-:Y:S04]  /*1b010*/  STL [R1+0x570], R92 ;  /* 0x0005705c01007387 */ /* 0x000fe80000100800 */
[----:B------:R0:W-:Y:S01]  /*1b020*/  STL [R1+0x56c], R35 ;  /* 0x00056c2301007387 */ /* 0x0001e20000100800 */
[----:B------:R-:W-:-:S02]  /*1b030*/  @!P3 IMAD.IADD R17, R17, 0x1, -R3 ;  /* 0x000000011111b824 */ /* 0x000fc400078e0a03 */
[----:B------:R-:W-:-:S03]  /*1b040*/  @!P4 IMAD.IADD R14, R14, 0x1, -R3 ;  /* 0x000000010e0ec824 */ /* 0x000fc600078e0a03 */
[----:B------:R-:W-:Y:S01]  /*1b050*/  @!P1 IMAD.IADD R10, R10, 0x1, -R3 ;  /* 0x000000010a0a9824 */ /* 0x000fe200078e0a03 */
[----:B------:R-:W-:Y:S02]  /*1b060*/  ISETP.GE.AND P1, PT, R22, RZ, PT ;  /* 0x000000ff1600720c */ /* 0x000fe40003f26270 */
[----:B------:R-:W3:Y:S01]  /*1b070*/  LDL R22, [R1+0xc50] ;  /* 0x000c500001167983 */ /* 0x000ee20000100800 */
[----:B------:R-:W-:Y:S02]  /*1b080*/  PRMT R63, RZ, 0x7610, R63 ;  /* 0x00007610ff3f7816 */ /* 0x000fe4000000003f */
[----:B--2---:R-:W-:Y:S01]  /*1b090*/  ISETP.GE.AND P2, PT, R37, RZ, PT ;  /* 0x000000ff2500720c */ /* 0x004fe20003f46270 */
[----:B------:R-:W-:-:S05]  /*1b0a0*/  @P0 IMAD.MOV.U32 R37, RZ, RZ, R35 ;  /* 0x000000ffff250224 */ /* 0x000fca00078e0023 */
[----:B------:R1:W2:Y:S01]  /*1b0b0*/  @P0 LDG.E.U8 R64, desc[UR22][R36.64] ;  /* 0x0000001624400981 */ /* 0x0002a2000c1e1100 */
[----:B0-----:R-:W-:Y:S02]  /*1b0c0*/  IMAD R35, R33, UR9, RZ ;  /* 0x0000000921237c24 */ /* 0x001fe4000f8e02ff */
[----:B-1----:R-:W-:Y:S02]  /*1b0d0*/  IMAD R36, R34, UR9, RZ ;  /* 0x0000000922247c24 */ /* 0x002fe4000f8e02ff */
[----:B------:R-:W-:-:S03]  /*1b0e0*/  IMAD.MOV.U32 R34, RZ, RZ, R12 ;  /* 0x000000ffff227224 */ /* 0x000fc600078e000c */
[CC--:B------:R-:W-:Y:S02]  /*1b0f0*/  IADD3 R37, P3, PT, R36.reuse, R2.reuse, RZ ;  /* 0x0000000224257210 */ /* 0x0c0fe40007f7e0ff */
[C---:B------:R-:W-:Y:S02]  /*1b100*/  IADD3 R12, P4, PT, R35.reuse, R2, RZ ;  /* 0x00000002230c7210 */ /* 0x040fe40007f9e0ff */
[-C--:B------:R-:W-:Y:S01]  /*1b110*/  LEA.HI.X.SX32 R92, R36, R0.reuse, 0x1, P3 ;  /* 0x00000000245c7211 */ /* 0x080fe200018f0eff */
[----:B------:R0:W-:Y:S01]  /*1b120*/  STL [R1+0x590], R37 ;  /* 0x0005902501007387 */ /* 0x0001e20000100800 */
[----:B------:R-:W-:Y:S01]  /*1b130*/  IMAD.MOV.U32 R33, RZ, RZ, R16 ;  /* 0x000000ffff217224 */ /* 0x000fe200078e0010 */
[----:B------:R-:W-:Y:S02]  /*1b140*/  LEA.HI.X.SX32 R16, R35, R0, 0x1, P4 ;  /* 0x0000000023107211 */ /* 0x000fe400020f0eff */
[----:B------:R-:W-:Y:S04]  /*1b150*/  STL [R1+0x5a8], R12 ;  /* 0x0005a80c01007387 */ /* 0x000fe80000100800 */
[----:B------:R1:W-:Y:S04]  /*1b160*/  STL [R1+0x58c], R92 ;  /* 0x00058c5c01007387 */ /* 0x0003e80000100800 */
[----:B------:R-:W2:Y:S01]  /*1b170*/  LDL R35, [R1+0xd0c] ;  /* 0x000d0c0001237983 */ /* 0x000ea20000100800 */
[----:B------:R-:W-:-:S02]  /*1b180*/  @P0 IMAD.MOV.U32 R36, RZ, RZ, R37 ;  /* 0x000000ffff240224 */ /* 0x000fc400078e0025 */
[----:B0-----:R-:W-:Y:S02]  /*1b190*/  @P0 IMAD.MOV.U32 R37, RZ, RZ, R92 ;  /* 0x000000ffff250224 */ /* 0x001fe400078e005c */
[----:B-1----:R-:W2:Y:S04]  /*1b1a0*/  LDL R92, [R1+0xaec] ;  /* 0x000aec00015c7983 */ /* 0x002ea80000100800 */
[----:B------:R0:W2:Y:S04]  /*1b1b0*/  @P0 LDG.E.U8 R63, desc[UR22][R36.64] ;  /* 0x00000016243f0981 */ /* 0x0000a8000c1e1100 */
[----:B------:R1:W-:Y:S01]  /*1b1c0*/  STL [R1+0x5a4], R16 ;  /* 0x0005a41001007387 */ /* 0x0003e20000100800 */
[----:B0-----:R-:W-:-:S03]  /*1b1d0*/  @P0 IMAD.MOV.U32 R37, RZ, RZ, R16 ;  /* 0x000000ffff250224 */ /* 0x001fc600078e0010 */
[----:B-1----:R-:W2:Y:S01]  /*1b1e0*/  LDL R16, [R1+0xdd8] ;  /* 0x000dd80001107983 */ /* 0x002ea20000100800 */
[----:B------:R-:W-:Y:S01]  /*1b1f0*/  @!P2 IMAD.MOV R34, RZ, RZ, -R34 ;  /* 0x000000ffff22a224 */ /* 0x000fe200078e0a22 */
[C---:B------:R-:W-:Y:S01]  /*1b200*/  ISETP.GT.U32.AND P2, PT, R3.reuse, R15, PT ;  /* 0x0000000f0300720c */ /* 0x040fe20003f44070 */
[----:B------:R-:W-:Y:S01]  /*1b210*/  @!P1 IMAD.MOV R33, RZ, RZ, -R33 ;  /* 0x000000ffff219224 */ /* 0x000fe200078e0a21 */
[C---:B------:R-:W-:Y:S01]  /*1b220*/  ISETP.GT.U32.AND P1, PT, R3.reuse, R14, PT ;  /* 0x0000000e0300720c */ /* 0x040fe20003f24070 */
[----:B------:R-:W-:Y:S01]  /*1b230*/  @P0 IMAD.MOV.U32 R36, RZ, RZ, R12 ;  /* 0x000000ffff240224 */ /* 0x000fe200078e000c */
[C---:B------:R-:W-:Y:S01]  /*1b240*/  ISETP.GT.U32.AND P3, PT, R3.reuse, R13, PT ;  /* 0x0000000d0300720c */ /* 0x040fe20003f64070 */
[----:B------:R-:W2:Y:S01]  /*1b250*/  LDL R12, [R1+0xc8c] ;  /* 0x000c8c00010c7983 */ /* 0x000ea20000100800 */
[----:B------:R-:W-:Y:S02]  /*1b260*/  SEL R34, R38, R34, !P6 ;  /* 0x0000002226227207 */ /* 0x000fe40007000000 */
[----:B------:R-:W-:-:S02]  /*1b270*/  ISETP.GT.U32.AND P4, PT, R3, R10, PT ;  /* 0x0000000a0300720c */ /* 0x000fc40003f84070 */
[----:B------:R-:W-:-:S03]  /*1b280*/  PRMT R62, RZ, 0x7610, R62 ;  /* 0x00007610ff3e7816 */ /* 0x000fc6000000003e */
[--C-:B------:R-:W-:Y:S01]  /*1b290*/  @!P2 IMAD.IADD R15, R15, 0x1, -R3.reuse ;  /* 0x000000010f0fa824 */ /* 0x100fe200078e0a03 */
[----:B----4-:R-:W-:Y:S01]  /*1b2a0*/  ISETP.GT.U32.AND P2, PT, R3, R7, PT ;  /* 0x000000070300720c */ /* 0x010fe20003f44070 */
[----:B------:R-:W-:Y:S01]  /*1b2b0*/  IMAD R34, R34, UR9, RZ ;  /* 0x0000000922227c24 */ /* 0x000fe2000f8e02ff */
[----:B------:R-:W-:Y:S01]  /*1b2c0*/  SEL R33, R38, R33, !P6 ;  /* 0x0000002126217207 */ /* 0x000fe20007000000 */
[----:B------:R0:W4:Y:S01]  /*1b2d0*/  @P0 LDG.E.U8 R62, desc[UR22][R36.64] ;  /* 0x00000016243e0981 */ /* 0x000122000c1e1100 */
[--C-:B------:R-:W-:Y:S02]  /*1b2e0*/  @!P1 IMAD.IADD R14, R14, 0x1, -R3.reuse ;  /* 0x000000010e0e9824 */ /* 0x100fe400078e0a03 */
[--C-:B------:R-:W-:Y:S02]  /*1b2f0*/  @!P3 IMAD.IADD R13, R13, 0x1, -R3.reuse ;  /* 0x000000010d0db824 */ /* 0x100fe400078e0a03 */
[----:B------:R-:W-:Y:S01]  /*1b300*/  IMAD R33, R33, UR9, RZ ;  /* 0x0000000921217c24 */ /* 0x000fe2000f8e02ff */
[----:B0-----:R-:W-:Y:S01]  /*1b310*/  IADD3 R36, P1, PT, R34, R2, RZ ;  /* 0x0000000222247210 */ /* 0x001fe20007f3e0ff */
[----:B------:R-:W-:Y:S01]  /*1b320*/  @!P4 IMAD.IADD R10, R10, 0x1, -R3 ;  /* 0x000000010a0ac824 */ /* 0x000fe200078e0a03 */
[----:B---3--:R-:W-:-:S02]  /*1b330*/  ISETP.GE.AND P4, PT, R22, RZ, PT ;  /* 0x000000ff1600720c */ /* 0x008fc40003f86270 */
[----:B------:R-:W-:Y:S01]  /*1b340*/  @!P2 IMAD.IADD R7, R7, 0x1, -R3 ;  /* 0x000000010707a824 */ /* 0x000fe200078e0a03 */
[----:B------:R-:W-:Y:S02]  /*1b350*/  LEA.HI.X.SX32 R34, R34, R0, 0x1, P1 ;  /* 0x0000000022227211 */ /* 0x000fe400008f0eff */
[----:B------:R-:W-:Y:S02]  /*1b360*/  ISETP.GT.U32.AND P1, PT, R3, R6, PT ;  /* 0x000000060300720c */ /* 0x000fe40003f24070 */
[C---:B------:R-:W-:Y:S01]  /*1b370*/  IADD3 R22, P2, PT, R33.reuse, R2, RZ ;  /* 0x0000000221167210 */ /* 0x040fe20007f5e0ff */
[----:B------:R-:W-:Y:S01]  /*1b380*/  @P0 IMAD.MOV.U32 R37, RZ, RZ, R34 ;  /* 0x000000ffff250224 */ /* 0x000fe200078e0022 */
[----:B------:R-:W-:Y:S02]  /*1b390*/  PRMT R61, RZ, 0x7610, R61 ;  /* 0x00007610ff3d7816 */ /* 0x000fe4000000003d */
[----:B------:R-:W-:-:S04]  /*1b3a0*/  LEA.HI.X.SX32 R33, R33, R0, 0x1, P2 ;  /* 0x0000000021217211 */ /* 0x000fc800010f0eff */
[----:B------:R0:W3:Y:S03]  /*1b3b0*/  @P0 LDG.E.U8 R61, desc[UR22][R36.64] ;  /* 0x00000016243d0981 */ /* 0x0000e6000c1e1100 */
[----:B------:R-:W-:Y:S02]  /*1b3c0*/  @!P1 IMAD.IADD R6, R6, 0x1, -R3 ;  /* 0x0000000106069824 */ /* 0x000fe400078e0a03 */
[----:B0-----:R-:W-:Y:S01]  /*1b3d0*/  @P0 IMAD.MOV.U32 R37, RZ, RZ, R33 ;  /* 0x000000ffff250224 */ /* 0x001fe200078e0021 */
[----:B--2---:R-:W-:Y:S01]  /*1b3e0*/  ISETP.GE.AND P3, PT, R35, RZ, PT ;  /* 0x000000ff2300720c */ /* 0x004fe20003f66270 */
[----:B------:R-:W-:Y:S02]  /*1b3f0*/  IMAD.MOV.U32 R35, RZ, RZ, R9 ;  /* 0x000000ffff237224 */ /* 0x000fe400078e0009 */
[----:B------:R-:W2:Y:S04]  /*1b400*/  LDL.LU R9, [R1+0xe30] ;  /* 0x000e300001097983 */ /* 0x000ea80000300800 */
[----:B------:R-:W-:Y:S04]  /*1b410*/  STL [R1+0x5b0], R36 ;  /* 0x0005b02401007387 */ /* 0x000fe80000100800 */
[----:B------:R-:W-:Y:S04]  /*1b420*/  STL [R1+0x5c8], R22 ;  /* 0x0005c81601007387 */ /* 0x000fe80000100800 */
[----:B------:R-:W-:Y:S04]  /*1b430*/  STL [R1+0x5ac], R34 ;  /* 0x0005ac2201007387 */ /* 0x000fe80000100800 */
[----:B------:R0:W-:Y:S01]  /*1b440*/  STL [R1+0x5c4], R33 ;  /* 0x0005c42101007387 */ /* 0x0001e20000100800 */
[----:B------:R-:W-:-:S03]  /*1b450*/  ISETP.GE.AND P1, PT, R16, RZ, PT ;  /* 0x000000ff1000720c */ /* 0x000fc60003f26270 */
[----:B------:R-:W3:Y:S01]  /*1b460*/  LDL R16, [R1+0xaa0] ;  /* 0x000aa00001107983 */ /* 0x000ee20000100800 */
[----:B0-----:R-:W-:-:S03]  /*1b470*/  IMAD.MOV.U32 R33, RZ, RZ, R15 ;  /* 0x000000ffff217224 */ /* 0x001fc600078e000f */
[----:B------:R-:W4:Y:S01]  /*1b480*/  LDL R15, [R1+0xa5c] ;  /* 0x000a5c00010f7983 */ /* 0x000f220000100800 */
[----:B------:R-:W-:-:S03]  /*1b490*/  IMAD.MOV.U32 R34, RZ, RZ, R17 ;  /* 0x000000ffff227224 */ /* 0x000fc600078e0011 */
[----:B------:R-:W4:Y:S01]  /*1b4a0*/  LDL R17, [R1+0xd9c] ;  /* 0x000d9c0001117983 */ /* 0x000f220000100800 */
[----:B------:R-:W-:Y:S01]  /*1b4b0*/  @!P3 IMAD.MOV R35, RZ, RZ, -R35 ;  /* 0x000000ffff23b224 */ /* 0x000fe200078e0a23 */
[----:B------:R-:W-:Y:S01]  /*1b4c0*/  ISETP.GE.AND P3, PT, R92, RZ, PT ;  /* 0x000000ff5c00720c */ /* 0x000fe20003f66270 */
[----:B------:R-:W-:Y:S01]  /*1b4d0*/  @P0 IMAD.MOV.U32 R36, RZ, RZ, R22 ;  /* 0x000000ffff240224 */ /* 0x000fe200078e0016 */
[----:B------:R-:W-:Y:S01]  /*1b4e0*/  PRMT R60, RZ, 0x7610, R60 ;  /* 0x00007610ff3c7816 */ /* 0x000fe2000000003c */
[----:B------:R-:W-:Y:S01]  /*1b4f0*/  @!P4 IMAD.MOV R34, RZ, RZ, -R34 ;  /* 0x000000ffff22c224 */ /* 0x000fe200078e0a22 */
[----:B------:R-:W-:-:S04]  /*1b500*/  ISETP.GE.AND P4, PT, R12, RZ, PT ;  /* 0x000000ff0c00720c */ /* 0x000fc80003f86270 */
[----:B------:R0:W4:Y:S01]  /*1b510*/  @P0 LDG.E.U8 R60, desc[UR22][R36.64] ;  /* 0x00000016243c0981 */ /* 0x000122000c1e1100 */
[----:B------:R-:W-:-:S04]  /*1b520*/  ISETP.GT.U32.AND P2, PT, R3, R7, PT ;  /* 0x000000070300720c */ /* 0x000fc80003f44070 */
[----:B------:R-:W-:Y:S01]  /*1b530*/  @!P3 IMAD.MOV R33, RZ, RZ, -R33 ;  /* 0x000000ffff21b224 */ /* 0x000fe200078e0a21 */
[C---:B0-----:R-:W-:Y:S02]  /*1b540*/  SEL R37, R38.reuse, R35, !P6 ;  /* 0x0000002326257207 */ /* 0x041fe40007000000 */
[C---:B------:R-:W-:Y:S01]  /*1b550*/  SEL R36, R38.reuse, R34, !P6 ;  /* 0x0000002226247207 */ /* 0x040fe20007000000 */
[----:B------:R-:W-:Y:S02]  /*1b560*/  IMAD.MOV.U32 R34, RZ, RZ, R13 ;  /* 0x000000ffff227224 */ /* 0x000fe400078e000d */
[----:B------:R-:W-:Y:S01]  /*1b570*/  IMAD R37, R37, UR9, RZ ;  /* 0x0000000925257c24 */ /* 0x000fe2000f8e02ff */
[----:B------:R-:W-:Y:S01]  /*1b580*/  SEL R35, R38, R33, !P6 ;  /* 0x0000002126237207 */ /* 0x000fe20007000000 */
[----:B------:R-:W-:Y:S02]  /*1b590*/  IMAD.MOV.U32 R33, RZ, RZ, R10 ;  /* 0x000000ffff217224 */ /* 0x000fe400078e000a */
[----:B------:R-:W-:-:S02]  /*1b5a0*/  IMAD R36, R36, UR9, RZ ;  /* 0x0000000924247c24 */ /* 0x000fc4000f8e02ff */
[----:B------:R-:W-:Y:S01]  /*1b5b0*/  @!P1 IMAD.MOV R34, RZ, RZ, -R34 ;  /* 0x000000ffff229224 */ /* 0x000fe200078e0a22 */
[-C--:B------:R-:W-:Y:S01]  /*1b5c0*/  IADD3 R12, P1, PT, R37, R2.reuse, RZ ;  /* 0x00000002250c7210 */ /* 0x080fe20007f3e0ff */
[----:B------:R-:W-:Y:S01]  /*1b5d0*/  @!P4 IMAD.MOV R33, RZ, RZ, -R33 ;  /* 0x000000ffff21c224 */ /* 0x000fe200078e0a21 */
[C---:B------:R-:W-:Y:S01]  /*1b5e0*/  IADD3 R10, P4, PT, R36.reuse, R2, RZ ;  /* 0x00000002240a7210 */ /* 0x040fe20007f9e0ff */
[----:B------:R-:W-:Y:S01]  /*1b5f0*/  IMAD R35, R35, UR9, RZ ;  /* 0x0000000923237c24 */ /* 0x000fe2000f8e02ff */
[-C--:B------:R-:W-:Y:S01]  /*1b600*/  LEA.HI.X.SX32 R37, R37, R0.reuse, 0x1, P1 ;  /* 0x0000000025257211 */ /* 0x080fe200008f0eff */
[----:B------:R-:W-:Y:S01]  /*1b610*/  @!P2 IMAD.IADD R7, R7, 0x1, -R3 ;  /* 0x000000010707a824 */ /* 0x000fe200078e0a03 */
[----:B------:R-:W-:Y:S02]  /*1b620*/  LEA.HI.X.SX32 R13, R36, R0, 0x1, P4 ;  /* 0x00000000240d7211 */ /* 0x000fe400020f0eff */
[----:B------:R-:W-:Y:S02]  /*1b630*/  IADD3 R22, P2, PT, R35, R2, RZ ;  /* 0x0000000223167210 */ /* 0x000fe40007f5e0ff */
[----:B------:R-:W-:Y:S01]  /*1b640*/  ISETP.GT.U32.AND P4, PT, R3, R8, PT ;  /* 0x000000080300720c */ /* 0x000fe20003f84070 */
[----:B------:R0:W-:Y:S01]  /*1b650*/  STL [R1+0x5d0], R12 ;  /* 0x0005d00c01007387 */ /* 0x0001e20000100800 */
[----:B------:R-:W-:Y:S01]  /*1b660*/  PRMT R59, RZ, 0x7610, R59 ;  /* 0x00007610ff3b7816 */ /* 0x000fe2000000003b */
[----:B------:R-:W-:Y:S01]  /*1b670*/  @P0 IMAD.MOV.U32 R36, RZ, RZ, R12 ;  /* 0x000000ffff240224 */ /* 0x000fe200078e000c */
[----:B------:R-:W-:Y:S01]  /*1b680*/  LEA.HI.X.SX32 R92, R35, R0, 0x1, P2 ;  /* 0x00000000235c7211 */ /* 0x000fe200010f0eff */
[----:B------:R-:W-:Y:S04]  /*1b690*/  STL [R1+0x5e8], R10 ;  /* 0x0005e80a01007387 */ /* 0x000fe80000100800 */
[----:B------:R1:W-:Y:S04]  /*1b6a0*/  STL [R1+0x5cc], R37 ;  /* 0x0005cc2501007387 */ /* 0x0003e80000100800 */
[----:B------:R-:W-:Y:S04]  /*1b6b0*/  STL [R1+0x5f0], R22 ;  /* 0x0005f01601007387 */ /* 0x000fe80000100800 */
[----:B------:R1:W-:Y:S04]  /*1b6c0*/  STL [R1+0x5e4], R13 ;  /* 0x0005e40d01007387 */ /* 0x0003e80000100800 */
[----:B0-----:R-:W4:Y:S04]  /*1b6d0*/  LDL.LU R12, [R1+0xe2c] ;  /* 0x000e2c00010c7983 */ /* 0x001f280000300800 */
[----:B------:R1:W4:Y:S04]  /*1b6e0*/  @P0 LDG.E.U8 R59, desc[UR22][R36.64] ;  /* 0x00000016243b0981 */ /* 0x000328000c1e1100 */
[----:B------:R0:W-:Y:S01]  /*1b6f0*/  STL [R1+0x5ec], R92 ;  /* 0x0005ec5c01007387 */ /* 0x0001e20000100800 */
[----:B------:R-:W-:-:S02]  /*1b700*/  @!P4 IMAD.IADD R8, R8, 0x1, -R3 ;  /* 0x000000010808c824 */ /* 0x000fc400078e0a03 */
[----:B-1----:R-:W-:Y:S02]  /*1b710*/  @P0 IMAD.MOV.U32 R37, RZ, RZ, R13 ;  /* 0x000000ffff250224 */ /* 0x002fe400078e000d */
[----:B------:R-:W-:Y:S01]  /*1b720*/  @P0 IMAD.MOV.U32 R36, RZ, RZ, R10 ;  /* 0x000000ffff240224 */ /* 0x000fe200078e000a */
[----:B------:R-:W4:Y:S04]  /*1b730*/  LDL.LU R13, [R1+0xe28] ;  /* 0x000e2800010d7983 */ /* 0x000f280000300800 */
[----:B------:R-:W4:Y:S01]  /*1b740*/  LDL.LU R10, [R1+0xe24] ;  /* 0x000e2400010a7983 */ /* 0x000f220000300800 */
[----:B------:R-:W-:Y:S02]  /*1b750*/  ISETP.GT.U32.AND P3, PT, R3, R6, PT ;  /* 0x000000060300720c */ /* 0x000fe40003f64070 */
[----:B------:R-:W-:-:S02]  /*1b760*/  SEL R35, R38, R34, !P6 ;  /* 0x0000002226237207 */ /* 0x000fc40007000000 */
[----:B------:R-:W-:Y:S02]  /*1b770*/  PRMT R58, RZ, 0x7610, R58 ;  /* 0x00007610ff3a7816 */ /* 0x000fe4000000003a */
[----:B------:R-:W-:Y:S01]  /*1b780*/  SEL R33, R38, R33, !P6 ;  /* 0x0000002126217207 */ /* 0x000fe20007000000 */
[----:B------:R-:W-:Y:S01]  /*1b790*/  IMAD R35, R35, UR9, RZ ;  /* 0x0000000923237c24 */ /* 0x000fe2000f8e02ff */
[----:B------:R-:W-:Y:S02]  /*1b7a0*/  PRMT R57, RZ, 0x7610, R57 ;  /* 0x00007610ff397816 */ /* 0x000fe40000000039 */
[----:B------:R1:W4:Y:S01]  /*1b7b0*/  @P0 LDG.E.U8 R58, desc[UR22][R36.64] ;  /* 0x00000016243a0981 */ /* 0x000322000c1e1100 */
[----:B------:R-:W-:Y:S02]  /*1b7c0*/  IMAD R33, R33, UR9, RZ ;  /* 0x0000000921217c24 */ /* 0x000fe4000f8e02ff */
[----:B------:R-:W-:Y:S02]  /*1b7d0*/  @!P3 IMAD.IADD R6, R6, 0x1, -R3 ;  /* 0x000000010606b824 */ /* 0x000fe400078e0a03 */
[----:B------:R-:W-:-:S02]  /*1b7e0*/  IMAD.MOV.U32 R34, RZ, RZ, R14 ;  /* 0x000000ffff227224 */ /* 0x000fc400078e000e */
[----:B-1----:R-:W-:Y:S02]  /*1b7f0*/  @P0 IMAD.MOV.U32 R36, RZ, RZ, R22 ;  /* 0x000000ffff240224 */ /* 0x002fe400078e0016 */
[----:B------:R-:W-:-:S05]  /*1b800*/  @P0 IMAD.MOV.U32 R37, RZ, RZ, R92 ;  /* 0x000000ffff250224 */ /* 0x000fca00078e005c */
[----:B------:R1:W4:Y:S01]  /*1b810*/  @P0 LDG.E.U8 R57, desc[UR22][R36.64] ;  /* 0x0000001624390981 */ /* 0x000322000c1e1100 */
[----:B--2---:R-:W-:-:S13]  /*1b820*/  ISETP.GT.U32.AND P1, PT, R3, R9, PT ;  /* 0x000000090300720c */ /* 0x004fda0003f24070 */
[----:B------:R-:W-:Y:S01]  /*1b830*/  @!P1 IMAD.IADD R9, R9, 0x1, -R3 ;  /* 0x0000000109099824 */ /* 0x000fe200078e0a03 */
[----:B---3--:R-:W-:Y:S02]  /*1b840*/  ISETP.GE.AND P4, PT, R16, RZ, PT ;  /* 0x000000ff1000720c */ /* 0x008fe40003f86270 */
[----:B------:R-:W2:Y:S01]  /*1b850*/  LDL R16, [R1+0xab0] ;  /* 0x000ab00001107983 */ /* 0x000ea20000100800 */
[----:B----4-:R-:W-:-:S03]  /*1b860*/  ISETP.GE.AND P1, PT, R15, RZ, PT ;  /* 0x000000ff0f00720c */ /* 0x010fc60003f26270 */
[----:B------:R-:W3:Y:S01]  /*1b870*/  LDL R15, [R1+0xaa4] ;  /* 0x000aa400010f7983 */ /* 0x000ee20000100800 */
[----:B------:R-:W-:-:S06]  /*1b880*/  ISETP.GE.AND P3, PT, R17, RZ, PT ;  /* 0x000000ff1100720c */ /* 0x000fcc0003f66270 */
[----:B------:R-:W-:Y:S01]  /*1b890*/  @!P4 IMAD.MOV R6, RZ, RZ, -R6 ;  /* 0x000000ffff06c224 */ /* 0x000fe200078e0a06 */
[-C--:B------:R-:W-:Y:S02]  /*1b8a0*/  IADD3 R14, P4, PT, R33, R2.reuse, RZ ;  /* 0x00000002210e7210 */ /* 0x080fe40007f9e0ff */
[----:B------:R-:W-:Y:S01]  /*1b8b0*/  @!P1 IMAD.MOV R7, RZ, RZ, -R7 ;  /* 0x000000ffff079224 */ /* 0x000fe200078e0a07 */
[----:B------:R-:W-:Y:S02]  /*1b8c0*/  IADD3 R22, P1, PT, R35, R2, RZ ;  /* 0x0000000223167210 */ /* 0x000fe40007f3e0ff */
[-C--:B------:R-:W-:Y:S02]  /*1b8d0*/  LEA.HI.X.SX32 R17, R33, R0.reuse, 0x1, P4 ;  /* 0x0000000021117211 */ /* 0x080fe400020f0eff */
[----:B-1----:R-:W-:Y:S01]  /*1b8e0*/  LEA.HI.X.SX32 R36, R35, R0, 0x1, P1 ;  /* 0x0000000023247211 */ /* 0x002fe200008f0eff */
[----:B------:R-:W-:Y:S04]  /*1b8f0*/  STL [R1+0x608], R22 ;  /* 0x0006081601007387 */ /* 0x000fe80000100800 */
[----:B------:R-:W-:Y:S01]  /*1b900*/  STL [R1+0x610], R14 ;  /* 0x0006100e01007387 */ /* 0x000fe20000100800 */
[----:B------:R-:W-:-:S03]  /*1b910*/  @P0 IMAD.MOV.U32 R37, RZ, RZ, R36 ;  /* 0x000000ffff250224 */ /* 0x000fc600078e0024 */
[----:B------:R1:W-:Y:S04]  /*1b920*/  STL [R1+0x604], R36 ;  /* 0x0006042401007387 */ /* 0x0003e80000100800 */
[----:B------:R4:W-:Y:S04]  /*1b930*/  STL [R1+0x60c], R17 ;  /* 0x00060c1101007387 */ /* 0x0009e80000100800 */
[----:B0-----:R-:W4:Y:S01]  /*1b940*/  LDL R92, [R1+0xaa8] ;  /* 0x000aa800015c7983 */ /* 0x001f220000100800 */
[----:B-1----:R-:W-:-:S03]  /*1b950*/  @P0 IMAD.MOV.U32 R36, RZ, RZ, R22 ;  /* 0x000000ffff240224 */ /* 0x002fc600078e0016 */
[----:B------:R-:W4:Y:S01]  /*1b960*/  LDL R22, [R1+0xa58] ;  /* 0x000a580001167983 */ /* 0x000f220000100800 */
[C---:B------:R-:W-:Y:S01]  /*1b970*/  ISETP.GT.U32.AND P2, PT, R3.reuse, R11, PT ;  /* 0x0000000b0300720c */ /* 0x040fe20003f44070 */
[----:B------:R-:W-:Y:S01]  /*1b980*/  @!P3 IMAD.MOV R34, RZ, RZ, -R34 ;  /* 0x000000ffff22b224 */ /* 0x000fe200078e0a22 */
[----:B------:R-:W-:-:S11]  /*1b990*/  ISETP.GT.U32.AND P3, PT, R3, R8, PT ;  /* 0x000000080300720c */ /* 0x000fd60003f64070 */
[--C-:B------:R-:W-:Y:S01]  /*1b9a0*/  @!P2 IMAD.IADD R11, R11, 0x1, -R3.reuse ;  /* 0x000000010b0ba824 */ /* 0x100fe200078e0a03 */
[----:B------:R-:W-:Y:S01]  /*1b9b0*/  ISETP.GT.U32.AND P2, PT, R3, R9, PT ;  /* 0x000000090300720c */ /* 0x000fe20003f44070 */
[----:B------:R-:W-:Y:S01]  /*1b9c0*/  @!P3 IMAD.IADD R8, R8, 0x1, -R3 ;  /* 0x000000010808b824 */ /* 0x000fe200078e0a03 */
[C---:B------:R-:W-:Y:S02]  /*1b9d0*/  SEL R34, R38.reuse, R34, !P6 ;  /* 0x0000002226227207 */ /* 0x040fe40007000000 */
[----:B------:R-:W-:-:S09]  /*1b9e0*/  SEL R7, R38, R7, !P6 ;  /* 0x0000000726077207 */ /* 0x000fd20007000000 */
[----:B------:R-:W-:Y:S02]  /*1b9f0*/  @!P2 IMAD.IADD R9, R9, 0x1, -R3 ;  /* 0x000000010909a824 */ /* 0x000fe400078e0a03 */
[----:B------:R-:W-:Y:S01]  /*1ba00*/  IMAD R34, R34, UR9, RZ ;  /* 0x0000000922227c24 */ /* 0x000fe2000f8e02ff */
[----:B------:R-:W-:Y:S01]  /*1ba10*/  ISETP.GT.U32.AND P1, PT, R3, R11, PT ;  /* 0x0000000b0300720c */ /* 0x000fe20003f24070 */
[----:B------:R-:W-:Y:S01]  /*1ba20*/  IMAD R7, R7, UR9, RZ ;  /* 0x0000000907077c24 */ /* 0x000fe2000f8e02ff */
[----:B------:R-:W-:Y:S02]  /*1ba30*/  SEL R6, R38, R6, !P6 ;  /* 0x0000000626067207 */ /* 0x000fe40007000000 */
[----:B------:R-:W-:-:S03]  /*1ba40*/  PRMT R56, RZ, 0x7610, R56 ;  /* 0x00007610ff387816 */ /* 0x000fc60000000038 */
[----:B------:R-:W-:-:S03]  /*1ba50*/  IMAD R33, R6, UR9, RZ ;  /* 0x0000000906217c24 */ /* 0x000fc6000f8e02ff */
[----:B------:R0:W4:Y:S01]  /*1ba60*/  @P0 LDG.E.U8 R56, desc[UR22][R36.64] ;  /* 0x0000001624380981 */ /* 0x000122000c1e1100 */
[----:B------:R-:W-:Y:S02]  /*1ba70*/  PRMT R54, RZ, 0x7610, R54 ;  /* 0x00007610ff367816 */ /* 0x000fe40000000036 */
[----:B------:R-:W-:Y:S01]  /*1ba80*/  ISETP.GT.U32.AND P4, PT, R3, R10, PT ;  /* 0x0000000a0300720c */ /* 0x000fe20003f84070 */
[----:B0-----:R-:W-:Y:S02]  /*1ba90*/  @P0 IMAD.MOV.U32 R36, RZ, RZ, R14 ;  /* 0x000000ffff240224 */ /* 0x001fe400078e000e */
[----:B------:R-:W-:Y:S02]  /*1baa0*/  @P0 IMAD.MOV.U32 R37, RZ, RZ, R17 ;  /* 0x000000ffff250224 */ /* 0x000fe400078e0011 */
[----:B------:R-:W-:Y:S01]  /*1bab0*/  @!P1 IMAD.IADD R11, R11, 0x1, -R3 ;  /* 0x000000010b0b9824 */ /* 0x000fe200078e0a03 */
[----:B------:R-:W-:Y:S02]  /*1bac0*/  ISETP.GT.U32.AND P1, PT, R3, R13, PT ;  /* 0x0000000d0300720c */ /* 0x000fe40003f24070 */
[----:B------:R-:W-:-:S05]  /*1bad0*/  PRMT R53, RZ, 0x7610, R53 ;  /* 0x00007610ff357816 */ /* 0x000fca0000000035 */
[----:B------:R-:W-:Y:S01]  /*1bae0*/  @!P4 IMAD.IADD R10, R10, 0x1, -R3 ;  /* 0x000000010a0ac824 */ /* 0x000fe200078e0a03 */
[----:B------:R-:W-:-:S05]  /*1baf0*/  ISETP.GT.U32.AND P4, PT, R3, R12, PT ;  /* 0x0000000c0300720c */ /* 0x000fca0003f84070 */
[----:B------:R-:W-:Y:S01]  /*1bb00*/  @!P1 IMAD.IADD R13, R13, 0x1, -R3 ;  /* 0x000000010d0d9824 */ /* 0x000fe200078e0a03 */
[----:B------:R-:W-:Y:S02]  /*1bb10*/  PRMT R52, RZ, 0x7610, R52 ;  /* 0x00007610ff347816 */ /* 0x000fe40000000034 */
[----:B------:R-:W-:-:S05]  /*1bb20*/  PRMT R51, RZ, 0x7610, R51 ;  /* 0x00007610ff337816 */ /* 0x000fca0000000033 */
[----:B------:R-:W-:Y:S01]  /*1bb30*/  @!P4 IMAD.IADD R12, R12, 0x1, -R3 ;  /* 0x000000010c0cc824 */ /* 0x000fe200078e0a03 */
[----:B--2---:R-:W-:Y:S02]  /*1bb40*/  ISETP.GE.AND P3, PT, R16, RZ, PT ;  /* 0x000000ff1000720c */ /* 0x004fe40003f66270 */
[----:B---3--:R-:W-:-:S11]  /*1bb50*/  ISETP.GE.AND P2, PT, R15, RZ, PT ;  /* 0x000000ff0f00720c */ /* 0x008fd60003f46270 */
[----:B------:R-:W-:Y:S01]  /*1bb60*/  @!P3 IMAD.MOV R8, RZ, RZ, -R8 ;  /* 0x000000ffff08b224 */ /* 0x000fe200078e0a08 */
[-C--:B------:R-:W-:Y:S01]  /*1bb70*/  IADD3 R15, P3, PT, R7, R2.reuse, RZ ;  /* 0x00000002070f7210 */ /* 0x080fe20007f7e0ff */
[----:B------:R-:W-:Y:S01]  /*1bb80*/  @!P2 IMAD.MOV R9, RZ, RZ, -R9 ;  /* 0x000000ffff09a224 */ /* 0x000fe200078e0a09 */
[----:B------:R-:W-:-:S04]  /*1bb90*/  IADD3 R16, P2, PT, R34, R2, RZ ;  /* 0x0000000222107210 */ /* 0x000fc80007f5e0ff */
[-C--:B------:R-:W-:Y:S01]  /*1bba0*/  LEA.HI.X.SX32 R6, R34, R0.reuse, 0x1, P2 ;  /* 0x0000000022067211 */ /* 0x080fe200010f0eff */
[----:B------:R-:W-:Y:S01]  /*1bbb0*/  STL [R1+0x628], R16 ;  /* 0x0006281001007387 */ /* 0x000fe20000100800 */
[----:B------:R-:W-:-:S03]  /*1bbc0*/  LEA.HI.X.SX32 R14, R7, R0, 0x1, P3 ;  /* 0x00000000070e7211 */ /* 0x000fc600018f0eff */
[----:B------:R-:W-:Y:S01]  /*1bbd0*/  STL [R1+0x630], R15 ;  /* 0x0006300f01007387 */ /* 0x000fe20000100800 */
[----:B------:R-:W-:Y:S01]  /*1bbe0*/  @P0 IMAD.MOV.U32 R7, RZ, RZ, R6 ;  /* 0x000000ffff070224 */ /* 0x000fe200078e0006 */
[C---:B----4-:R-:W-:Y:S02]  /*1bbf0*/  IADD3 R17, P2, PT, R33.reuse, R2, RZ ;  /* 0x0000000221117210 */ /* 0x050fe40007f5e0ff */
[----:B------:R0:W-:Y:S04]  /*1bc00*/  STL [R1+0x624], R6 ;  /* 0x0006240601007387 */ /* 0x0001e80000100800 */
[----:B------:R-:W-:Y:S01]  /*1bc10*/  STL [R1+0x648], R17 ;  /* 0x0006481101007387 */ /* 0x000fe20000100800 */
[----:B0-----:R-:W-:Y:S01]  /*1bc20*/  @P0 IMAD.MOV.U32 R6, RZ, RZ, R16 ;  /* 0x000000ffff060224 */ /* 0x001fe200078e0010 */
[----:B------:R-:W-:-:S02]  /*1bc30*/  LEA.HI.X.SX32 R16, R33, R0, 0x1, P2 ;  /* 0x0000000021107211 */ /* 0x000fc400010f0eff */
[----:B------:R0:W-:Y:S04]  /*1bc40*/  STL [R1+0x62c], R14 ;  /* 0x00062c0e01007387 */ /* 0x0001e80000100800 */
[----:B------:R1:W2:Y:S01]  /*1bc50*/  @P0 LDG.E.U8 R54, desc[UR22][R6.64] ;  /* 0x0000001606360981 */ /* 0x0002a2000c1e1100 */
[----:B------:R-:W-:Y:S02]  /*1bc60*/  ISETP.GE.AND P2, PT, R22, RZ, PT ;  /* 0x000000ff1600720c */ /* 0x000fe40003f46270 */
[----:B------:R-:W-:Y:S01]  /*1bc70*/  ISETP.GT.U32.AND P3, PT, R3, R10, PT ;  /* 0x0000000a0300720c */ /* 0x000fe20003f64070 */
[----:B-1----:R-:W-:Y:S02]  /*1bc80*/  @P0 IMAD.MOV.U32 R6, RZ, RZ, R15 ;  /* 0x000000ffff060224 */ /* 0x002fe400078e000f */
[----:B------:R-:W-:-:S02]  /*1bc90*/  @P0 IMAD.MOV.U32 R7, RZ, RZ, R14 ;  /* 0x000000ffff070224 */ /* 0x000fc400078e000e */
[----:B0-----:R-:W3:Y:S04]  /*1bca0*/  LDL.LU R14, [R1+0xe20] ;  /* 0x000e2000010e7983 */ /* 0x001ee80000300800 */
[----:B------:R-:W4:Y:S04]  /*1bcb0*/  LDL.LU R15, [R1+0xe1c] ;  /* 0x000e1c00010f7983 */ /* 0x000f280000300800 */
[----:B------:R0:W-:Y:S04]  /*1bcc0*/  STL [R1+0x644], R16 ;  /* 0x0006441001007387 */ /* 0x0001e80000100800 */
[----:B------:R-:W2:Y:S04]  /*1bcd0*/  LDL R22, [R1+0xaac] ;  /* 0x000aac0001167983 */ /* 0x000ea80000100800 */
[----:B------:R1:W3:Y:S01]  /*1bce0*/  @P0 LDG.E.U8 R53, desc[UR22][R6.64] ;  /* 0x0000001606350981 */ /* 0x0002e2000c1e1100 */
[----:B------:R-:W-:-:S02]  /*1bcf0*/  ISETP.GE.AND P1, PT, R92, RZ, PT ;  /* 0x000000ff5c00720c */ /* 0x000fc40003f26270 */
[C---:B------:R-:W-:Y:S01]  /*1bd00*/  SEL R9, R38.reuse, R9, !P6 ;  /* 0x0000000926097207 */ /* 0x040fe20007000000 */
[----:B-1----:R-:W-:Y:S02]  /*1bd10*/  @P0 IMAD.MOV.U32 R7, RZ, RZ, R16 ;  /* 0x000000ffff070224 */ /* 0x002fe400078e0010 */
[----:B0-----:R-:W3:Y:S01]  /*1bd20*/  LDL.LU R16, [R1+0xe18] ;  /* 0x000e180001107983 */ /* 0x001ee20000300800 */
[----:B------:R-:W-:Y:S01]  /*1bd30*/  SEL R8, R38, R8, !P6 ;  /* 0x0000000826087207 */ /* 0x000fe20007000000 */
[----:B------:R-:W-:Y:S02]  /*1bd40*/  @P0 IMAD.MOV.U32 R6, RZ, RZ, R17 ;  /* 0x000000ffff060224 */ /* 0x000fe400078e0011 */
[----:B------:R-:W-:Y:S01]  /*1bd50*/  IMAD R9, R9, UR9, RZ ;  /* 0x0000000909097c24 */ /* 0x000fe2000f8e02ff */
[----:B------:R-:W3:Y:S01]  /*1bd60*/  LDL R17, [R1+0xa9c] ;  /* 0x000a9c0001117983 */ /* 0x000ee20000100800 */
[----:B------:R-:W-:Y:S02]  /*1bd70*/  @!P3 IMAD.IADD R10, R10, 0x1, -R3 ;  /* 0x000000010a0ab824 */ /* 0x000fe400078e0a03 */
[----:B------:R-:W-:Y:S01]  /*1bd80*/  IMAD R8, R8, UR9, RZ ;  /* 0x0000000908087c24 */ /* 0x000fe2000f8e02ff */
[----:B------:R0:W3:Y:S01]  /*1bd90*/  @P0 LDG.E.U8 R52, desc[UR22][R6.64] ;  /* 0x0000001606340981 */ /* 0x0000e2000c1e1100 */
[----:B------:R-:W-:-:S03]  /*1bda0*/  @!P1 IMAD.MOV R10, RZ, RZ, -R10 ;  /* 0x000000ffff0a9224 */ /* 0x000fc600078e0a0a */
[CC--:B------:R-:W-:Y:S02]  /*1bdb0*/  IADD3 R92, P1, PT, R8.reuse, R2.reuse, RZ ;  /* 0x00000002085c7210 */ /* 0x0c0fe40007f3e0ff */
[C---:B0-----:R-:W-:Y:S02]  /*1bdc0*/  IADD3 R6, P4, PT, R9.reuse, R2, RZ ;  /* 0x0000000209067210 */ /* 0x041fe40007f9e0ff */
[-C--:B------:R-:W-:Y:S02]  /*1bdd0*/  LEA.HI.X.SX32 R8, R8, R0.reuse, 0x1, P1 ;  /* 0x0000000008087211 */ /* 0x080fe400008f0eff */
[----:B------:R-:W-:Y:S01]  /*1bde0*/  LEA.HI.X.SX32 R7, R9, R0, 0x1, P4 ;  /* 0x0000000009077211 */ /* 0x000fe200020f0eff */
[----:B------:R0:W-:Y:S04]  /*1bdf0*/  STL [R1+0x650], R6 ;  /* 0x0006500601007387 */ /* 0x0001e80000100800 */
[----:B------:R1:W-:Y:S04]  /*1be00*/  STL [R1+0x668], R92 ;  /* 0x0006685c01007387 */ /* 0x0003e80000100800 */
[----:B------:R0:W-:Y:S04]  /*1be10*/  STL [R1+0x64c], R7 ;  /* 0x00064c0701007387 */ /* 0x0001e80000100800 */
[----:B------:R0:W3:Y:S04]  /*1be20*/  @P0 LDG.E.U8 R51, desc[UR22][R6.64] ;  /* 0x0000001606330981 */ /* 0x0000e8000c1e1100 */
[----:B------:R2:W-:Y:S01]  /*1be30*/  STL [R1+0x664], R8 ;  /* 0x0006640801007387 */ /* 0x0005e20000100800 */
[----:B0-----:R-:W-:-:S03]  /*1be40*/  @P0 IMAD.MOV.U32 R6, RZ, RZ, R92 ;  /* 0x000000ffff060224 */ /* 0x001fc600078e005c */
[----:B-1----:R-:W3:Y:S01]  /*1be50*/  LDL R92, [R1+0xa54] ;  /* 0x000a5400015c7983 */ /* 0x002ee20000100800 */
[C---:B------:R-:W-:Y:S01]  /*1be60*/  ISETP.GT.U32.AND P3, PT, R3.reuse, R13, PT ;  /* 0x0000000d0300720c */ /* 0x040fe20003f64070 */
[----:B------:R-:W-:Y:S01]  /*1be70*/  @!P2 IMAD.MOV R11, RZ, RZ, -R11 ;  /* 0x000000ffff0ba224 */ /* 0x000fe200078e0a0b */
[----:B------:R-:W-:-:S11]  /*1be80*/  ISETP.GT.U32.AND P2, PT, R3, R12, PT ;  /* 0x0000000c0300720c */ /* 0x000fd60003f44070 */
[----:B------:R-:W-:Y:S01]  /*1be90*/  @!P3 IMAD.IADD R13, R13, 0x1, -R3 ;  /* 0x000000010d0db824 */ /* 0x000fe200078e0a03 */
[C---:B------:R-:W-:Y:S02]  /*1bea0*/  SEL R11, R38.reuse, R11, !P6 ;  /* 0x0000000b260b7207 */ /* 0x040fe40007000000 */
[----:B------:R-:W-:Y:S01]  /*1beb0*/  SEL R10, R38, R10, !P6 ;  /* 0x0000000a260a7207 */ /* 0x000fe20007000000 */
[----:B------:R-:W-:Y:S01]  /*1bec0*/  @P0 IMAD.MOV.U32 R7, RZ, RZ, R8 ;  /* 0x000000ffff070224 */ /* 0x000fe200078e0008 */
[----:B------:R-:W-:Y:S01]  /*1bed0*/  PRMT R50, RZ, 0x7610, R50 ;  /* 0x00007610ff327816 */ /* 0x000fe20000000032 */
[----:B------:R-:W-:Y:S02]  /*1bee0*/  IMAD R11, R11, UR9, RZ ;  /* 0x000000090b0b7c24 */ /* 0x000fe4000f8e02ff */
[----:B------:R-:W-:-:S03]  /*1bef0*/  IMAD R10, R10, UR9, RZ ;  /* 0x000000090a0a7c24 */ /* 0x000fc6000f8e02ff */
[----:B------:R0:W3:Y:S01]  /*1bf00*/  @P0 LDG.E.U8 R50, desc[UR22][R6.64] ;  /* 0x0000001606320981 */ /* 0x0000e2000c1e1100 */
[----:B------:R-:W-:Y:S01]  /*1bf10*/  PRMT R49, RZ, 0x7610, R49 ;  /* 0x00007610ff317816 */ /* 0x000fe20000000031 */
[----:B------:R-:W-:Y:S01]  /*1bf20*/  @!P2 IMAD.IADD R12, R12, 0x1, -R3 ;  /* 0x000000010c0ca824 */ /* 0x000fe200078e0a03 */
[C---:B----4-:R-:W-:Y:S02]  /*1bf30*/  ISETP.GT.U32.AND P4, PT, R3.reuse, R15, PT ;  /* 0x0000000f0300720c */ /* 0x050fe40003f84070 */
[----:B--2---:R-:W-:Y:S02]  /*1bf40*/  ISETP.GE.AND P3, PT, R22, RZ, PT ;  /* 0x000000ff1600720c */ /* 0x004fe40003f66270 */
[----:B------:R-:W2:Y:S01]  /*1bf50*/  LDL R22, [R1+0xa98] ;  /* 0x000a980001167983 */ /* 0x000ea20000100800 */
[----:B---3--:R-:W-:-:S08]  /*1bf60*/  ISETP.GT.U32.AND P1, PT, R3, R16, PT ;  /* 0x000000100300720c */ /* 0x008fd00003f24070 */
[--C-:B------:R-:W-:Y:S01]  /*1bf70*/  @!P4 IMAD.IADD R15, R15, 0x1, -R3.reuse ;  /* 0x000000010f0fc824 */ /* 0x100fe200078e0a03 */
[-C--:B------:R-:W-:Y:S02]  /*1bf80*/  IADD3 R8, P4, PT, R10, R2.reuse, RZ ;  /* 0x000000020a087210 */ /* 0x080fe40007f9e0ff */
[----:B------:R-:W-:Y:S02]  /*1bf90*/  ISETP.GE.AND P2, PT, R17, RZ, PT ;  /* 0x000000ff1100720c */ /* 0x000fe40003f46270 */
[----:B------:R-:W-:Y:S01]  /*1bfa0*/  @!P1 IMAD.IADD R16, R16, 0x1, -R3 ;  /* 0x0000000110109824 */ /* 0x000fe200078e0a03 */
[C---:B0-----:R-:W-:Y:S02]  /*1bfb0*/  IADD3 R6, P1, PT, R11.reuse, R2, RZ ;  /* 0x000000020b067210 */ /* 0x041fe40007f3e0ff */
[-C--:B------:R-:W-:Y:S02]  /*1bfc0*/  LEA.HI.X.SX32 R17, R10, R0.reuse, 0x1, P4 ;  /* 0x000000000a117211 */ /* 0x080fe400020f0eff */
[----:B------:R-:W-:Y:S01]  /*1bfd0*/  LEA.HI.X.SX32 R7, R11, R0, 0x1, P1 ;  /* 0x000000000b077211 */ /* 0x000fe200008f0eff */
[----:B------:R-:W-:Y:S04]  /*1bfe0*/  STL [R1+0x670], R6 ;  /* 0x0006700601007387 */ /* 0x000fe80000100800 */
[----:B------:R-:W-:Y:S04]  /*1bff0*/  STL [R1+0x688], R8 ;  /* 0x0006880801007387 */ /* 0x000fe80000100800 */
[----:B------:R0:W-:Y:S04]  /*1c000*/  STL [R1+0x66c], R7 ;  /* 0x00066c0701007387 */ /* 0x0001e80000100800 */
[----:B------:R-:W3:Y:S04]  /*1c010*/  LDL R9, [R1+0xa94] ;  /* 0x000a940001097983 */ /* 0x000ee80000100800 */
[----:B------:R0:W4:Y:S04]  /*1c020*/  @P0 LDG.E.U8 R49, desc[UR22][R6.64] ;  /* 0x0000001606310981 */ /* 0x000128000c1e1100 */
[----:B------:R1:W-:Y:S01]  /*1c030*/  STL [R1+0x684], R17 ;  /* 0x0006841101007387 */ /* 0x0003e20000100800 */
[----:B0-----:R-:W-:Y:S01]  /*1c040*/  @P0 IMAD.MOV.U32 R7, RZ, RZ, R17 ;  /* 0x000000ffff070224 */ /* 0x001fe200078e0011 */
[----:B------:R-:W-:-:S02]  /*1c050*/  ISETP.GE.AND P4, PT, R92, RZ, PT ;  /* 0x000000ff5c00720c */ /* 0x000fc40003f86270 */
[----:B-1----:R-:W3:Y:S04]  /*1c060*/  LDL.LU R17, [R1+0xe14] ;  /* 0x000e140001117983 */ /* 0x002ee80000300800 */
[----:B------:R-:W3:Y:S01]  /*1c070*/  LDL R92, [R1+0xa90] ;  /* 0x000a9000015c7983 */ /* 0x000ee20000100800 */
[----:B------:R-:W-:Y:S02]  /*1c080*/  @!P3 IMAD.MOV R13, RZ, RZ, -R13 ;  /* 0x000000ffff0db224 */ /* 0x000fe400078e0a0d */
[----:B------:R-:W-:Y:S01]  /*1c090*/  @!P2 IMAD.MOV R12, RZ, RZ, -R12 ;  /* 0x000000ffff0ca224 */ /* 0x000fe200078e0a0c */
[C---:B------:R-:W-:Y:S02]  /*1c0a0*/  ISETP.GT.U32.AND P2, PT, R3.reuse, R15, PT ;  /* 0x0000000f0300720c */ /* 0x040fe40003f44070 */
[----:B------:R-:W-:-:S02]  /*1c0b0*/  ISETP.GT.U32.AND P1, PT, R3, R14, PT ;  /* 0x0000000e0300720c */ /* 0x000fc40003f24070 */
[C---:B------:R-:W-:Y:S02]  /*1c0c0*/  SEL R13, R38.reuse, R13, !P6 ;  /* 0x0000000d260d7207 */ /* 0x040fe40007000000 */
[----:B------:R-:W-:Y:S01]  /*1c0d0*/  SEL R12, R38, R12, !P6 ;  /* 0x0000000c260c7207 */ /* 0x000fe20007000000 */
[----:B------:R-:W-:Y:S01]  /*1c0e0*/  @P0 IMAD.MOV.U32 R6, RZ, RZ, R8 ;  /* 0x000000ffff060224 */ /* 0x000fe200078e0008 */
[----:B------:R-:W-:Y:S01]  /*1c0f0*/  PRMT R48, RZ, 0x7610, R48 ;  /* 0x00007610ff307816 */ /* 0x000fe20000000030 */
[----:B------:R-:W-:Y:S02]  /*1c100*/  IMAD R13, R13, UR9, RZ ;  /* 0x000000090d0d7c24 */ /* 0x000fe4000f8e02ff */
[----:B------:R-:W-:Y:S02]  /*1c110*/  IMAD R12, R12, UR9, RZ ;  /* 0x000000090c0c7c24 */ /* 0x000fe4000f8e02ff */
[--C-:B------:R-:W-:Y:S01]  /*1c120*/  @!P2 IMAD.IADD R15, R15, 0x1, -R3.reuse ;  /* 0x000000010f0fa824 */ /* 0x100fe200078e0a03 */
[----:B------:R0:W4:Y:S01]  /*1c130*/  @P0 LDG.E.U8 R48, desc[UR22][R6.64] ;  /* 0x0000001606300981 */ /* 0x000122000c1e1100 */
[----:B------:R-:W-:Y:S01]  /*1c140*/  @!P1 IMAD.IADD R14, R14, 0x1, -R3 ;  /* 0x000000010e0e9824 */ /* 0x000fe200078e0a03 */
[----:B------:R-:W-:-:S02]  /*1c150*/  IADD3 R8, P1, PT, R12, R2, RZ ;  /* 0x000000020c087210 */ /* 0x000fc40007f3e0ff */
[----:B------:R-:W-:Y:S02]  /*1c160*/  PRMT R47, RZ, 0x7610, R47 ;  /* 0x00007610ff2f7816 */ /* 0x000fe4000000002f */
[----:B0-----:R-:W-:-:S04]  /*1c170*/  IADD3 R6, P2, PT, R13, R2, RZ ;  /* 0x000000020d067210 */ /* 0x001fc80007f5e0ff */
[----:B------:R-:W-:Y:S01]  /*1c180*/  LEA.HI.X.SX32 R7, R13, R0, 0x1, P2 ;  /* 0x000000000d077211 */ /* 0x000fe200010f0eff */
[----:B------:R-:W-:Y:S04]  /*1c190*/  STL [R1+0x690], R6 ;  /* 0x0006900601007387 */ /* 0x000fe80000100800 */
[----:B------:R-:W-:Y:S04]  /*1c1a0*/  STL [R1+0x6a8], R8 ;  /* 0x0006a80801007387 */ /* 0x000fe80000100800 */
[----:B------:R0:W-:Y:S04]  /*1c1b0*/  STL [R1+0x68c], R7 ;  /* 0x00068c0701007387 */ /* 0x0001e80000100800 */
[----:B------:R0:W4:Y:S01]  /*1c1c0*/  @P0 LDG.E.U8 R47, desc[UR22][R6.64] ;  /* 0x00000016062f0981 */ /* 0x000122000c1e1100 */
[----:B--2---:R-:W-:-:S02]  /*1c1d0*/  ISETP.GE.AND P2, PT, R22, RZ, PT ;  /* 0x000000ff1600720c */ /* 0x004fc40003f46270 */
[----:B------:R-:W-:-:S05]  /*1c1e0*/  LEA.HI.X.SX32 R22, R12, R0, 0x1, P1 ;  /* 0x000000000c167211 */ /* 0x000fca00008f0eff */
[----:B------:R1:W-:Y:S01]  /*1c1f0*/  STL [R1+0x6a4], R22 ;  /* 0x0006a41601007387 */ /* 0x0003e20000100800 */
[----:B0-----:R-:W-:Y:S01]  /*1c200*/  @P0 IMAD.MOV.U32 R7, RZ, RZ, R22 ;  /* 0x000000ffff070224 */ /* 0x001fe200078e0016 */
[----:B------:R-:W-:Y:S02]  /*1c210*/  ISETP.GT.U32.AND P1, PT, R3, R14, PT ;  /* 0x0000000e0300720c */ /* 0x000fe40003f24070 */
[----:B-1----:R-:W2:Y:S11]  /*1c220*/  LDL R22, [R1+0xa50] ;  /* 0x000a500001167983 */ /* 0x002eb60000100800 */
[----:B------:R-:W-:Y:S01]  /*1c230*/  @!P1 IMAD.IADD R14, R14, 0x1, -R3 ;  /* 0x000000010e0e9824 */ /* 0x000fe200078e0a03 */
[----:B---3--:R-:W-:-:S02]  /*1c240*/  ISETP.GE.AND P1, PT, R92, RZ, PT ;  /* 0x000000ff5c00720c */ /* 0x008fc40003f26270 */
[----:B------:R-:W3:Y:S01]  /*1c250*/  LDL R92, [R1+0xa8c] ;  /* 0x000a8c00015c7983 */ /* 0x000ee20000100800 */
[----:B------:R-:W-:-:S13]  /*1c260*/  ISETP.GT.U32.AND P3, PT, R3, R16, PT ;  /* 0x000000100300720c */ /* 0x000fda0003f64070 */
[----:B------:R-:W-:Y:S01]  /*1c270*/  @!P3 IMAD.IADD R16, R16, 0x1, -R3 ;  /* 0x000000011010b824 */ /* 0x000fe200078e0a03 */
[----:B------:R-:W-:Y:S01]  /*1c280*/  ISETP.GT.U32.AND P3, PT, R3, R18, PT ;  /* 0x000000120300720c */ /* 0x000fe20003f64070 */
[----:B------:R-:W-:Y:S02]  /*1c290*/  @!P2 IMAD.MOV R15, RZ, RZ, -R15 ;  /* 0x000000ffff0fa224 */ /* 0x000fe400078e0a0f */
[----:B------:R-:W-:Y:S01]  /*1c2a0*/  @!P4 IMAD.MOV R16, RZ, RZ, -R16 ;  /* 0x000000ffff10c224 */ /* 0x000fe200078e0a10 */
[----:B------:R-:W-:-:S09]  /*1c2b0*/  ISETP.GE.AND P2, PT, R9, RZ, PT ;  /* 0x000000ff0900720c */ /* 0x000fd20003f46270 */
[----:B------:R-:W-:Y:S01]  /*1c2c0*/  @!P3 IMAD.IADD R18, R18, 0x1, -R3 ;  /* 0x000000011212b824 */ /* 0x000fe200078e0a03 */
[C---:B------:R-:W-:Y:S02]  /*1c2d0*/  ISETP.GT.U32.AND P3, PT, R3.reuse, R17, PT ;  /* 0x000000110300720c */ /* 0x040fe40003f64070 */
[----:B------:R-:W-:Y:S02]  /*1c2e0*/  SEL R16, R38, R16, !P6 ;  /* 0x0000001026107207 */ /* 0x000fe40007000000 */
[----:B------:R-:W-:Y:S01]  /*1c2f0*/  ISETP.GT.U32.AND P4, PT, R3, R18, PT ;  /* 0x000000120300720c */ /* 0x000fe20003f84070 */
[----:B------:R-:W-:Y:S01]  /*1c300*/  @P0 IMAD.MOV.U32 R6, RZ, RZ, R8 ;  /* 0x000000ffff060224 */ /* 0x000fe200078e0008 */
[----:B------:R-:W-:Y:S01]  /*1c310*/  PRMT R46, RZ, 0x7610, R46 ;  /* 0x00007610ff2e7816 */ /* 0x000fe2000000002e */
[----:B------:R-:W-:Y:S01]  /*1c320*/  IMAD R16, R16, UR9, RZ ;  /* 0x0000000910107c24 */ /* 0x000fe2000f8e02ff */
[----:B------:R-:W-:Y:S01]  /*1c330*/  SEL R15, R38, R15, !P6 ;  /* 0x0000000f260f7207 */ /* 0x000fe20007000000 */
[----:B------:R-:W-:-:S03]  /*1c340*/  @!P2 IMAD.MOV R14, RZ, RZ, -R14 ;  /* 0x000000ffff0ea224 */ /* 0x000fc600078e0a0e */
[----:B------:R0:W4:Y:S01]  /*1c350*/  @P0 LDG.E.U8 R46, desc[UR22][R6.64] ;  /* 0x00000016062e0981 */ /* 0x000122000c1e1100 */
[--C-:B------:R-:W-:Y:S02]  /*1c360*/  @!P3 IMAD.IADD R17, R17, 0x1, -R3.reuse ;  /* 0x000000011111b824 */ /* 0x100fe400078e0a03 */
[----:B------:R-:W-:Y:S02]  /*1c370*/  IMAD R15, R15, UR9, RZ ;  /* 0x000000090f0f7c24 */ /* 0x000fe4000f8e02ff */
[----:B------:R-:W-:Y:S01]  /*1c380*/  @!P4 IMAD.IADD R18, R18, 0x1, -R3 ;  /* 0x000000011212c824 */ /* 0x000fe200078e0a03 */
[----:B------:R-:W-:Y:S02]  /*1c390*/  ISETP.GT.U32.AND P2, PT, R3, R17, PT ;  /* 0x000000110300720c */ /* 0x000fe40003f44070 */
[-C--:B0-----:R-:W-:Y:S01]  /*1c3a0*/  IADD3 R6, P3, PT, R16, R2.reuse, RZ ;  /* 0x0000000210067210 */ /* 0x081fe20007f7e0ff */
[----:B------:R-:W-:Y:S01]  /*1c3b0*/  @!P1 IMAD.MOV R18, RZ, RZ, -R18 ;  /* 0x000000ffff129224 */ /* 0x000fe200078e0a12 */
[----:B------:R-:W-:-:S02]  /*1c3c0*/  IADD3 R8, P4, PT, R15, R2, RZ ;  /* 0x000000020f087210 */ /* 0x000fc40007f9e0ff */
[-C--:B------:R-:W-:Y:S02]  /*1c3d0*/  LEA.HI.X.SX32 R7, R16, R0.reuse, 0x1, P3 ;  /* 0x0000000010077211 */ /* 0x080fe400018f0eff */
[----:B------:R-:W-:Y:S02]  /*1c3e0*/  ISETP.GT.U32.AND P3, PT, R3, R19, PT ;  /* 0x000000130300720c */ /* 0x000fe40003f64070 */
[----:B------:R-:W-:Y:S02]  /*1c3f0*/  PRMT R45, RZ, 0x7610, R45 ;  /* 0x00007610ff2d7816 */ /* 0x000fe4000000002d */
[----:B------:R-:W-:Y:S01]  /*1c400*/  LEA.HI.X.SX32 R9, R15, R0, 0x1, P4 ;  /* 0x000000000f097211 */ /* 0x000fe200020f0eff */
[----:B------:R0:W-:Y:S01]  /*1c410*/  STL [R1+0x6b0], R6 ;  /* 0x0006b00601007387 */ /* 0x0001e20000100800 */
[C---:B------:R-:W-:Y:S02]  /*1c420*/  SEL R14, R38.reuse, R14, !P6 ;  /* 0x0000000e260e7207 */ /* 0x040fe40007000000 */
[----:B------:R-:W-:Y:S01]  /*1c430*/  SEL R18, R38, R18, !P6 ;  /* 0x0000001226127207 */ /* 0x000fe20007000000 */
[----:B------:R-:W-:Y:S01]  /*1c440*/  STL [R1+0x6c8], R8 ;  /* 0x0006c80801007387 */ /* 0x000fe20000100800 */
[----:B------:R-:W-:Y:S01]  /*1c450*/  PRMT R44, RZ, 0x7610, R44 ;  /* 0x00007610ff2c7816 */ /* 0x000fe2000000002c */
[----:B------:R-:W-:-:S02]  /*1c460*/  IMAD R14, R14, UR9, RZ ;  /* 0x000000090e0e7c24 */ /* 0x000fc4000f8e02ff */
[----:B------:R1:W-:Y:S01]  /*1c470*/  STL [R1+0x6ac], R7 ;  /* 0x0006ac0701007387 */ /* 0x0003e20000100800 */
[----:B------:R-:W-:-:S03]  /*1c480*/  @!P2 IMAD.IADD R17, R17, 0x1, -R3 ;  /* 0x000000011111a824 */ /* 0x000fc600078e0a03 */
[----:B------:R0:W4:Y:S01]  /*1c490*/  @P0 LDG.E.U8 R45, desc[UR22][R6.64] ;  /* 0x00000016062d0981 */ /* 0x000122000c1e1100 */
[----:B------:R-:W-:Y:S02]  /*1c4a0*/  IMAD R18, R18, UR9, RZ ;  /* 0x0000000912127c24 */ /* 0x000fe4000f8e02ff */
[----:B------:R-:W-:Y:S02]  /*1c4b0*/  @!P3 IMAD.IADD R19, R19, 0x1, -R3 ;  /* 0x000000011313b824 */ /* 0x000fe400078e0a03 */
[----:B0-----:R-:W-:Y:S02]  /*1c4c0*/  @P0 IMAD.MOV.U32 R6, RZ, RZ, R8 ;  /* 0x000000ffff060224 */ /* 0x001fe400078e0008 */
[----:B-1----:R-:W-:Y:S01]  /*1c4d0*/  @P0 IMAD.MOV.U32 R7, RZ, RZ, R9 ;  /* 0x000000ffff070224 */ /* 0x002fe200078e0009 */
[----:B------:R-:W-:-:S04]  /*1c4e0*/  PRMT R43, RZ, 0x7610, R43 ;  /* 0x00007610ff2b7816 */ /* 0x000fc8000000002b */
[----:B------:R0:W4:Y:S04]  /*1c4f0*/  @P0 LDG.E.U8 R44, desc[UR22][R6.64] ;  /* 0x00000016062c0981 */ /* 0x000128000c1e1100 */
[----:B------:R1:W-:Y:S01]  /*1c500*/  STL [R1+0x6c4], R9 ;  /* 0x0006c40901007387 */ /* 0x0003e20000100800 */
[----:B0-----:R-:W-:-:S04]  /*1c510*/  IADD3 R6, P3, PT, R14, R2, RZ ;  /* 0x000000020e067210 */ /* 0x001fc80007f7e0ff */
[----:B------:R-:W-:Y:S01]  /*1c520*/  LEA.HI.X.SX32 R7, R14, R0, 0x1, P3 ;  /* 0x000000000e077211 */ /* 0x000fe200018f0eff */
[----:B-1----:R-:W4:Y:S01]  /*1c530*/  LDL R9, [R1+0xa84] ;  /* 0x000a840001097983 */ /* 0x002f220000100800 */
[----:B------:R-:W-:-:S03]  /*1c540*/  PRMT R42, RZ, 0x7610, R42 ;  /* 0x00007610ff2a7816 */ /* 0x000fc6000000002a */
[----:B------:R0:W-:Y:S04]  /*1c550*/  STL [R1+0x6d0], R6 ;  /* 0x0006d00601007387 */ /* 0x0001e80000100800 */
[----:B------:R0:W4:Y:S01]  /*1c560*/  @P0 LDG.E.U8 R43, desc[UR22][R6.64] ;  /* 0x00000016062b0981 */ /* 0x000122000c1e1100 */
[----:B--2---:R-:W-:-:S13]  /*1c570*/  ISETP.GE.AND P1, PT, R22, RZ, PT ;  /* 0x000000ff1600720c */ /* 0x004fda0003f26270 */
[----:B------:R-:W-:Y:S01]  /*1c580*/  @!P1 IMAD.MOV R17, RZ, RZ, -R17 ;  /* 0x000000ffff119224 */ /* 0x000fe200078e0a11 */
[----:B------:R-:W-:-:S04]  /*1c590*/  IADD3 R8, P1, PT, R18, R2, RZ ;  /* 0x0000000212087210 */ /* 0x000fc80007f3e0ff */
[----:B------:R-:W-:Y:S01]  /*1c5a0*/  LEA.HI.X.SX32 R22, R18, R0, 0x1, P1 ;  /* 0x0000000012167211 */ /* 0x000fe200008f0eff */
[----:B------:R-:W-:Y:S01]  /*1c5b0*/  STL [R1+0x6e8], R8 ;  /* 0x0006e80801007387 */ /* 0x000fe20000100800 */
[----:B0-----:R-:W-:-:S03]  /*1c5c0*/  @P0 IMAD.MOV.U32 R6, RZ, RZ, R8 ;  /* 0x000000ffff060224 */ /* 0x001fc600078e0008 */
[----:B------:R0:W-:Y:S04]  /*1c5d0*/  STL [R1+0x6cc], R7 ;  /* 0x0006cc0701007387 */ /* 0x0001e80000100800 */
[----:B------:R1:W-:Y:S01]  /*1c5e0*/  STL [R1+0x6e4], R22 ;  /* 0x0006e41601007387 */ /* 0x0003e20000100800 */
[----:B0-----:R-:W-:-:S05]  /*1c5f0*/  @P0 IMAD.MOV.U32 R7, RZ, RZ, R22 ;  /* 0x000000ffff070224 */ /* 0x001fca00078e0016 */
[----:B------:R0:W2:Y:S01]  /*1c600*/  @P0 LDG.E.U8 R42, desc[UR22][R6.64] ;  /* 0x00000016062a0981 */ /* 0x0000a2000c1e1100 */
[----:B---3--:R-:W-:-:S03]  /*1c610*/  ISETP.GE.AND P1, PT, R92, RZ, PT ;  /* 0x000000ff5c00720c */ /* 0x008fc60003f26270 */
[----:B------:R-:W3:Y:S04]  /*1c620*/  LDL R92, [R1+0xa4c] ;  /* 0x000a4c00015c7983 */ /* 0x000ee80000100800 */
[----:B-1----:R-:W2:Y:S04]  /*1c630*/  LDL.LU R22, [R1+0xe10] ;  /* 0x000e100001167983 */ /* 0x002ea80000300800 */
[----:B------:R-:W3:Y:S01]  /*1c640*/  LDL R7, [R1+0xa88] ;  /* 0x000a880001077983 */ /* 0x000ee20000100800 */
[----:B------:R-:W-:Y:S02]  /*1c650*/  ISETP.GT.U32.AND P4, PT, R3, R20, PT ;  /* 0x000000140300720c */ /* 0x000fe40003f84070 */
[----:B------:R-:W-:-:S11]  /*1c660*/  SEL R17, R38, R17, !P6 ;  /* 0x0000001126117207 */ /* 0x000fd60007000000 */
[----:B------:R-:W-:Y:S01]  /*1c670*/  @!P4 IMAD.IADD R20, R20, 0x1, -R3 ;  /* 0x000000011414c824 */ /* 0x000fe200078e0a03 */
[----:B------:R-:W-:-:S04]  /*1c680*/  ISETP.GT.U32.AND P4, PT, R3, R19, PT ;  /* 0x000000130300720c */ /* 0x000fc80003f84070 */
[----:B------:R-:W-:Y:S01]  /*1c690*/  ISETP.GT.U32.AND P2, PT, R3, R20, PT ;  /* 0x000000140300720c */ /* 0x000fe20003f44070 */
[----:B------:R-:W-:Y:S01]  /*1c6a0*/  IMAD R17, R17, UR9, RZ ;  /* 0x0000000911117c24 */ /* 0x000fe2000f8e02ff */
[----:B------:R-:W-:Y:S02]  /*1c6b0*/  ISETP.GT.U32.AND P3, PT, R3, R21, PT ;  /* 0x000000150300720c */ /* 0x000fe40003f64070 */
[----:B------:R-:W-:-:S05]  /*1c6c0*/  PRMT R73, RZ, 0x7610, R73 ;  /* 0x00007610ff497816 */ /* 0x000fca0000000049 */
[--C-:B------:R-:W-:Y:S01]  /*1c6d0*/  @!P4 IMAD.IADD R19, R19, 0x1, -R3.reuse ;  /* 0x000000011313c824 */ /* 0x100fe200078e0a03 */
[----:B------:R1:W4:Y:S03]  /*1c6e0*/  @P0 LDG.E.U8 R73, desc[UR22][R40.64] ;  /* 0x0000001628490981 */ /* 0x000326000c1e1100 */
[----:B------:R-:W-:Y:S01]  /*1c6f0*/  @!P2 IMAD.IADD R20, R20, 0x1, -R3 ;  /* 0x000000011414a824 */ /* 0x000fe200078e0a03 */
[----:B------:R-:W-:Y:S01]  /*1c700*/  IADD3 R8, P2, PT, R17, R2, RZ ;  /* 0x0000000211087210 */ /* 0x000fe20007f5e0ff */
[----:B------:R-:W-:-:S03]  /*1c710*/  @!P1 IMAD.MOV R19, RZ, RZ, -R19 ;  /* 0x000000ffff139224 */ /* 0x000fc600078e0a13 */
[----:B0-----:R-:W-:Y:S01]  /*1c720*/  LEA.HI.X.SX32 R6, R17, R0, 0x1, P2 ;  /* 0x0000000011067211 */ /* 0x001fe200010f0eff */
[----:B------:R-:W-:Y:S01]  /*1c730*/  @!P3 IMAD.IADD R21, R21, 0x1, -R3 ;  /* 0x000000011515b824 */ /* 0x000fe200078e0a03 */
[----:B------:R-:W-:Y:S01]  /*1c740*/  STL [R1+0x6f0], R8 ;  /* 0x0006f00801007387 */ /* 0x000fe20000100800 */
[----:B------:R-:W-:-:S03]  /*1c750*/  SEL R19, R38, R19, !P6 ;  /* 0x0000001326137207 */ /* 0x000fc60007000000 */
[----:B------:R0:W-:Y:S01]  /*1c760*/  STL [R1+0x6ec], R6 ;  /* 0x0006ec0601007387 */ /* 0x0001e20000100800 */
[----:B-1----:R-:W-:Y:S01]  /*1c770*/  PRMT R41, RZ, 0x7610, R41 ;  /* 0x00007610ff297816 */ /* 0x002fe20000000029 */
[----:B------:R-:W-:Y:S01]  /*1c780*/  IMAD R19, R19, UR9, RZ ;  /* 0x0000000913137c24 */ /* 0x000fe2000f8e02ff */
[----:B------:R-:W-:Y:S02]  /*1c790*/  ISETP.GT.U32.AND P1, PT, R3, R21, PT ;  /* 0x000000150300720c */ /* 0x000fe40003f24070 */
[----:B------:R-:W-:-:S11]  /*1c7a0*/  PRMT R40, RZ, 0x7610, R40 ;  /* 0x00007610ff287816 */ /* 0x000fd60000000028 */
[--C-:B------:R-:W-:Y:S01]  /*1c7b0*/  @!P1 IMAD.IADD R21, R21, 0x1, -R3.reuse ;  /* 0x0000000115159824 */ /* 0x100fe200078e0a03 */
[----:B--2---:R-:W-:Y:S02]  /*1c7c0*/  ISETP.GT.U32.AND P2, PT, R3, R22, PT ;  /* 0x000000160300720c */ /* 0x004fe40003f44070 */
[----:B---3--:R-:W-:Y:S01]  /*1c7d0*/  ISETP.GE.AND P3, PT, R7, RZ, PT ;  /* 0x000000ff0700720c */ /* 0x008fe20003f66270 */
[----:B------:R-:W-:Y:S02]  /*1c7e0*/  @P0 IMAD.MOV.U32 R7, RZ, RZ, R6 ;  /* 0x000000ffff070224 */ /* 0x000fe400078e0006 */
[----:B0-----:R-:W-:Y:S02]  /*1c7f0*/  @P0 IMAD.MOV.U32 R6, RZ, RZ, R8 ;  /* 0x000000ffff060224 */ /* 0x001fe400078e0008 */
[----:B------:R-:W2:Y:S04]  /*1c800*/  LDL R8, [R1+0xa80] ;  /* 0x000a800001087983 */ /* 0x000ea80000100800 */
[----:B------:R0:W3:Y:S02]  /*1c810*/  @P0 LDG.E.U8 R41, desc[UR22][R6.64] ;  /* 0x0000001606290981 */ /* 0x0000e4000c1e1100 */
[----:B------:R-:W-:-:S02]  /*1c820*/  @!P2 IMAD.IADD R22, R22, 0x1, -R3 ;  /* 0x000000011616a824 */ /* 0x000fc400078e0a03 */
[----:B------:R-:W-:Y:S01]  /*1c830*/  @!P3 IMAD.MOV R20, RZ, RZ, -R20 ;  /* 0x000000ffff14b224 */ /* 0x000fe200078e0a14 */
[----:B----4-:R-:W-:Y:S02]  /*1c840*/  ISETP.GE.AND P3, PT, R9, RZ, PT ;  /* 0x000000ff0900720c */ /* 0x010fe40003f66270 */
[----:B0-----:R-:W-:-:S04]  /*1c850*/  IADD3 R6, P2, PT, R19, R2, RZ ;  /* 0x0000000213067210 */ /* 0x001fc80007f5e0ff */
[----:B------:R-:W-:Y:S01]  /*1c860*/  LEA.HI.X.SX32 R7, R19, R0, 0x1, P2 ;  /* 0x0000000013077211 */ /* 0x000fe200010f0eff */
[----:B------:R-:W-:Y:S01]  /*1c870*/  STL [R1+0x708], R6 ;  /* 0x0007080601007387 */ /* 0x000fe20000100800 */
[----:B------:R-:W-:Y:S02]  /*1c880*/  SEL R20, R38, R20, !P6 ;  /* 0x0000001426147207 */ /* 0x000fe40007000000 */
[----:B------:R-:W-:Y:S01]  /*1c890*/  ISETP.GE.AND P1, PT, R92, RZ, PT ;  /* 0x000000ff5c00720c */ /* 0x000fe20003f26270 */
[----:B------:R0:W-:Y:S04]  /*1c8a0*/  STL [R1+0x704], R7 ;  /* 0x0007040701007387 */ /* 0x0001e80000100800 */
[----:B------:R-:W4:Y:S01]  /*1c8b0*/  LDL R92, [R1+0xa7c] ;  /* 0x000a7c00015c7983 */ /* 0x000f220000100800 */
[----:B------:R-:W-:-:S02]  /*1c8c0*/  IMAD R20, R20, UR9, RZ ;  /* 0x0000000914147c24 */ /* 0x000fc4000f8e02ff */
[----:B------:R-:W-:Y:S01]  /*1c8d0*/  @!P3 IMAD.MOV R21, RZ, RZ, -R21 ;  /* 0x000000ffff15b224 */ /* 0x000fe200078e0a15 */
[----:B------:R0:W3:Y:S01]  /*1c8e0*/  @P0 LDG.E.U8 R40, desc[UR22][R6.64] ;  /* 0x0000001606280981 */ /* 0x0000e2000c1e1100 */
[----:B------:R-:W-:Y:S01]  /*1c8f0*/  ISETP.GT.U32.AND P4, PT, R3, R23, PT ;  /* 0x000000170300720c */ /* 0x000fe20003f84070 */
[----:B------:R-:W1:Y:S01]  /*1c900*/  LDCU UR9, c[0x0][0x3b0] ;  /* 0x00007600ff0977ac */ /* 0x000e620008000800 */
[----:B------:R-:W-:-:S04]  /*1c910*/  IADD3 R9, P3, PT, R20, R2, RZ ;  /* 0x0000000214097210 */ /* 0x000fc80007f7e0ff */
[----:B0-----:R-:W-:Y:S01]  /*1c920*/  LEA.HI.X.SX32 R7, R20, R0, 0x1, P3 ;  /* 0x0000000014077211 */ /* 0x001fe200018f0eff */
[----:B------:R0:W-:Y:S01]  /*1c930*/  STL [R1+0x710], R9 ;  /* 0x0007100901007387 */ /* 0x0001e20000100800 */
[----:B------:R-:W-:-:S03]  /*1c940*/  @P0 IMAD.MOV.U32 R6, RZ, RZ, R9 ;  /* 0x000000ffff060224 */ /* 0x000fc600078e0009 */
[----:B------:R1:W-:Y:S04]  /*1c950*/  STL [R1+0x70c], R7 ;  /* 0x00070c0701007387 */ /* 0x0003e80000100800 */
[----:B0-----:R-:W3:Y:S01]  /*1c960*/  LDL R9, [R1+0xa78] ;  /* 0x000a780001097983 */ /* 0x001ee20000100800 */
[----:B------:R-:W-:Y:S01]  /*1c970*/  @!P4 IMAD.IADD R23, R23, 0x1, -R3 ;  /* 0x000000011717c824 */ /* 0x000fe200078e0a03 */
[----:B------:R-:W-:-:S04]  /*1c980*/  ISETP.GT.U32.AND P2, PT, R3, R24, PT ;  /* 0x000000180300720c */ /* 0x000fc80003f44070 */
[C---:B------:R-:W-:Y:S02]  /*1c990*/  ISETP.GT.U32.AND P4, PT, R3.reuse, R23, PT ;  /* 0x000000170300720c */ /* 0x040fe40003f84070 */
[----:B------:R-:W-:Y:S02]  /*1c9a0*/  ISETP.GT.U32.AND P3, PT, R3, R25, PT ;  /* 0x000000190300720c */ /* 0x000fe40003f64070 */
[----:B------:R-:W-:-:S05]  /*1c9b0*/  SEL R21, R38, R21, !P6 ;  /* 0x0000001526157207 */ /* 0x000fca0007000000 */
[----:B------:R-:W-:-:S04]  /*1c9c0*/  @!P2 IMAD.IADD R24, R24, 0x1, -R3 ;  /* 0x000000011818a824 */ /* 0x000fc800078e0a03 */
[----:B------:R-:W-:Y:S01]  /*1c9d0*/  @!P4 IMAD.IADD R23, R23, 0x1, -R3 ;  /* 0x000000011717c824 */ /* 0x000fe200078e0a03 */
[----:B------:R-:W-:-:S03]  /*1c9e0*/  ISETP.GT.U32.AND P4, PT, R3, R22, PT ;  /* 0x000000160300720c */ /* 0x000fc60003f84070 */
[----:B------:R-:W-:Y:S01]  /*1c9f0*/  @!P1 IMAD.MOV R23, RZ, RZ, -R23 ;  /* 0x000000ffff179224 */ /* 0x000fe200078e0a17 */
[----:B------:R-:W-:Y:S02]  /*1ca00*/  ISETP.GT.U32.AND P1, PT, R3, R24, PT ;  /* 0x000000180300720c */ /* 0x000fe40003f24070 */
[----:B------:R-:W-:Y:S02]  /*1ca10*/  PRMT R39, RZ, 0x7610, R39 ;  /* 0x00007610ff277816 */ /* 0x000fe40000000027 */
[----:B------:R-:W-:Y:S01]  /*1ca20*/  SEL R23, R38, R23, !P6 ;  /* 0x0000001726177207 */ /* 0x000fe20007000000 */
[----:B------:R-:W-:Y:S01]  /*1ca30*/  IMAD R21, R21, UR4, RZ ;  /* 0x0000000415157c24 */ /* 0x000fe2000f8e02ff */
[----:B------:R-:W-:Y:S01]  /*1ca40*/  PRMT R55, RZ, 0x7610, R55 ;  /* 0x00007610ff377816 */ /* 0x000fe20000000037 */
[--C-:B------:R-:W-:Y:S01]  /*1ca50*/  @!P3 IMAD.IADD R25, R25, 0x1, -R3.reuse ;  /* 0x000000011919b824 */ /* 0x100fe200078e0a03 */
[----:B------:R0:W3:Y:S01]  /*1ca60*/  @P0 LDG.E.U8 R39, desc[UR22][R6.64] ;  /* 0x0000001606270981 */ /* 0x0000e2000c1e1100 */
[----:B------:R-:W-:Y:S01]  /*1ca70*/  @!P4 IMAD.IADD R22, R22, 0x1, -R3 ;  /* 0x000000011616c824 */ /* 0x000fe200078e0a03 */
[----:B------:R-:W-:Y:S01]  /*1ca80*/  PRMT R35, RZ, 0x7610, R35 ;  /* 0x00007610ff237816 */ /* 0x000fe20000000023 */
[----:B------:R-:W-:Y:S01]  /*1ca90*/  IMAD R23, R23, UR5, RZ ;  /* 0x0000000517177c24 */ /* 0x000fe2000f8e02ff */
[----:B------:R1:W3:Y:S01]  /*1caa0*/  @P0 LDG.E.U8 R55, desc[UR22][R36.64] ;  /* 0x0000001624370981 */ /* 0x0002e2000c1e1100 */
[----:B------:R-:W-:Y:S01]  /*1cab0*/  ISETP.GT.U32.AND P3, PT, R3, R25, PT ;  /* 0x000000190300720c */ /* 0x000fe20003f64070 */
[----:B------:R-:W-:Y:S01]  /*1cac0*/  @!P1 IMAD.IADD R24, R24, 0x1, -R3 ;  /* 0x0000000118189824 */ /* 0x000fe200078e0a03 */
[----:B------:R-:W2:Y:S01]  /*1cad0*/  LDCU UR4, c[0x0][0x3b0] ;  /* 0x00007600ff0477ac */ /* 0x000ea20008000800 */
[----:B0-----:R-:W-:Y:S01]  /*1cae0*/  IADD3 R6, P4, PT, R21, R2, RZ ;  /* 0x0000000215067210 */ /* 0x001fe20007f9e0ff */
[----:B------:R-:W0:Y:S01]  /*1caf0*/  LDCU UR5, c[0x0][0x3b0] ;  /* 0x00007600ff0577ac */ /* 0x000e220008000800 */
[----:B-1----:R-:W-:-:S02]  /*1cb00*/  PRMT R37, RZ, 0x7610, R37 ;  /* 0x00007610ff257816 */ /* 0x002fc40000000025 */
[----:B------:R-:W-:Y:S01]  /*1cb10*/  LEA.HI.X.SX32 R7, R21, R0, 0x1, P4 ;  /* 0x0000000015077211 */ /* 0x000fe200020f0eff */
[----:B------:R1:W-:Y:S01]  /*1cb20*/  STL [R1+0x728], R6 ;  /* 0x0007280601007387 */ /* 0x0003e20000100800 */
[----:B------:R-:W-:-:S03]  /*1cb30*/  PRMT R36, RZ, 0x7610, R36 ;  /* 0x00007610ff247816 */ /* 0x000fc60000000024 */
[----:B------:R1:W3:Y:S01]  /*1cb40*/  @P0 LDG.E.U8 R37, desc[UR22][R6.64] ;  /* 0x0000001606250981 */ /* 0x0002e2000c1e1100 */
[----:B------:R-:W-:Y:S01]  /*1cb50*/  @!P3 IMAD.IADD R25, R25, 0x1, -R3 ;  /* 0x000000011919b824 */ /* 0x000fe200078e0a03 */
[----:B--2---:R-:W-:-:S13]  /*1cb60*/  ISETP.GE.AND P2, PT, R8, RZ, PT ;  /* 0x000000ff0800720c */ /* 0x004fda0003f46270 */
[----:B------:R-:W-:Y:S01]  /*1cb70*/  @!P2 IMAD.MOV R22, RZ, RZ, -R22 ;  /* 0x000000ffff16a224 */ /* 0x000fe200078e0a16 */
[----:B------:R-:W-:-:S04]  /*1cb80*/  IADD3 R8, P2, PT, R23, R2, RZ ;  /* 0x0000000217087210 */ /* 0x000fc80007f5e0ff */
[----:B------:R-:W-:Y:S01]  /*1cb90*/  SEL R22, R38, R22, !P6 ;  /* 0x0000001626167207 */ /* 0x000fe20007000000 */
[----:B------:R-:W-:Y:S01]  /*1cba0*/  STL [R1+0x730], R8 ;  /* 0x0007300801007387 */ /* 0x000fe20000100800 */
[----:B-1----:R-:W-:Y:S01]  /*1cbb0*/  @P0 IMAD.MOV.U32 R6, RZ, RZ, R8 ;  /* 0x000000ffff060224 */ /* 0x002fe200078e0008 */
[----:B----4-:R-:W-:Y:S02]  /*1cbc0*/  ISETP.GE.AND P1, PT, R92, RZ, PT ;  /* 0x000000ff5c00720c */ /* 0x010fe40003f26270 */
[----:B------:R-:W-:Y:S01]  /*1cbd0*/  LEA.HI.X.SX32 R92, R23, R0, 0x1, P2 ;  /* 0x00000000175c7211 */ /* 0x000fe200010f0eff */
[----:B------:R1:W-:Y:S01]  /*1cbe0*/  STL [R1+0x724], R7 ;  /* 0x0007240701007387 */ /* 0x0003e20000100800 */
[----:B------:R-:W-:Y:S01]  /*1cbf0*/  IMAD R22, R22, UR6, RZ ;  /* 0x0000000616167c24 */ /* 0x000fe2000f8e02ff */
[----:B------:R-:W-:Y:S01]  /*1cc00*/  PRMT R34, RZ, 0x7610, R34 ;  /* 0x00007610ff227816 */ /* 0x000fe20000000022 */
[----:B------:R-:W2:Y:S01]  /*1cc10*/  LDCU UR6, c[0x0][0x3b0] ;  /* 0x00007600ff0677ac */ /* 0x000ea20008000800 */
[----:B-1----:R-:W-:-:S05]  /*1cc20*/  @P0 IMAD.MOV.U32 R7, RZ, RZ, R92 ;  /* 0x000000ffff070224 */ /* 0x002fca00078e005c */
[----:B------:R1:W4:Y:S04]  /*1cc30*/  @P0 LDG.E.U8 R36, desc[UR22][R6.64] ;  /* 0x0000001606240981 */ /* 0x000328000c1e1100 */
[----:B------:R-:W-:Y:S01]  /*1cc40*/  STL [R1+0x72c], R92 ;  /* 0x00072c5c01007387 */ /* 0x000fe20000100800 */
[C---:B-1----:R-:W-:Y:S02]  /*1cc50*/  IADD3 R6, P3, PT, R22.reuse, R2, RZ ;  /* 0x0000000216067210 */ /* 0x042fe40007f7e0ff */
[----:B---3--:R-:W-:Y:S02]  /*1cc60*/  ISETP.GE.AND P2, PT, R9, RZ, PT ;  /* 0x000000ff0900720c */ /* 0x008fe40003f46270 */
[----:B------:R-:W-:Y:S01]  /*1cc70*/  LEA.HI.X.SX32 R7, R22, R0, 0x1, P3 ;  /* 0x0000000016077211 */ /* 0x000fe200018f0eff */
[----:B------:R-:W3:Y:S04]  /*1cc80*/  LDL R9, [R1+0xa74] ;  /* 0x000a740001097983 */ /* 0x000ee80000100800 */
[----:B------:R-:W-:Y:S04]  /*1cc90*/  STL [R1+0x748], R6 ;  /* 0x0007480601007387 */ /* 0x000fe80000100800 */
[----:B------:R1:W-:Y:S04]  /*1cca0*/  STL [R1+0x744], R7 ;  /* 0x0007440701007387 */ /* 0x0003e80000100800 */
[----:B------:R0:W2:Y:S04]  /*1ccb0*/  @P0 LDG.E.U8 R35, desc[UR22][R6.64] ;  /* 0x0000001606230981 */ /* 0x0000a8000c1e1100 */
[----:B-1----:R-:W2:Y:S01]  /*1ccc0*/  LDL R7, [R1+0xa48] ;  /* 0x000a480001077983 */ /* 0x002ea20000100800 */
[----:B------:R-:W-:Y:S01]  /*1ccd0*/  @!P1 IMAD.MOV R24, RZ, RZ, -R24 ;  /* 0x000000ffff189224 */ /* 0x000fe200078e0a18 */
[----:B------:R-:W-:-:S04]  /*1cce0*/  ISETP.GT.U32.AND P1, PT, R3, R27, PT ;  /* 0x0000001b0300720c */ /* 0x000fc80003f24070 */
[----:B------:R-:W-:Y:S01]  /*1ccf0*/  SEL R24, R38, R24, !P6 ;  /* 0x0000001826187207 */ /* 0x000fe20007000000 */
[----:B------:R-:W-:Y:S01]  /*1cd00*/  @!P2 IMAD.MOV R25, RZ, RZ, -R25 ;  /* 0x000000ffff19a224 */ /* 0x000fe200078e0a19 */
[----:B------:R-:W-:-:S03]  /*1cd10*/  ISETP.GT.U32.AND P3, PT, R3, R28, PT ;  /* 0x0000001c0300720c */ /* 0x000fc60003f64070 */
[----:B------:R-:W-:Y:S01]  /*1cd20*/  IMAD R24, R24, UR9, RZ ;  /* 0x0000000918187c24 */ /* 0x000fe2000f8e02ff */
[----:B------:R-:W-:Y:S01]  /*1cd30*/  SEL R25, R38, R25, !P6 ;  /* 0x0000001926197207 */ /* 0x000fe20007000000 */
[----:B------:R-:W1:Y:S03]  /*1cd40*/  LDCU UR9, c[0x0][0x3b0] ;  /* 0x00007600ff0977ac */ /* 0x000e660008000800 */
[----:B------:R-:W-:Y:S01]  /*1cd50*/  IADD3 R8, P2, PT, R24, R2, RZ ;  /* 0x0000000218087210 */ /* 0x000fe20007f5e0ff */
[----:B------:R-:W-:-:S03]  /*1cd60*/  @!P1 IMAD.IADD R27, R27, 0x1, -R3 ;  /* 0x000000011b1b9824 */ /* 0x000fc600078e0a03 */
[----:B0-----:R-:W-:Y:S01]  /*1cd70*/  LEA.HI.X.SX32 R6, R24, R0, 0x1, P2 ;  /* 0x0000000018067211 */ /* 0x001fe200010f0eff */
[----:B------:R-:W-:Y:S01]  /*1cd80*/  IMAD R25, R25, UR4, RZ ;  /* 0x0000000419197c24 */ /* 0x000fe2000f8e02ff */
[----:B------:R-:W-:Y:S01]  /*1cd90*/  STL [R1+0x750], R8 ;  /* 0x0007500801007387 */ /* 0x000fe20000100800 */
[----:B------:R-:W-:Y:S01]  /*1cda0*/  @!P3 IMAD.IADD R28, R28, 0x1, -R3 ;  /* 0x000000011c1cb824 */ /* 0x000fe200078e0a03 */
[----:B------:R-:W-:Y:S01]  /*1cdb0*/  PRMT R33, RZ, 0x7610, R33 ;  /* 0x00007610ff217816 */ /* 0x000fe20000000021 */
[----:B------:R-:W0:Y:S01]  /*1cdc0*/  LDCU UR4, c[0x0][0x3b0] ;  /* 0x00007600ff0477ac */ /* 0x000e220008000800 */
[----:B------:R0:W-:Y:S01]  /*1cdd0*/  STL [R1+0x74c], R6 ;  /* 0x00074c0601007387 */ /* 0x0001e20000100800 */
[----:B------:R-:W-:Y:S02]  /*1cde0*/  ISETP.GT.U32.AND P4, PT, R3, R26, PT ;  /* 0x0000001a0300720c */ /* 0x000fe40003f84070 */
[----:B--2---:R-:W-:Y:S01]  /*1cdf0*/  ISETP.GE.AND P1, PT, R7, RZ, PT ;  /* 0x000000ff0700720c */ /* 0x004fe20003f26270 */
[----:B------:R-:W-:-:S02]  /*1ce00*/  @P0 IMAD.MOV.U32 R7, RZ, RZ, R6 ;  /* 0x000000ffff070224 */ /* 0x000fc400078e0006 */
[----:B0-----:R-:W-:Y:S01]  /*1ce10*/  @P0 IMAD.MOV.U32 R6, RZ, RZ, R8 ;  /* 0x000000ffff060224 */ /* 0x001fe200078e0008 */
[----:B------:R-:W-:-:S04]  /*1ce20*/  IADD3 R8, P3, PT, R25, R2, RZ ;  /* 0x0000000219087210 */ /* 0x000fc80007f7e0ff */
[----:B------:R0:W2:Y:S04]  /*1ce30*/  @P0 LDG.E.U8 R34, desc[UR22][R6.64] ;  /* 0x0000001606220981 */ /* 0x0000a8000c1e1100 */
[----:B------:R-:W-:Y:S01]  /*1ce40*/  STL [R1+0x768], R8 ;  /* 0x0007680801007387 */ /* 0x000fe20000100800 */
[----:B0-----:R-:W-:-:S05]  /*1ce50*/  LEA.HI.X.SX32 R6, R25, R0, 0x1, P3 ;  /* 0x0000000019067211 */ /* 0x001fca00018f0eff */
[----:B------:R0:W-:Y:S01]  /*1ce60*/  STL [R1+0x764], R6 ;  /* 0x0007640601007387 */ /* 0x0001e20000100800 */
[----:B------:R-:W-:Y:S02]  /*1ce70*/  @P0 IMAD.MOV.U32 R7, RZ, RZ, R6 ;  /* 0x000000ffff070224 */ /* 0x000fe400078e0006 */
[----:B0-----:R-:W-:Y:S02]  /*1ce80*/  @P0 IMAD.MOV.U32 R6, RZ, RZ, R8 ;  /* 0x000000ffff060224 */ /* 0x001fe400078e0008 */
[----:B------:R-:W-:Y:S01]  /*1ce90*/  @!P4 IMAD.IADD R26, R26, 0x1, -R3 ;  /* 0x000000011a1ac824 */ /* 0x000fe200078e0a03 */
[C---:B------:R-:W-:Y:S01]  /*1cea0*/  ISETP.GT.U32.AND P3, PT, R3.reuse, R31, PT ;  /* 0x0000001f0300720c */ /* 0x040fe20003f64070 */
[----:B------:R-:W2:Y:S04]  /*1ceb0*/  LDL R8, [R1+0xa44] ;  /* 0x000a440001087983 */ /* 0x000ea80000100800 */
[----:B------:R0:W2:Y:S04]  /*1cec0*/  @P0 LDG.E.U8 R33, desc[UR22][R6.64] ;  /* 0x0000001606210981 */ /* 0x0000a8000c1e1100 */
[----:B------:R-:W2:Y:S01]  /*1ced0*/  LDL R6, [R1+0xa6c] ;  /* 0x000a6c0001067983 */ /* 0x000ea20000100800 */
[----:B------:R-:W-:-:S13]  /*1cee0*/  ISETP.GT.U32.AND P4, PT, R3, R26, PT ;  /* 0x0000001a0300720c */ /* 0x000fda0003f84070 */
[----:B------:R-:W-:-:S04]  /*1cef0*/  @!P4 IMAD.IADD R26, R26, 0x1, -R3 ;  /* 0x000000011a1ac824 */ /* 0x000fc800078e0a03 */
[----:B------:R-:W-:Y:S01]  /*1cf00*/  @!P1 IMAD.MOV R26, RZ, RZ, -R26 ;  /* 0x000000ffff1a9224 */ /* 0x000fe200078e0a1a */
[----:B------:R-:W-:-:S04]  /*1cf10*/  ISETP.GT.U32.AND P1, PT, R3, R28, PT ;  /* 0x0000001c0300720c */ /* 0x000fc80003f24070 */
[----:B------:R-:W-:-:S05]  /*1cf20*/  SEL R26, R38, R26, !P6 ;  /* 0x0000001a261a7207 */ /* 0x000fca0007000000 */
[----:B------:R-:W-:Y:S01]  /*1cf30*/  IMAD R26, R26, UR5, RZ ;  /* 0x000000051a1a7c24 */ /* 0x000fe2000f8e02ff */
[----:B---3--:R-:W-:Y:S01]  /*1cf40*/  ISETP.GE.AND P4, PT, R9, RZ, PT ;  /* 0x000000ff0900720c */ /* 0x008fe20003f86270 */
[--C-:B------:R-:W-:Y:S01]  /*1cf50*/  @!P3 IMAD.IADD R31, R31, 0x1, -R3.reuse ;  /* 0x000000011f1fb824 */ /* 0x100fe200078e0a03 */
[----:B------:R-:W3:Y:S01]  /*1cf60*/  LDL R9, [R1+0xa64] ;  /* 0x000a640001097983 */ /* 0x000ee20000100800 */
[----:B------:R-:W-:Y:S01]  /*1cf70*/  @!P1 IMAD.IADD R28, R28, 0x1, -R3 ;  /* 0x000000011c1c9824 */ /* 0x000fe200078e0a03 */
[----:B0-----:R-:W-:Y:S01]  /*1cf80*/  IADD3 R7, P1, PT, R26, R2, RZ ;  /* 0x000000021a077210 */ /* 0x001fe20007f3e0ff */
[----:B------:R-:W0:Y:S04]  /*1cf90*/  LDCU UR5, c[0x0][0x3b0] ;  /* 0x00007600ff0577ac */ /* 0x000e280008000800 */
[----:B------:R0:W-:Y:S01]  /*1cfa0*/  STL [R1+0x770], R7 ;  /* 0x0007700701007387 */ /* 0x0001e20000100800 */
[----:B------:R-:W-:-:S02]  /*1cfb0*/  ISETP.GT.U32.AND P2, PT, R3, R27, PT ;  /* 0x0000001b0300720c */ /* 0x000fc40003f44070 */
[----:B--2---:R-:W-:Y:S02]  /*1cfc0*/  ISETP.GE.AND P3, PT, R6, RZ, PT ;  /* 0x000000ff0600720c */ /* 0x004fe40003f66270 */
[----:B------:R-:W-:Y:S02]  /*1cfd0*/  LEA.HI.X.SX32 R6, R26, R0, 0x1, P1 ;  /* 0x000000001a067211 */ /* 0x000fe400008f0eff */
[----:B------:R-:W2:Y:S07]  /*1cfe0*/  LDL R26, [R1+0xa68] ;  /* 0x000a6800011a7983 */ /* 0x000eae0000100800 */
[----:B------:R-:W-:Y:S01]  /*1cff0*/  @!P2 IMAD.IADD R27, R27, 0x1, -R3 ;  /* 0x000000011b1ba824 */ /* 0x000fe200078e0a03 */
[----:B------:R-:W-:-:S03]  /*1d000*/  ISETP.GT.U32.AND P2, PT, R3, R30, PT ;  /* 0x0000001e0300720c */ /* 0x000fc60003f44070 */
[----:B------:R-:W-:Y:S01]  /*1d010*/  @!P4 IMAD.MOV R27, RZ, RZ, -R27 ;  /* 0x000000ffff1bc224 */ /* 0x000fe200078e0a1b */
[----:B------:R-:W-:Y:S02]  /*1d020*/  ISETP.GT.U32.AND P4, PT, R3, R29, PT ;  /* 0x0000001d0300720c */ /* 0x000fe40003f84070 */
[----:B0-----:R-:W-:Y:S01]  /*1d030*/  @P0 LOP3.LUT R7, R7, R6, RZ, 0x3c, !PT ;  /* 0x0000000607070212 */ /* 0x001fe200078e3cff */
[----:B------:R0:W-:Y:S01]  /*1d040*/  STL [R1+0x76c], R6 ;  /* 0x00076c0601007387 */ /* 0x0001e20000100800 */
[----:B------:R-:W-:-:S05]  /*1d050*/  SEL R27, R38, R27, !P6 ;  /* 0x0000001b261b7207 */ /* 0x000fca0007000000 */
[----:B------:R-:W-:Y:S01]  /*1d060*/  @!P2 IMAD.IADD R30, R30, 0x1, -R3 ;  /* 0x000000011e1ea824 */ /* 0x000fe200078e0a03 */
[----:B------:R-:W-:Y:S02]  /*1d070*/  ISETP.GT.U32.AND P2, PT, R3, R31, PT ;  /* 0x0000001f0300720c */ /* 0x000fe40003f44070 */
[----:B0-----:R-:W-:Y:S02]  /*1d080*/  @P0 LOP3.LUT R6, R7, R6, RZ, 0x3c, !PT ;  /* 0x0000000607060212 */ /* 0x001fe400078e3cff */
[----:B------:R-:W-:Y:S02]  /*1d090*/  ISETP.GT.U32.AND P1, PT, R3, R30, PT ;  /* 0x0000001e0300720c */ /* 0x000fe40003f24070 */
[----:B------:R-:W-:Y:S01]  /*1d0a0*/  PRMT R25, RZ, 0x7610, R25 ;  /* 0x00007610ff197816 */ /* 0x000fe20000000019 */
[----:B------:R-:W-:Y:S01]  /*1d0b0*/  IMAD R27, R27, UR4, RZ ;  /* 0x000000041b1b7c24 */ /* 0x000fe2000f8e02ff */
[----:B------:R-:W-:Y:S01]  /*1d0c0*/  @P0 LOP3.LUT R7, R7, R6, RZ, 0x3c, !PT ;  /* 0x0000000607070212 */ /* 0x000fe200078e3cff */
[----:B------:R-:W-:Y:S01]  /*1d0d0*/  @!P4 IMAD.IADD R29, R29, 0x1, -R3 ;  /* 0x000000011d1dc824 */ /* 0x000fe200078e0a03 */
[----:B------:R-:W0:Y:S01]  /*1d0e0*/  LDCU UR4, c[0x0][0x3b0] ;  /* 0x00007600ff0477ac */ /* 0x000e220008000800 */
[----:B------:R-:W-:-:S02]  /*1d0f0*/  @!P3 IMAD.MOV R28, RZ, RZ, -R28 ;  /* 0x000000ffff1cb224 */ /* 0x000fc400078e0a1c */
[----:B------:R1:W4:Y:S01]  /*1d100*/  @P0 LDG.E.U8 R25, desc[UR22][R6.64] ;  /* 0x0000001606190981 */ /* 0x000322000c1e1100 */
[--C-:B------:R-:W-:Y:S01]  /*1d110*/  @!P2 IMAD.IADD R31, R31, 0x1, -R3.reuse ;  /* 0x000000011f1fa824 */ /* 0x100fe200078e0a03 */
[----:B------:R-:W-:Y:S02]  /*1d120*/  ISETP.GT.U32.AND P3, PT, R3, R29, PT ;  /* 0x0000001d0300720c */ /* 0x000fe40003f64070 */
[----:B------:R-:W-:Y:S01]  /*1d130*/  @!P1 IMAD.IADD R30, R30, 0x1, -R3 ;  /* 0x000000011e1e9824 */ /* 0x000fe200078e0a03 */
[----:B------:R-:W-:Y:S02]  /*1d140*/  ISETP.GE.AND P1, PT, R8, RZ, PT ;  /* 0x000000ff0800720c */ /* 0x000fe40003f26270 */
[----:B-1----:R-:W-:-:S04]  /*1d150*/  IADD3 R6, P2, PT, R27, R2, RZ ;  /* 0x000000021b067210 */ /* 0x002fc80007f5e0ff */
[----:B------:R-:W-:Y:S02]  /*1d160*/  LEA.HI.X.SX32 R7, R27, R0, 0x1, P2 ;  /* 0x000000001b077211 */ /* 0x000fe400010f0eff */
[----:B---3--:R-:W-:Y:S02]  /*1d170*/  ISETP.GE.AND P2, PT, R9, RZ, PT ;  /* 0x000000ff0900720c */ /* 0x008fe40003f46270 */
[----:B------:R-:W-:Y:S01]  /*1d180*/  SEL R28, R38, R28, !P6 ;  /* 0x0000001c261c7207 */ /* 0x000fe20007000000 */
[----:B------:R-:W-:-:S04]  /*1d190*/  @!P3 IMAD.IADD R29, R29, 0x1, -R3 ;  /* 0x000000011d1db824 */ /* 0x000fc800078e0a03 */
[----:B------:R-:W-:Y:S02]  /*1d1a0*/  IMAD R28, R28, UR5, RZ ;  /* 0x000000051c1c7c24 */ /* 0x000fe4000f8e02ff */
[----:B------:R-:W-:Y:S01]  /*1d1b0*/  @!P1 IMAD.MOV R30, RZ, RZ, -R30 ;  /* 0x000000ffff1e9224 */ /* 0x000fe200078e0a1e */
[----:B------:R-:W-:Y:S01]  /*1d1c0*/  PRMT R24, RZ, 0x7610, R24 ;  /* 0x00007610ff187816 */ /* 0x000fe20000000018 */
[----:B------:R1:W-:Y:S01]  /*1d1d0*/  STL [R1+0x788], R6 ;  /* 0x0007880601007387 */ /* 0x0003e20000100800 */
[----:B------:R-:W-:Y:S01]  /*1d1e0*/  ISETP.GT.U32.AND P3, PT, R3, R32, PT ;  /* 0x000000200300720c */ /* 0x000fe20003f64070 */
[----:B------:R-:W-:Y:S01]  /*1d1f0*/  @!P2 IMAD.MOV R29, RZ, RZ, -R29 ;  /* 0x000000ffff1da224 */ /* 0x000fe200078e0a1d */
[C---:B------:R-:W-:Y:S01]  /*1d200*/  SEL R30, R38.reuse, R30, !P6 ;  /* 0x0000001e261e7207 */ /* 0x040fe20007000000 */
[----:B------:R3:W-:Y:S01]  /*1d210*/  STL [R1+0x784], R7 ;  /* 0x0007840701007387 */ /* 0x0007e20000100800 */
[----:B------:R-:W-:Y:S01]  /*1d220*/  PRMT R23, RZ, 0x7610, R23 ;  /* 0x00007610ff177816 */ /* 0x000fe20000000017 */
[----:B------:R-:W1:Y:S01]  /*1d230*/  LDCU UR5, c[0x0][0x3b0] ;  /* 0x00007600ff0577ac */ /* 0x000e620008000800 */
[----:B------:R-:W-:Y:S01]  /*1d240*/  SEL R29, R38, R29, !P6 ;  /* 0x0000001d261d7207 */ /* 0x000fe20007000000 */
[----:B------:R1:W4:Y:S01]  /*1d250*/  @P0 LDG.E.U8 R24, desc[UR22][R6.64] ;  /* 0x0000001606180981 */ /* 0x000322000c1e1100 */
[----:B0-----:R-:W-:Y:S01]  /*1d260*/  IMAD R30, R30, UR4, RZ ;  /* 0x000000041e1e7c24 */ /* 0x001fe2000f8e02ff */
[----:B------:R-:W-:Y:S01]  /*1d270*/  PRMT R22, RZ, 0x7610, R22 ;  /* 0x00007610ff167816 */ /* 0x000fe20000000016 */
[----:B------:R-:W0:Y:S01]  /*1d280*/  LDCU UR4, c[0x0][0x3b0] ;  /* 0x00007600ff0477ac */ /* 0x000e220008000800 */
[----:B------:R-:W-:-:S02]  /*1d290*/  IMAD R29, R29, UR9, RZ ;  /* 0x000000091d1d7c24 */ /* 0x000fc4000f8e02ff */
[----:B------:R-:W-:Y:S01]  /*1d2a0*/  @!P3 IMAD.IADD R32, R32, 0x1, -R3 ;  /* 0x000000012020b824 */ /* 0x000fe200078e0a03 */
[----:B--2---:R-:W-:-:S13]  /*1d2b0*/  ISETP.GE.AND P4, PT, R26, RZ, PT ;  /* 0x000000ff1a00720c */ /* 0x004fda0003f86270 */
[----:B------:R-:W-:Y:S01]  /*1d2c0*/  @!P4 IMAD.MOV R31, RZ, RZ, -R31 ;  /* 0x000000ffff1fc224 */ /* 0x000fe200078e0a1f */
[----:B------:R-:W-:-:S04]  /*1d2d0*/  IADD3 R9, P4, PT, R28, R2, RZ ;  /* 0x000000021c097210 */ /* 0x000fc80007f9e0ff */
[----:B------:R-:W-:Y:S02]  /*1d2e0*/  SEL R31, R38, R31, !P6 ;  /* 0x0000001f261f7207 */ /* 0x000fe40007000000 */
[----:B------:R-:W-:-:S03]  /*1d2f0*/  LEA.HI.X.SX32 R26, R28, R0, 0x1, P4 ;  /* 0x000000001c1a7211 */ /* 0x000fc600020f0eff */
[----:B------:R-:W-:Y:S02]  /*1d300*/  IMAD R31, R31, UR6, RZ ;  /* 0x000000061f1f7c24 */ /* 0x000fe4000f8e02ff */
[----:B-1----:R-:W-:Y:S02]  /*1d310*/  @P0 IMAD.MOV.U32 R6, RZ, RZ, R9 ;  /* 0x000000ffff060224 */ /* 0x002fe400078e0009 */
[----:B---3--:R-:W-:Y:S01]  /*1d320*/  @P0 IMAD.MOV.U32 R7, RZ, RZ, R26 ;  /* 0x000000ffff070224 */ /* 0x008fe200078e001a */
[C---:B------:R-:W-:Y:S01]  /*1d330*/  IADD3 R8, P1, PT, R31.reuse, R2, RZ ;  /* 0x000000021f087210 */ /* 0x040fe20007f3e0ff */
[----:B------:R1:W-:Y:S04]  /*1d340*/  STL [R1+0x790], R9 ;  /* 0x0007900901007387 */ /* 0x0003e80000100800 */
[----:B------:R2:W-:Y:S04]  /*1d350*/  STL [R1+0x78c], R26 ;  /* 0x00078c1a01007387 */ /* 0x0005e80000100800 */
[----:B------:R3:W4:Y:S01]  /*1d360*/  @P0 LDG.E.U8 R23, desc[UR22][R6.64] ;  /* 0x0000001606170981 */ /* 0x000722000c1e1100 */
[----:B-1----:R-:W-:-:S03]  /*1d370*/  LEA.HI.X.SX32 R9, R31, R0, 0x1, P1 ;  /* 0x000000001f097211 */ /* 0x002fc600008f0eff */
[----:B------:R1:W-:Y:S01]  /*1d380*/  STL [R1+0x7a8], R8 ;  /* 0x0007a80801007387 */ /* 0x0003e20000100800 */
[CC--:B--2---:R-:W-:Y:S01]  /*1d390*/  IADD3 R26, P2, PT, R30.reuse, R2.reuse, RZ ;  /* 0x000000021e1a7210 */ /* 0x0c4fe20007f5e0ff */
[----:B---3--:R-:W-:Y:S02]  /*1d3a0*/  @P0 IMAD.MOV.U32 R6, RZ, RZ, R8 ;  /* 0x000000ffff060224 */ /* 0x008fe400078e0008 */
[----:B------:R2:W-:Y:S01]  /*1d3b0*/  STL [R1+0x7a4], R9 ;  /* 0x0007a40901007387 */ /* 0x0005e20000100800 */
[C---:B-1----:R-:W-:Y:S01]  /*1d3c0*/  IADD3 R8, P3, PT, R29.reuse, R2, RZ ;  /* 0x000000021d087210 */ /* 0x042fe20007f7e0ff */
[----:B------:R-:W-:Y:S01]  /*1d3d0*/  @P0 IMAD.MOV.U32 R7, RZ, RZ, R9 ;  /* 0x000000ffff070224 */ /* 0x000fe200078e0009 */
[-C--:B------:R-:W-:Y:S01]  /*1d3e0*/  LEA.HI.X.SX32 R27, R30, R0.reuse, 0x1, P2 ;  /* 0x000000001e1b7211 */ /* 0x080fe200010f0eff */
[----:B------:R-:W-:Y:S01]  /*1d3f0*/  STL [R1+0x7b0], R26 ;  /* 0x0007b01a01007387 */ /* 0x000fe20000100800 */
[----:B--2---:R-:W-:-:S03]  /*1d400*/  LEA.HI.X.SX32 R9, R29, R0, 0x1, P3 ;  /* 0x000000001d097211 */ /* 0x004fc600018f0eff */
[----:B------:R-:W-:Y:S01]  /*1d410*/  STL [R1+0x7c8], R8 ;  /* 0x0007c80801007387 */ /* 0x000fe20000100800 */
[----:B------:R-:W-:-:S03]  /*1d420*/  ISETP.GE.AND P2, PT, R4, RZ, PT ;  /* 0x000000ff0400720c */ /* 0x000fc60003f46270 */
[----:B------:R1:W-:Y:S04]  /*1d430*/  STL [R1+0x7ac], R27 ;  /* 0x0007ac1b01007387 */ /* 0x0003e80000100800 */
[----:B------:R2:W-:Y:S04]  /*1d440*/  STL [R1+0x7c4], R9 ;  /* 0x0007c40901007387 */ /* 0x0005e80000100800 */
[----:B------:R-:W3:Y:S01]  /*1d450*/  LDL.LU R4, [R1+0xe0c] ;  /* 0x000e0c0001047983 */ /* 0x000ee20000300800 */
[----:B------:R-:W-:Y:S02]  /*1d460*/  ISETP.GT.U32.AND P1, PT, R3, R32, PT ;  /* 0x000000200300720c */ /* 0x000fe40003f24070 */
[----:B------:R-:W-:Y:S01]  /*1d470*/  PRMT R21, RZ, 0x7610, R21 ;  /* 0x00007610ff157816 */ /* 0x000fe20000000015 */
[----:B------:R0:W4:Y:S01]  /*1d480*/  @P0 LDG.E.U8 R22, desc[UR22][R6.64] ;  /* 0x0000001606160981 */ /* 0x000122000c1e1100 */
[----:B------:R-:W-:Y:S01]  /*1d490*/  PRMT R20, RZ, 0x7610, R20 ;  /* 0x00007610ff147816 */ /* 0x000fe20000000014 */
[----:B0-----:R-:W-:-:S02]  /*1d4a0*/  @P0 IMAD.MOV.U32 R6, RZ, RZ, R26 ;  /* 0x000000ffff060224 */ /* 0x001fc400078e001a */
[----:B------:R-:W-:-:S06]  /*1d4b0*/  @P0 IMAD.MOV.U32 R7, RZ, RZ, R27 ;  /* 0x000000ffff070224 */ /* 0x000fcc00078e001b */
[----:B------:R-:W-:Y:S01]  /*1d4c0*/  @!P1 IMAD.IADD R32, R32, 0x1, -R3 ;  /* 0x0000000120209824 */ /* 0x000fe200078e0a03 */
[----:B------:R0:W4:Y:S01]  /*1d4d0*/  @P0 LDG.E.U8 R21, desc[UR22][R6.64] ;  /* 0x0000001606150981 */ /* 0x000122000c1e1100 */
[----:B-1----:R-:W-:Y:S02]  /*1d4e0*/  LOP3.LUT R27, R82, 0x1cc, RZ, 0xfc, !PT ;  /* 0x000001cc521b7812 */ /* 0x002fe400078efcff */
[----:B------:R-:W-:Y:S02]  /*1d4f0*/  @!P2 IMAD.MOV R32, RZ, RZ, -R32 ;  /* 0x000000ffff20a224 */ /* 0x000fe400078e0a20 */
[----:B0-----:R-:W-:Y:S02]  /*1d500*/  @P0 IMAD.MOV.U32 R6, RZ, RZ, R8 ;  /* 0x000000ffff060224 */ /* 0x001fe400078e0008 */
[----:B------:R-:W-:Y:S01]  /*1d510*/  @P0 IMAD.MOV.U32 R7, RZ, RZ, R9 ;  /* 0x000000ffff070224 */ /* 0x000fe200078e0009 */
[----:B------:R-:W-:-:S04]  /*1d520*/  SEL R32, R38, R32, !P6 ;  /* 0x0000002026207207 */ /* 0x000fc80007000000 */
[----:B------:R0:W4:Y:S01]  /*1d530*/  @P0 LDG.E.U8 R20, desc[UR22][R6.64] ;  /* 0x0000001606140981 */ /* 0x000122000c1e1100 */
[----:B------:R-:W-:Y:S01]  /*1d540*/  IMAD R32, R32, UR4, RZ ;  /* 0x0000000420207c24 */ /* 0x000fe2000f8e02ff */
[----:B------:R-:W-:Y:S01]  /*1d550*/  PRMT R19, RZ, 0x7610, R19 ;  /* 0x00007610ff137816 */ /* 0x000fe20000000013 */
[----:B------:R-:W1:Y:S01]  /*1d560*/  LDCU UR4, c[0x0][0x3b0] ;  /* 0x00007600ff0477ac */ /* 0x000e620008000800 */
[----:B0-----:R-:W-:-:S05]  /*1d570*/  IABS R6, R27 ;  /* 0x0000001b00067213 */ /* 0x001fca0000000000 */
[----:B------:R-:W-:-:S04]  /*1d580*/  IMAD.HI.U32 R7, R5, R6, RZ ;  /* 0x0000000605077227 */ /* 0x000fc800078e00ff */
[----:B------:R-:W-:Y:S01]  /*1d590*/  IMAD.MOV R7, RZ, RZ, -R7 ;  /* 0x000000ffff077224 */ /* 0x000fe200078e0a07 */
[----:B------:R-:W-:-:S03]  /*1d5a0*/  IADD3 R8, P1, PT, R32, R2, RZ ;  /* 0x0000000220087210 */ /* 0x000fc60007f3e0ff */
[----:B------:R-:W-:Y:S01]  /*1d5b0*/  IMAD R6, R3, R7, R6 ;  /* 0x0000000703067224 */ /* 0x000fe200078e0206 */
[----:B--2---:R-:W-:-:S04]  /*1d5c0*/  LEA.HI.X.SX32 R9, R32, R0, 0x1, P1 ;  /* 0x0000000020097211 */ /* 0x004fc800008f0eff */
[----:B------:R-:W-:Y:S01]  /*1d5d0*/  ISETP.GT.U32.AND P1, PT, R3, R6, PT ;  /* 0x000000060300720c */ /* 0x000fe20003f24070 */
[----:B------:R-:W-:Y:S01]  /*1d5e0*/  STL [R1+0xa2c], R27 ;  /* 0x000a2c1b01007387 */ /* 0x000fe20000100800 */
[----:B------:R-:W-:-:S03]  /*1d5f0*/  ISETP.GE.AND P2, PT, R27, RZ, PT ;  /* 0x000000ff1b00720c */ /* 0x000fc60003f46270 */
[----:B------:R-:W-:Y:S04]  /*1d600*/  STL [R1+0x7d0], R8 ;  /* 0x0007d00801007387 */ /* 0x000fe80000100800 */
[----:B------:R0:W2:Y:S04]  /*1d610*/  @P0 LDG.E.U8 R19, desc[UR22][R8.64] ;  /* 0x0000001608130981 */ /* 0x0000a8000c1e1100 */
[----:B------:R-:W-:-:S05]  /*1d620*/  @!P1 IMAD.IADD R6, R6, 0x1, -R3 ;  /* 0x0000000106069824 */ /* 0x000fca00078e0a03 */
[----:B------:R-:W-:-:S13]  /*1d630*/  ISETP.GT.U32.AND P1, PT, R3, R6, PT ;  /* 0x000000060300720c */ /* 0x000fda0003f24070 */
[----:B------:R-:W-:-:S04]  /*1d640*/  @!P1 IMAD.IADD R6, R6, 0x1, -R3 ;  /* 0x0000000106069824 */ /* 0x000fc800078e0a03 */
[----:B------:R-:W-:-:S05]  /*1d650*/  @!P2 IMAD.MOV R6, RZ, RZ, -R6 ;  /* 0x000000ffff06a224 */ /* 0x000fca00078e0a06 */
[----:B------:R-:W-:Y:S01]  /*1d660*/  SEL R6, R38, R6, !P6 ;  /* 0x0000000626067207 */ /* 0x000fe20007000000 */
[----:B------:R0:W-:Y:S04]  /*1d670*/  STL [R1+0x7cc], R9 ;  /* 0x0007cc0901007387 */ /* 0x0001e80000100800 */
[----:B-1----:R-:W-:Y:S01]  /*1d680*/  IMAD R6, R6, UR4, RZ ;  /* 0x0000000406067c24 */ /* 0x002fe2000f8e02ff */
[----:B------:R-:W1:Y:S04]  /*1d690*/  LDCU UR4, c[0x0][0x3b0] ;  /* 0x00007600ff0477ac */ /* 0x000e680008000800 */
[----:B0-----:R-:W-:-:S04]  /*1d6a0*/  IADD3 R9, P2, PT, R6, R2, RZ ;  /* 0x0000000206097210 */ /* 0x001fc80007f5e0ff */
[----:B------:R-:W-:Y:S02]  /*1d6b0*/  LEA.HI.X.SX32 R27, R6, R0, 0x1, P2 ;  /* 0x00000000061b7211 */ /* 0x000fe400010f0eff */
[----:B------:R-:W-:Y:S02]  /*1d6c0*/  PRMT R18, RZ, 0x7610, R18 ;  /* 0x00007610ff127816 */ /* 0x000fe40000000012 */
[----:B------:R-:W-:Y:S02]  /*1d6d0*/  PRMT R17, RZ, 0x7610, R17 ;  /* 0x00007610ff117816 */ /* 0x000fe40000000011 */
[----:B------:R-:W-:Y:S01]  /*1d6e0*/  PRMT R16, RZ, 0x7610, R16 ;  /* 0x00007610ff107816 */ /* 0x000fe20000000010 */
[----:B---3--:R-:W-:-:S05]  /*1d6f0*/  VIADD R26, R4, 0x1ce ;  /* 0x000001ce041a7836 */ /* 0x008fca0000000000 */
[----:B------:R-:W-:-:S05]  /*1d700*/  IABS R7, R26 ;  /* 0x0000001a00077213 */ /* 0x000fca0000000000 */
[----:B------:R-:W-:-:S04]  /*1d710*/  IMAD.HI.U32 R8, R5, R7, RZ ;  /* 0x0000000705087227 */ /* 0x000fc800078e00ff */
[----:B------:R-:W-:-:S04]  /*1d720*/  IMAD.MOV R8, RZ, RZ, -R8 ;  /* 0x000000ffff087224 */ /* 0x000fc800078e0a08 */
[----:B------:R-:W-:-:S05]  /*1d730*/  IMAD R7, R3, R8, R7 ;  /* 0x0000000803077224 */ /* 0x000fca00078e0207 */
[----:B------:R-:W-:Y:S02]  /*1d740*/  ISETP.GT.U32.AND P1, PT, R3, R7, PT ;  /* 0x000000070300720c */ /* 0x000fe40003f24070 */
[----:B------:R-:W-:-:S11]  /*1d750*/  ISETP.GE.AND P2, PT, R26, RZ, PT ;  /* 0x000000ff1a00720c */ /* 0x000fd60003f46270 */
[----:B------:R-:W-:-:S05]  /*1d760*/  @!P1 IMAD.IADD R7, R7, 0x1, -R3 ;  /* 0x0000000107079824 */ /* 0x000fca00078e0a03 */
[----:B------:R-:W-:Y:S01]  /*1d770*/  ISETP.GT.U32.AND P1, PT, R3, R7, PT ;  /* 0x000000070300720c */ /* 0x000fe20003f24070 */
[----:B------:R-:W-:Y:S01]  /*1d780*/  STL [R1+0xa04], R26 ;  /* 0x000a041a01007387 */ /* 0x000fe20000100800 */
[----:B------:R-:W-:-:S03]  /*1d790*/  @P0 IMAD.MOV.U32 R8, RZ, RZ, R9 ;  /* 0x000000ffff080224 */ /* 0x000fc600078e0009 */
[----:B------:R0:W-:Y:S04]  /*1d7a0*/  STL [R1+0x7e8], R9 ;  /* 0x0007e80901007387 */ /* 0x0001e80000100800 */
[----:B------:R3:W-:Y:S04]  /*1d7b0*/  STL [R1+0x7e4], R27 ;  /* 0x0007e41b01007387 */ /* 0x0007e80000100800 */
[----:B------:R-:W-:Y:S02]  /*1d7c0*/  @!P1 IMAD.IADD R7, R7, 0x1, -R3 ;  /* 0x0000000107079824 */ /* 0x000fe400078e0a03 */
[----:B0-----:R-:W-:-:S02]  /*1d7d0*/  @P0 IMAD.MOV.U32 R9, RZ, RZ, R27 ;  /* 0x000000ffff090224 */ /* 0x001fc400078e001b */
[----:B------:R-:W-:Y:S01]  /*1d7e0*/  @!P2 IMAD.MOV R7, RZ, RZ, -R7 ;  /* 0x000000ffff07a224 */ /* 0x000fe200078e0a07 */
[----:B---3--:R-:W-:Y:S02]  /*1d7f0*/  LOP3.LUT R27, R82, 0x1d4, RZ, 0xfc, !PT ;  /* 0x000001d4521b7812 */ /* 0x008fe400078efcff */
[----:B------:R0:W3:Y:S02]  /*1d800*/  @P0 LDG.E.U8 R18, desc[UR22][R8.64] ;  /* 0x0000001608120981 */ /* 0x0000e4000c1e1100 */
[----:B------:R-:W-:Y:S02]  /*1d810*/  IABS R6, R27 ;  /* 0x0000001b00067213 */ /* 0x000fe40000000000 */
[----:B0-----:R-:W-:-:S03]  /*1d820*/  SEL R8, R38, R7, !P6 ;  /* 0x0000000726087207 */ /* 0x001fc60007000000 */
[----:B------:R-:W-:-:S04]  /*1d830*/  IMAD.HI.U32 R7, R5, R6, RZ ;  /* 0x0000000605077227 */ /* 0x000fc800078e00ff */
[----:B-1----:R-:W-:Y:S01]  /*1d840*/  IMAD R8, R8, UR4, RZ ;  /* 0x0000000408087c24 */ /* 0x002fe2000f8e02ff */
[----:B------:R-:W-:Y:S01]  /*1d850*/  STL [R1+0xa28], R27 ;  /* 0x000a281b01007387 */ /* 0x000fe20000100800 */
[----:B------:R-:W-:Y:S01]  /*1d860*/  IMAD.MOV R7, RZ, RZ, -R7 ;  /* 0x000000ffff077224 */ /* 0x000fe200078e0a07 */
[----:B------:R-:W-:Y:S01]  /*1d870*/  ISETP.GE.AND P2, PT, R27, RZ, PT ;  /* 0x000000ff1b00720c */ /* 0x000fe20003f46270 */
[----:B------:R-:W0:Y:S01]  /*1d880*/  LDCU UR4, c[0x0][0x3b0] ;  /* 0x00007600ff0477ac */ /* 0x000e220008000800 */
[----:B------:R-:W-:Y:S01]  /*1d890*/  IADD3 R9, P1, PT, R8, R2, RZ ;  /* 0x0000000208097210 */ /* 0x000fe20007f3e0ff */
[----:B------:R-:W-:-:S03]  /*1d8a0*/  IMAD R6, R3, R7, R6 ;  /* 0x0000000703067224 */ /* 0x000fc600078e0206 */
[----:B------:R-:W-:Y:S02]  /*1d8b0*/  LEA.HI.X.SX32 R26, R8, R0, 0x1, P1 ;  /* 0x00000000081a7211 */ /* 0x000fe400008f0eff */
[----:B------:R-:W-:Y:S01]  /*1d8c0*/  ISETP.GT.U32.AND P1, PT, R3, R6, PT ;  /* 0x000000060300720c */ /* 0x000fe20003f24070 */
[----:B------:R1:W-:Y:S01]  /*1d8d0*/  STL [R1+0x7f0], R9 ;  /* 0x0007f00901007387 */ /* 0x0003e20000100800 */
[----:B------:R-:W-:-:S03]  /*1d8e0*/  @P0 IMAD.MOV.U32 R8, RZ, RZ, R9 ;  /* 0x000000ffff080224 */ /* 0x000fc600078e0009 */
[----:B------:R0:W-:Y:S01]  /*1d8f0*/  STL [R1+0x7ec], R26 ;  /* 0x0007ec1a01007387 */ /* 0x0001e20000100800 */
[----:B-1----:R-:W-:-:S07]  /*1d900*/  @P0 IMAD.MOV.U32 R9, RZ, RZ, R26 ;  /* 0x000000ffff090224 */ /* 0x002fce00078e001a */
[----:B------:R-:W-:Y:S01]  /*1d910*/  @!P1 IMAD.IADD R6, R6, 0x1, -R3 ;  /* 0x0000000106069824 */ /* 0x000fe200078e0a03 */
[----:B0-----:R-:W-:Y:S01]  /*1d920*/  LOP3.LUT R26, R82, 0x1d6, RZ, 0xfc, !PT ;  /* 0x000001d6521a7812 */ /* 0x001fe200078efcff */
[----:B------:R0:W2:Y:S03]  /*1d930*/  @P0 LDG.E.U8 R17, desc[UR22][R8.64] ;  /* 0x0000001608110981 */ /* 0x0000a6000c1e1100 */
[----:B------:R-:W-:Y:S02]  /*1d940*/  IABS R7, R26 ;  /* 0x0000001a00077213 */ /* 0x000fe40000000000 */
[----:B------:R-:W-:-:S03]  /*1d950*/  ISETP.GT.U32.AND P1, PT, R3, R6, PT ;  /* 0x000000060300720c */ /* 0x000fc60003f24070 */
[----:B0-----:R-:W-:-:S04]  /*1d960*/  IMAD.HI.U32 R8, R5, R7, RZ ;  /* 0x0000000705087227 */ /* 0x001fc800078e00ff */
[----:B------:R-:W-:-:S04]  /*1d970*/  IMAD.MOV R8, RZ, RZ, -R8 ;  /* 0x000000ffff087224 */ /* 0x000fc800078e0a08 */
[----:B------:R-:W-:Y:S02]  /*1d980*/  IMAD R7, R3, R8, R7 ;  /* 0x0000000803077224 */ /* 0x000fe400078e0207 */
[----:B------:R-:W-:-:S03]  /*1d990*/  @!P1 IMAD.IADD R6, R6, 0x1, -R3 ;  /* 0x0000000106069824 */ /* 0x000fc600078e0a03 */
[----:B------:R-:W-:Y:S01]  /*1d9a0*/  ISETP.GT.U32.AND P1, PT, R3, R7, PT ;  /* 0x000000070300720c */ /* 0x000fe20003f24070 */
[----:B------:R-:W-:-:S05]  /*1d9b0*/  @!P2 IMAD.MOV R6, RZ, RZ, -R6 ;  /* 0x000000ffff06a224 */ /* 0x000fca00078e0a06 */
[----:B------:R-:W-:-:S05]  /*1d9c0*/  SEL R6, R38, R6, !P6 ;  /* 0x0000000626067207 */ /* 0x000fca0007000000 */
[----:B------:R-:W-:Y:S01]  /*1d9d0*/  IMAD R6, R6, UR4, RZ ;  /* 0x0000000406067c24 */ /* 0x000fe2000f8e02ff */
[----:B------:R-:W0:Y:S01]  /*1d9e0*/  LDCU UR4, c[0x0][0x3b0] ;  /* 0x00007600ff0477ac */ /* 0x000e220008000800 */
[----:B------:R-:W-:-:S03]  /*1d9f0*/  @!P1 IMAD.IADD R7, R7, 0x1, -R3 ;  /* 0x0000000107079824 */ /* 0x000fc600078e0a03 */
[C---:B------:R-:W-:Y:S02]  /*1da00*/  IADD3 R9, P2, PT, R6.reuse, R2, RZ ;  /* 0x0000000206097210 */ /* 0x040fe40007f5e0ff */
[----:B------:R-:W-:Y:S02]  /*1da10*/  ISETP.GT.U32.AND P1, PT, R3, R7, PT ;  /* 0x000000070300720c */ /* 0x000fe40003f24070 */
[----:B------:R-:W-:Y:S02]  /*1da20*/  LEA.HI.X.SX32 R27, R6, R0, 0x1, P2 ;  /* 0x00000000061b7211 */ /* 0x000fe400010f0eff */
[----:B------:R-:W-:Y:S01]  /*1da30*/  ISETP.GE.AND P2, PT, R26, RZ, PT ;  /* 0x000000ff1a00720c */ /* 0x000fe20003f46270 */
[----:B------:R-:W-:Y:S01]  /*1da40*/  STL [R1+0xa24], R26 ;  /* 0x000a241a01007387 */ /* 0x000fe20000100800 */
[----:B------:R-:W-:-:S03]  /*1da50*/  @P0 IMAD.MOV.U32 R8, RZ, RZ, R9 ;  /* 0x000000ffff080224 */ /* 0x000fc600078e0009 */
[----:B------:R1:W-:Y:S04]  /*1da60*/  STL [R1+0x808], R9 ;  /* 0x0008080901007387 */ /* 0x0003e80000100800 */
[----:B------:R-:W-:Y:S01]  /*1da70*/  @!P1 IMAD.IADD R7, R7, 0x1, -R3 ;  /* 0x0000000107079824 */ /* 0x000fe200078e0a03 */
[----:B------:R0:W-:Y:S01]  /*1da80*/  STL [R1+0x804], R27 ;  /* 0x0008041b01007387 */ /* 0x0001e20000100800 */
[----:B-1----:R-:W-:Y:S02]  /*1da90*/  @P0 IMAD.MOV.U32 R9, RZ, RZ, R27 ;  /* 0x000000ffff090224 */ /* 0x002fe400078e001b */
[----:B------:R-:W-:Y:S01]  /*1daa0*/  @!P2 IMAD.MOV R7, RZ, RZ, -R7 ;  /* 0x000000ffff07a224 */ /* 0x000fe200078e0a07 */
[----:B0-----:R-:W-:Y:S02]  /*1dab0*/  LOP3.LUT R27, R82, 0x1dc, RZ, 0xfc, !PT ;  /* 0x000001dc521b7812 */ /* 0x001fe400078efcff */
[----:B------:R0:W2:Y:S02]  /*1dac0*/  @P0 LDG.E.U8 R16, desc[UR22][R8.64] ;  /* 0x0000001608100981 */ /* 0x0000a4000c1e1100 */
[----:B------:R-:W-:-:S02]  /*1dad0*/  IABS R6, R27 ;  /* 0x0000001b00067213 */ /* 0x000fc40000000000 */
[----:B0-----:R-:W-:-:S03]  /*1dae0*/  SEL R8, R38, R7, !P6 ;  /* 0x0000000726087207 */ /* 0x001fc60007000000 */
[----:B------:R-:W-:-:S04]  /*1daf0*/  IMAD.HI.U32 R7, R5, R6, RZ ;  /* 0x0000000605077227 */ /* 0x000fc800078e00ff */
[----:B------:R-:W-:Y:S01]  /*1db00*/  IMAD R8, R8, UR4, RZ ;  /* 0x0000000408087c24 */ /* 0x000fe2000f8e02ff */
[----:B------:R-:W-:Y:S01]  /*1db10*/  STL [R1+0xa20], R27 ;  /* 0x000a201b01007387 */ /* 0x000fe20000100800 */
[----:B------:R-:W-:Y:S01]  /*1db20*/  IMAD.MOV R7, RZ, RZ, -R7 ;  /* 0x000000ffff077224 */ /* 0x000fe200078e0a07 */
[----:B------:R-:W-:Y:S01]  /*1db30*/  PRMT R15, RZ, 0x7610, R15 ;  /* 0x00007610ff0f7816 */ /* 0x000fe2000000000f */
[----:B------:R-:W0:Y:S01]  /*1db40*/  LDCU UR4, c[0x0][0x3b0] ;  /* 0x00007600ff0477ac */ /* 0x000e220008000800 */
[----:B------:R-:W-:Y:S01]  /*1db50*/  IADD3 R9, P1, PT, R8, R2, RZ ;  /* 0x0000000208097210 */ /* 0x000fe20007f3e0ff */
[----:B------:R-:W-:-:S03]  /*1db60*/  IMAD R6, R3, R7, R6 ;  /* 0x0000000703067224 */ /* 0x000fc600078e0206 */
[----:B------:R-:W-:Y:S02]  /*1db70*/  LEA.HI.X.SX32 R26, R8, R0, 0x1, P1 ;  /* 0x00000000081a7211 */ /* 0x000fe400008f0eff */
[----:B------:R-:W-:Y:S01]  /*1db80*/  ISETP.GT.U32.AND P1, PT, R3, R6, PT ;  /* 0x000000060300720c */ /* 0x000fe20003f24070 */
[----:B------:R1:W-:Y:S01]  /*1db90*/  STL [R1+0x810], R9 ;  /* 0x0008100901007387 */ /* 0x0003e20000100800 */
[----:B------:R-:W-:-:S03]  /*1dba0*/  @P0 IMAD.MOV.U32 R8, RZ, RZ, R9 ;  /* 0x000000ffff080224 */ /* 0x000fc600078e0009 */
[----:B------:R1:W-:Y:S02]  /*1dbb0*/  STL [R1+0x80c], R26 ;  /* 0x00080c1a01007387 */ /* 0x0003e40000100800 */
[----:B-1----:R-:W-:Y:S02]  /*1dbc0*/  @P0 IMAD.MOV.U32 R9, RZ, RZ, R26 ;  /* 0x000000ffff090224 */ /* 0x002fe400078e001a */
[----:B------:R-:W-:-:S03]  /*1dbd0*/  VIADD R26, R4, 0x1de ;  /* 0x000001de041a7836 */ /* 0x000fc60000000000 */
[----:B------:R1:W2:Y:S01]  /*1dbe0*/  @P0 LDG.E.U8 R15, desc[UR22][R8.64] ;  /* 0x00000016080f0981 */ /* 0x0002a2000c1e1100 */
[----:B------:R-:W-:Y:S01]  /*1dbf0*/  @!P1 IMAD.IADD R6, R6, 0x1, -R3 ;  /* 0x0000000106069824 */ /* 0x000fe200078e0a03 */
[----:B------:R-:W-:-:S04]  /*1dc00*/  IABS R7, R26 ;  /* 0x0000001a00077213 */ /* 0x000fc80000000000 */
[----:B------:R-:W-:Y:S02]  /*1dc10*/  ISETP.GT.U32.AND P1, PT, R3, R6, PT ;  /* 0x000000060300720c */ /* 0x000fe40003f24070 */
[----:B------:R-:W-:Y:S01]  /*1dc20*/  ISETP.GE.AND P2, PT, R27, RZ, PT ;  /* 0x000000ff1b00720c */ /* 0x000fe20003f46270 */
[----:B-1----:R-:W-:-:S04]  /*1dc30*/  IMAD.HI.U32 R8, R5, R7, RZ ;  /* 0x0000000705087227 */ /* 0x002fc800078e00ff */
[----:B------:R-:W-:-:S04]  /*1dc40*/  IMAD.MOV R8, RZ, RZ, -R8 ;  /* 0x000000ffff087224 */ /* 0x000fc800078e0a08 */
[----:B------:R-:W-:Y:S02]  /*1dc50*/  IMAD R7, R3, R8, R7 ;  /* 0x0000000803077224 */ /* 0x000fe400078e0207 */
[----:B------:R-:W-:-:S03]  /*1dc60*/  @!P1 IMAD.IADD R6, R6, 0x1, -R3 ;  /* 0x0000000106069824 */ /* 0x000fc600078e0a03 */
[----:B------:R-:W-:Y:S01]  /*1dc70*/  ISETP.GT.U32.AND P1, PT, R3, R7, PT ;  /* 0x000000070300720c */ /* 0x000fe20003f24070 */
[----:B------:R-:W-:-:S05]  /*1dc80*/  @!P2 IMAD.MOV R6, RZ, RZ, -R6 ;  /* 0x000000ffff06a224 */ /* 0x000fca00078e0a06 */
[----:B------:R-:W-:-:S05]  /*1dc90*/  SEL R6, R38, R6, !P6 ;  /* 0x0000000626067207 */ /* 0x000fca0007000000 */
[----:B0-----:R-:W-:Y:S01]  /*1dca0*/  IMAD R6, R6, UR4, RZ ;  /* 0x0000000406067c24 */ /* 0x001fe2000f8e02ff */
[----:B------:R-:W0:Y:S01]  /*1dcb0*/  LDCU UR4, c[0x0][0x3b0] ;  /* 0x00007600ff0477ac */ /* 0x000e220008000800 */
[----:B------:R-:W-:-:S03]  /*1dcc0*/  @!P1 IMAD.IADD R7, R7, 0x1, -R3 ;  /* 0x0000000107079824 */ /* 0x000fc600078e0a03 */
[C---:B------:R-:W-:Y:S02]  /*1dcd0*/  IADD3 R9, P2, PT, R6.reuse, R2, RZ ;  /* 0x0000000206097210 */ /* 0x040fe40007f5e0ff */
[----:B------:R-:W-:Y:S02]  /*1dce0*/  ISETP.GT.U32.AND P1, PT, R3, R7, PT ;  /* 0x000000070300720c */ /* 0x000fe40003f24070 */
[----:B------:R-:W-:Y:S02]  /*1dcf0*/  LEA.HI.X.SX32 R27, R6, R0, 0x1, P2 ;  /* 0x00000000061b7211 */ /* 0x000fe400010f0eff */
[----:B------:R-:W-:Y:S01]  /*1dd00*/  ISETP.GE.AND P2, PT, R26, RZ, PT ;  /* 0x000000ff1a00720c */ /* 0x000fe20003f46270 */
[----:B------:R-:W-:Y:S01]  /*1dd10*/  STL [R1+0xa00], R26 ;  /* 0x000a001a01007387 */ /* 0x000fe20000100800 */
[----:B------:R-:W-:Y:S01]  /*1dd20*/  @P0 IMAD.MOV.U32 R8, RZ, RZ, R9 ;  /* 0x000000ffff080224 */ /* 0x000fe200078e0009 */
[----:B------:R-:W-:Y:S02]  /*1dd30*/  PRMT R14, RZ, 0x7610, R14 ;  /* 0x00007610ff0e7816 */ /* 0x000fe4000000000e */
[----:B------:R1:W-:Y:S04]  /*1dd40*/  STL [R1+0x828], R9 ;  /* 0x0008280901007387 */ /* 0x0003e80000100800 */
[----:B------:R-:W-:Y:S01]  /*1dd50*/  @!P1 IMAD.IADD R7, R7, 0x1, -R3 ;  /* 0x0000000107079824 */ /* 0x000fe200078e0a03 */
[----:B------:R0:W-:Y:S01]  /*1dd60*/  STL [R1+0x824], R27 ;  /* 0x0008241b01007387 */ /* 0x0001e20000100800 */
[----:B-1----:R-:W-:-:S02]  /*1dd70*/  @P0 IMAD.MOV.U32 R9, RZ, RZ, R27 ;  /* 0x000000ffff090224 */ /* 0x002fc400078e001b */
[----:B------:R-:W-:Y:S01]  /*1dd80*/  @!P2 IMAD.MOV R7, RZ, RZ, -R7 ;  /* 0x000000ffff07a224 */ /* 0x000fe200078e0a07 */
[----:B0-----:R-:W-:Y:S02]  /*1dd90*/  LOP3.LUT R27, R82, 0x1e4, RZ, 0xfc, !PT ;  /* 0x000001e4521b7812 */ /* 0x001fe400078efcff */
[----:B------:R0:W2:Y:S02]  /*1dda0*/  @P0 LDG.E.U8 R14, desc[UR22][R8.64] ;  /* 0x00000016080e0981 */ /* 0x0000a4000c1e1100 */
[----:B------:R-:W-:Y:S02]  /*1ddb0*/  IABS R6, R27 ;  /* 0x0000001b00067213 */ /* 0x000fe40000000000 */
        /* <DEDUP_REMOVED lines=19> */
[----:B------:R-:W-:Y:S02]  /*1def0*/  ISETP.GT.U32.AND P1, PT, R3, R6, PT ;  /* 0x000000060300720c */ /* 0x000fe40003f24070 */
[----:B------:R-:W-:Y:S01]  /*1df00*/  ISETP.GE.AND P2, PT, R27, RZ, PT ;  /* 0x000000ff1b00720c */ /* 0x000fe20003f46270 */
        /* <DEDUP_REMOVED lines=61> */
[----:B------:R-:W-:Y:S01]  /*1e2e0*/  PRMT R10, RZ, 0x7610, R10 ;  /* 0x00007610ff0a7816 */ /* 0x000fe2000000000a */
[----:B------:R-:W-:Y:S01]  /*1e2f0*/  @P0 IMAD.MOV.U32 R8, RZ, RZ, R9 ;  /* 0x000000ffff080224 */ /* 0x000fe200078e0009 */
[----:B------:R-:W-:Y:S01]  /*1e300*/  LOP3.LUT R31, R82, 0x1e6, RZ, 0xfc, !PT ;  /* 0x000001e6521f7812 */ /* 0x000fe200078efcff */
[----:B------:R1:W-:Y:S04]  /*1e310*/  STL [R1+0x878], R9 ;  /* 0x0008780901007387 */ /* 0x0003e80000100800 */
[----:B------:R-:W-:Y:S01]  /*1e320*/  @!P1 IMAD.IADD R7, R7, 0x1, -R3 ;  /* 0x0000000107079824 */ /* 0x000fe200078e0a03 */
[----:B------:R-:W-:-:S03]  /*1e330*/  IABS R6, R31 ;  /* 0x0000001f00067213 */ /* 0x000fc60000000000 */
[----:B------:R-:W-:Y:S02]  /*1e340*/  @!P2 IMAD.MOV R7, RZ, RZ, -R7 ;  /* 0x000000ffff07a224 */ /* 0x000fe400078e0a07 */
[----:B-1----:R-:W-:-:S05]  /*1e350*/  @P0 IMAD.MOV.U32 R9, RZ, RZ, R27 ;  /* 0x000000ffff090224 */ /* 0x002fca00078e001b */
[----:B------:R1:W2:Y:S02]  /*1e360*/  @P0 LDG.E.U8 R10, desc[UR22][R8.64] ;  /* 0x00000016080a0981 */ /* 0x0002a4000c1e1100 */
[----:B-1----:R-:W-:Y:S01]  /*1e370*/  SEL R8, R38, R7, !P6 ;  /* 0x0000000726087207 */ /* 0x002fe20007000000 */
[----:B------:R-:W-:-:S04]  /*1e380*/  IMAD.HI.U32 R7, R5, R6, RZ ;  /* 0x0000000605077227 */ /* 0x000fc800078e00ff */
[----:B0-----:R-:W-:Y:S01]  /*1e390*/  IMAD R8, R8, UR4, RZ ;  /* 0x0000000408087c24 */ /* 0x001fe2000f8e02ff */
[----:B------:R0:W-:Y:S01]  /*1e3a0*/  STL [R1+0x874], R27 ;  /* 0x0008741b01007387 */ /* 0x0001e20000100800 */
[----:B------:R-:W-:Y:S02]  /*1e3b0*/  IMAD.MOV R7, RZ, RZ, -R7 ;  /* 0x000000ffff077224 */ /* 0x000fe400078e0a07 */
[----:B------:R-:W-:Y:S01]  /*1e3c0*/  VIADD R30, R4, 0x1ee ;  /* 0x000001ee041e7836 */ /* 0x000fe20000000000 */
[----:B------:R-:W-:Y:S01]  /*1e3d0*/  IADD3 R26, P1, PT, R8, R2, RZ ;  /* 0x00000002081a7210 */ /* 0x000fe20007f3e0ff */
[----:B------:R-:W-:Y:S01]  /*1e3e0*/  IMAD R7, R3, R7, R6 ;  /* 0x0000000703077224 */ /* 0x000fe200078e0206 */
[----:B------:R-:W-:Y:S01]  /*1e3f0*/  PRMT R9, RZ, 0x7610, R9 ;  /* 0x00007610ff097816 */ /* 0x000fe20000000009 */
[----:B------:R-:W-:Y:S01]  /*1e400*/  VIADD R29, R4, 0x1fe ;  /* 0x000001fe041d7836 */ /* 0x000fe20000000000 */
[----:B------:R-:W-:Y:S01]  /*1e410*/  LOP3.LUT R28, R82, 0x1f6, RZ, 0xfc, !PT ;  /* 0x000001f6521c7812 */ /* 0x000fe200078efcff */
[----:B------:R-:W1:Y:S01]  /*1e420*/  LDCU UR4, c[0x0][0x3b0] ;  /* 0x00007600ff0477ac */ /* 0x000e620008000800 */
[----:B0-----:R-:W-:-:S02]  /*1e430*/  LEA.HI.X.SX32 R27, R8, R0, 0x1, P1 ;  /* 0x00000000081b7211 */ /* 0x001fc400008f0eff */
[----:B------:R-:W-:Y:S02]  /*1e440*/  ISETP.GT.U32.AND P1, PT, R3, R7, PT ;  /* 0x000000070300720c */ /* 0x000fe40003f24070 */
[----:B------:R-:W-:Y:S01]  /*1e450*/  IABS R6, R30 ;  /* 0x0000001e00067213 */ /* 0x000fe20000000000 */
[----:B------:R-:W-:Y:S01]  /*1e460*/  STL [R1+0xa0c], R31 ;  /* 0x000a0c1f01007387 */ /* 0x000fe20000100800 */
[----:B------:R-:W-:-:S03]  /*1e470*/  IABS R4, R29 ;  /* 0x0000001d00047213 */ /* 0x000fc60000000000 */
[----:B------:R0:W-:Y:S04]  /*1e480*/  STL [R1+0x890], R26 ;  /* 0x0008901a01007387 */ /* 0x0001e80000100800 */
[----:B------:R0:W2:Y:S02]  /*1e490*/  @P0 LDG.E.U8 R9, desc[UR22][R26.64] ;  /* 0x000000161a090981 */ /* 0x0000a4000c1e1100 */
[----:B------:R-:W-:Y:S02]  /*1e4a0*/  @!P1 IMAD.IADD R7, R7, 0x1, -R3 ;  /* 0x0000000107079824 */ /* 0x000fe400078e0a03 */
[----:B------:R1:W-:Y:S03]  /*1e4b0*/  STL [R1+0x88c], R27 ;  /* 0x00088c1b01007387 */ /* 0x0003e60000100800 */
[----:B------:R-:W-:-:S02]  /*1e4c0*/  ISETP.GT.U32.AND P2, PT, R3, R7, PT ;  /* 0x000000070300720c */ /* 0x000fc40003f44070 */
[----:B------:R-:W-:Y:S01]  /*1e4d0*/  ISETP.GE.AND P1, PT, R31, RZ, PT ;  /* 0x000000ff1f00720c */ /* 0x000fe20003f26270 */
[----:B0-----:R-:W-:-:S04]  /*1e4e0*/  IMAD.HI.U32 R26, R5, R4, RZ ;  /* 0x00000004051a7227 */ /* 0x001fc800078e00ff */
[----:B-1----:R-:W-:Y:S01]  /*1e4f0*/  IMAD.HI.U32 R27, R5, R6, RZ ;  /* 0x00000006051b7227 */ /* 0x002fe200078e00ff */
[----:B------:R-:W-:-:S03]  /*1e500*/  IABS R8, R28 ;  /* 0x0000001c00087213 */ /* 0x000fc60000000000 */
[----:B------:R-:W-:Y:S02]  /*1e510*/  IMAD.MOV R27, RZ, RZ, -R27 ;  /* 0x000000ffff1b7224 */ /* 0x000fe400078e0a1b */
[----:B------:R-:W-:Y:S02]  /*1e520*/  IMAD.MOV R26, RZ, RZ, -R26 ;  /* 0x000000ffff1a7224 */ /* 0x000fe400078e0a1a */
[----:B------:R-:W-:Y:S02]  /*1e530*/  IMAD R6, R3, R27, R6 ;  /* 0x0000001b03067224 */ /* 0x000fe400078e0206 */
[----:B------:R-:W-:-:S04]  /*1e540*/  IMAD.HI.U32 R5, R5, R8, RZ ;  /* 0x0000000805057227 */ /* 0x000fc800078e00ff */
[----:B------:R-:W-:Y:S01]  /*1e550*/  @!P2 IMAD.IADD R7, R7, 0x1, -R3 ;  /* 0x000000010707a824 */ /* 0x000fe200078e0a03 */
[C---:B------:R-:W-:Y:S01]  /*1e560*/  ISETP.GT.U32.AND P2, PT, R3.reuse, R6, PT ;  /* 0x000000060300720c */ /* 0x040fe20003f44070 */
[C---:B------:R-:W-:Y:S02]  /*1e570*/  IMAD R4, R3.reuse, R26, R4 ;  /* 0x0000001a03047224 */ /* 0x040fe400078e0204 */
[----:B------:R-:W-:Y:S02]  /*1e580*/  IMAD.MOV R5, RZ, RZ, -R5 ;  /* 0x000000ffff057224 */ /* 0x000fe400078e0a05 */
[----:B------:R-:W-:Y:S01]  /*1e590*/  @!P1 IMAD.MOV R7, RZ, RZ, -R7 ;  /* 0x000000ffff079224 */ /* 0x000fe200078e0a07 */
[C---:B------:R-:W-:Y:S01]  /*1e5a0*/  ISETP.GT.U32.AND P4, PT, R3.reuse, R4, PT ;  /* 0x000000040300720c */ /* 0x040fe20003f84070 */
[----:B------:R-:W-:-:S03]  /*1e5b0*/  IMAD R5, R3, R5, R8 ;  /* 0x0000000503057224 */ /* 0x000fc600078e0208 */
[----:B------:R-:W-:Y:S02]  /*1e5c0*/  SEL R7, R38, R7, !P6 ;  /* 0x0000000726077207 */ /* 0x000fe40007000000 */
[----:B------:R-:W-:Y:S01]  /*1e5d0*/  ISETP.GT.U32.AND P3, PT, R3, R5, PT ;  /* 0x000000050300720c */ /* 0x000fe20003f64070 */
[--C-:B------:R-:W-:Y:S02]  /*1e5e0*/  @!P2 IMAD.IADD R6, R6, 0x1, -R3.reuse ;  /* 0x000000010606a824 */ /* 0x100fe400078e0a03 */
[----:B------:R-:W-:Y:S01]  /*1e5f0*/  IMAD R7, R7, UR4, RZ ;  /* 0x0000000407077c24 */ /* 0x000fe2000f8e02ff */
[----:B------:R-:W0:Y:S03]  /*1e600*/  LDCU UR4, c[0x0][0x3b0] ;  /* 0x00007600ff0477ac */ /* 0x000e260008000800 */
[----:B------:R-:W-:Y:S01]  /*1e610*/  @!P4 IMAD.IADD R4, R4, 0x1, -R3 ;  /* 0x000000010404c824 */ /* 0x000fe200078e0a03 */
[----:B------:R-:W-:-:S02]  /*1e620*/  IADD3 R26, P1, PT, R7, R2, RZ ;  /* 0x00000002071a7210 */ /* 0x000fc40007f3e0ff */
[----:B------:R-:W-:Y:S02]  /*1e630*/  ISETP.GT.U32.AND P4, PT, R3, R6, PT ;  /* 0x000000060300720c */ /* 0x000fe40003f84070 */
[----:B------:R-:W-:Y:S01]  /*1e640*/  LEA.HI.X.SX32 R27, R7, R0, 0x1, P1 ;  /* 0x00000000071b7211 */ /* 0x000fe200008f0eff */
[----:B------:R-:W-:Y:S01]  /*1e650*/  @!P3 IMAD.IADD R5, R5, 0x1, -R3 ;  /* 0x000000010505b824 */ /* 0x000fe200078e0a03 */
[C---:B------:R-:W-:Y:S02]  /*1e660*/  ISETP.GT.U32.AND P2, PT, R3.reuse, R4, PT ;  /* 0x000000040300720c */ /* 0x040fe40003f44070 */
[----:B------:R-:W-:Y:S02]  /*1e670*/  ISETP.GE.AND P1, PT, R30, RZ, PT ;  /* 0x000000ff1e00720c */ /* 0x000fe40003f26270 */
[----:B------:R-:W-:-:S05]  /*1e680*/  ISETP.GT.U32.AND P3, PT, R3, R5, PT ;  /* 0x000000050300720c */ /* 0x000fca0003f64070 */
[----:B------:R-:W-:-:S04]  /*1e690*/  @!P4 IMAD.IADD R6, R6, 0x1, -R3 ;  /* 0x000000010606c824 */ /* 0x000fc800078e0a03 */
[--C-:B------:R-:W-:Y:S01]  /*1e6a0*/  @!P2 IMAD.IADD R4, R4, 0x1, -R3.reuse ;  /* 0x000000010404a824 */ /* 0x100fe200078e0a03 */
[----:B------:R-:W-:Y:S01]  /*1e6b0*/  ISETP.GE.AND P2, PT, R28, RZ, PT ;  /* 0x000000ff1c00720c */ /* 0x000fe20003f46270 */
[----:B------:R-:W-:Y:S02]  /*1e6c0*/  @!P1 IMAD.MOV R6, RZ, RZ, -R6 ;  /* 0x000000ffff069224 */ /* 0x000fe400078e0a06 */
[----:B------:R-:W-:Y:S01]  /*1e6d0*/  @!P3 IMAD.IADD R5, R5, 0x1, -R3 ;  /* 0x000000010505b824 */ /* 0x000fe200078e0a03 */
[----:B------:R-:W-:Y:S02]  /*1e6e0*/  ISETP.GE.AND P3, PT, R29, RZ, PT ;  /* 0x000000ff1d00720c */ /* 0x000fe40003f66270 */
[----:B------:R-:W-:-:S05]  /*1e6f0*/  SEL R6, R38, R6, !P6 ;  /* 0x0000000626067207 */ /* 0x000fca0007000000 */
[----:B0-----:R-:W-:Y:S01]  /*1e700*/  IMAD R6, R6, UR4, RZ ;  /* 0x0000000406067c24 */ /* 0x001fe2000f8e02ff */
[----:B------:R-:W0:Y:S01]  /*1e710*/  LDCU UR4, c[0x0][0x3b0] ;  /* 0x00007600ff0477ac */ /* 0x000e220008000800 */
[----:B------:R-:W-:Y:S01]  /*1e720*/  @!P2 IMAD.MOV R5, RZ, RZ, -R5 ;  /* 0x000000ffff05a224 */ /* 0x000fe200078e0a05 */
[----:B------:R-:W-:-:S03]  /*1e730*/  PRMT R7, RZ, 0x7610, R7 ;  /* 0x00007610ff077816 */ /* 0x000fc60000000007 */
[----:B------:R-:W-:Y:S01]  /*1e740*/  @!P3 IMAD.MOV R4, RZ, RZ, -R4 ;  /* 0x000000ffff04b224 */ /* 0x000fe200078e0a04 */
[----:B------:R-:W-:Y:S01]  /*1e750*/  SEL R5, R38, R5, !P6 ;  /* 0x0000000526057207 */ /* 0x000fe20007000000 */
[----:B------:R-:W-:Y:S01]  /*1e760*/  STL [R1+0x9fc], R29 ;  /* 0x0009fc1d01007387 */ /* 0x000fe20000100800 */
[----:B------:R-:W-:Y:S02]  /*1e770*/  IADD3 R8, P1, PT, R6, R2, RZ ;  /* 0x0000000206087210 */ /* 0x000fe40007f3e0ff */
[----:B------:R-:W-:Y:S01]  /*1e780*/  SEL R38, R38, R4, !P6 ;  /* 0x0000000426267207 */ /* 0x000fe20007000000 */
[----:B------:R-:W-:Y:S01]  /*1e790*/  STL [R1+0x9f8], R30 ;  /* 0x0009f81e01007387 */ /* 0x000fe20000100800 */
[----:B------:R-:W-:-:S03]  /*1e7a0*/  IMAD R5, R5, UR5, RZ ;  /* 0x0000000505057c24 */ /* 0x000fc6000f8e02ff */
[----:B------:R-:W-:Y:S04]  /*1e7b0*/  STL [R1+0xa08], R28 ;  /* 0x000a081c01007387 */ /* 0x000fe80000100800 */
[----:B------:R1:W-:Y:S04]  /*1e7c0*/  STL [R1+0x1dc], R26 ;  /* 0x0001dc1a01007387 */ /* 0x0003e80000100800 */
[----:B------:R1:W2:Y:S01]  /*1e7d0*/  @P0 LDG.E.U8 R7, desc[UR22][R26.64] ;  /* 0x000000161a070981 */ /* 0x0002a2000c1e1100 */
[----:B0-----:R-:W-:Y:S01]  /*1e7e0*/  IMAD R38, R38, UR4, RZ ;  /* 0x0000000426267c24 */ /* 0x001fe2000f8e02ff */
[----:B------:R-:W-:-:S02]  /*1e7f0*/  PRMT R4, RZ, 0x7610, R4 ;  /* 0x00007610ff047816 */ /* 0x000fc40000000004 */
[----:B------:R0:W-:Y:S01]  /*1e800*/  STL [R1+0x1d8], R27 ;  /* 0x0001d81b01007387 */ /* 0x0001e20000100800 */
[----:B-1----:R-:W-:-:S03]  /*1e810*/  LEA.HI.X.SX32 R26, R6, R0, 0x1, P1 ;  /* 0x00000000061a7211 */ /* 0x002fc600008f0eff */
[----:B------:R-:W-:Y:S01]  /*1e820*/  STL [R1+0x1ec], R8 ;  /* 0x0001ec0801007387 */ /* 0x000fe20000100800 */
[----:B------:R-:W-:-:S03]  /*1e830*/  IADD3 R6, P1, PT, R5, R2, RZ ;  /* 0x0000000205067210 */ /* 0x000fc60007f3e0ff */
[----:B------:R1:W-:Y:S01]  /*1e840*/  STL [R1+0x1e0], R26 ;  /* 0x0001e01a01007387 */ /* 0x0003e20000100800 */
[----:B0-----:R-:W-:Y:S01]  /*1e850*/  @P0 IMAD.MOV.U32 R27, RZ, RZ, R26 ;  /* 0x000000ffff1b0224 */ /* 0x001fe200078e001a */
[----:B------:R-:W-:Y:S01]  /*1e860*/  PRMT R3, RZ, 0x7610, R3 ;  /* 0x00007610ff037816 */ /* 0x000fe20000000003 */
[----:B-1----:R-:W-:Y:S01]  /*1e870*/  @P0 IMAD.MOV.U32 R26, RZ, RZ, R8 ;  /* 0x000000ffff1a0224 */ /* 0x002fe200078e0008 */
[----:B------:R-:W-:Y:S02]  /*1e880*/  LEA.HI.X.SX32 R8, R5, R0, 0x1, P1 ;  /* 0x0000000005087211 */ /* 0x000fe400008f0eff */
[C---:B------:R-:W-:Y:S02]  /*1e890*/  IADD3 R2, P1, PT, R38.reuse, R2, RZ ;  /* 0x0000000226027210 */ /* 0x040fe40007f3e0ff */
[----:B------:R0:W2:Y:S02]  /*1e8a0*/  @P0 LDG.E.U8 R4, desc[UR22][R26.64] ;  /* 0x000000161a040981 */ /* 0x0000a4000c1e1100 */
[----:B------:R-:W-:-:S02]  /*1e8b0*/  LEA.HI.X.SX32 R5, R38, R0, 0x1, P1 ;  /* 0x0000000026057211 */ /* 0x000fc400008f0eff */
[----:B------:R-:W-:Y:S01]  /*1e8c0*/  STL [R1+0x1f4], R6 ;  /* 0x0001f40601007387 */ /* 0x000fe20000100800 */
[----:B0-----:R-:W-:Y:S02]  /*1e8d0*/  @P0 IMAD.MOV.U32 R26, RZ, RZ, R6 ;  /* 0x000000ffff1a0224 */ /* 0x001fe400078e0006 */
[----:B------:R-:W-:Y:S01]  /*1e8e0*/  @P0 IMAD.MOV.U32 R27, RZ, RZ, R8 ;  /* 0x000000ffff1b0224 */ /* 0x000fe200078e0008 */
[----:B------:R-:W-:Y:S04]  /*1e8f0*/  STL [R1+0x1f0], R8 ;  /* 0x0001f00801007387 */ /* 0x000fe80000100800 */
[----:B------:R0:W-:Y:S04]  /*1e900*/  STL [R1+0x1e8], R2 ;  /* 0x0001e80201007387 */ /* 0x0001e80000100800 */
[----:B------:R1:W2:Y:S04]  /*1e910*/  @P0 LDG.E.U8 R3, desc[UR22][R26.64] ;  /* 0x000000161a030981 */ /* 0x0002a8000c1e1100 */
[----:B------:R3:W-:Y:S01]  /*1e920*/  STL [R1+0x1e4], R5 ;  /* 0x0001e40501007387 */ /* 0x0007e20000100800 */
[----:B------:R-:W-:-:S03]  /*1e930*/  PRMT R0, RZ, 0x7610, R0 ;  /* 0x00007610ff007816 */ /* 0x000fc60000000000 */
[----:B------:R-:W2:Y:S01]  /*1e940*/  LDL.LU R38, [R1+0x2c] ;  /* 0x00002c0001267983 */ /* 0x000ea20000300800 */
[----:B-1----:R-:W-:Y:S02]  /*1e950*/  @P0 IMAD.MOV.U32 R26, RZ, RZ, R2 ;  /* 0x000000ffff1a0224 */ /* 0x002fe400078e0002 */
[----:B------:R-:W-:Y:S01]  /*1e960*/  @P0 IMAD.MOV.U32 R27, RZ, RZ, R5 ;  /* 0x000000ffff1b0224 */ /* 0x000fe200078e0005 */
[----:B0-----:R-:W2:Y:S04]  /*1e970*/  LDL.LU R2, [R1+0x28] ;  /* 0x0000280001027983 */ /* 0x001ea80000300800 */
[----:B---3--:R-:W3:Y:S04]  /*1e980*/  LDL.LU R5, [R1+0x24] ;  /* 0x0000240001057983 */ /* 0x008ee80000300800 */
[----:B------:R-:W3:Y:S04]  /*1e990*/  LDL.LU R6, [R1+0x20] ;  /* 0x0000200001067983 */ /* 0x000ee80000300800 */
[----:B------:R-:W3:Y:S04]  /*1e9a0*/  LDL.LU R8, [R1+0x1c] ;  /* 0x00001c0001087983 */ /* 0x000ee80000300800 */
[----:B------:R-:W3:Y:S04]  /*1e9b0*/  LDL.LU R32, [R1+0x18] ;  /* 0x0000180001207983 */ /* 0x000ee80000300800 */
[----:B------:R-:W3:Y:S04]  /*1e9c0*/  LDL.LU R29, [R1+0x14] ;  /* 0x00001400011d7983 */ /* 0x000ee80000300800 */
[----:B------:R-:W3:Y:S04]  /*1e9d0*/  LDL.LU R30, [R1+0x10] ;  /* 0x00001000011e7983 */ /* 0x000ee80000300800 */
[----:B------:R-:W3:Y:S04]  /*1e9e0*/  LDL.LU R31, [R1+0xc] ;  /* 0x00000c00011f7983 */ /* 0x000ee80000300800 */
[----:B------:R-:W3:Y:S04]  /*1e9f0*/  LDL.LU R28, [R1+0x8] ;  /* 0x00000800011c7983 */ /* 0x000ee80000300800 */
[----:B------:R0:W3:Y:S02]  /*1ea00*/  @P0 LDG.E.U8 R0, desc[UR22][R26.64] ;  /* 0x000000161a000981 */ /* 0x0000e4000c1e1100 */
[----:B0-----:R-:W0:Y:S01]  /*1ea10*/  S2R R27, SR_TID.X ;  /* 0x00000000001b7919 */ /* 0x001e220000002100 */
[----:B------:R-:W1:Y:S01]  /*1ea20*/  S2R R92, SR_TID.X ;  /* 0x00000000005c7919 */ /* 0x000e620000002100 */
[----:B0-----:R-:W-:-:S04]  /*1ea30*/  LOP3.LUT R27, R27, 0x7f, RZ, 0xc0, !PT ;  /* 0x0000007f1b1b7812 */ /* 0x001fc800078ec0ff */
[----:B------:R-:W-:-:S05]  /*1ea40*/  LOP3.LUT R27, R27, 0x20, RZ, 0x3c, !PT ;  /* 0x000000201b1b7812 */ /* 0x000fca00078e3cff */
[----:B------:R0:W-:Y:S04]  /*1ea50*/  STS.U8 [R27+UR11+0x4f00], R62 ;  /* 0x004f003e1b007988 */ /* 0x0001e8000800000b */
        /* <DEDUP_REMOVED lines=11> */
[----:B------:R0:W-:Y:S01]  /*1eb10*/  STS.U8 [R27+UR11+0x6700], R37 ;  /* 0x006700251b007988 */ /* 0x0001e2000800000b */
[----:B-1----:R-:W-:-:S03]  /*1eb20*/  LOP3.LUT R92, R92, 0x7f, RZ, 0xc0, !PT ;  /* 0x0000007f5c5c7812 */ /* 0x002fc600078ec0ff */
[----:B------:R0:W-:Y:S04]  /*1eb30*/  STS.U8 [R27+UR11+0x6900], R35 ;  /* 0x006900231b007988 */ /* 0x0001e8000800000b */
[----:B------:R0:W-:Y:S04]  /*1eb40*/  STS.U8 [R27+UR11+0x6b00], R33 ;  /* 0x006b00211b007988 */ /* 0x0001e8000800000b */
[----:B----4-:R0:W-:Y:S04]  /*1eb50*/  STS.U8 [R27+UR11+0x6d00], R24 ;  /* 0x006d00181b007988 */ /* 0x0101e8000800000b */
[----:B------:R0:W-:Y:S01]  /*1eb60*/  STS.U8 [R27+UR11+0x6f00], R22 ;  /* 0x006f00161b007988 */ /* 0x0001e2000800000b */
[----:B------:R-:W-:-:S03]  /*1eb70*/  LOP3.LUT R92, R92, 0x30, RZ, 0x3c, !PT ;  /* 0x000000305c5c7812 */ /* 0x000fc600078e3cff */
[----:B------:R0:W-:Y:S04]  /*1eb80*/  STS.U8 [R27+UR11+0x7100], R20 ;  /* 0x007100141b007988 */ /* 0x0001e8000800000b */
[----:B------:R0:W-:Y:S04]  /*1eb90*/  STS.U8 [R27+UR11+0x7300], R18 ;  /* 0x007300121b007988 */ /* 0x0001e8000800000b */
[----:B--2---:R0:W-:Y:S04]  /*1eba0*/  STS.U8 [R27+UR11+0x7500], R16 ;  /* 0x007500101b007988 */ /* 0x0041e8000800000b */
        /* <DEDUP_REMOVED lines=35> */
[----:B---3--:R0:W-:Y:S04]  /*1ede0*/  STS.U8 [R92+UR11+0x580], R5 ;  /* 0x000580055c007988 */ /* 0x0081e8000800000b */
        /* <DEDUP_REMOVED lines=33> */
[----:B------:R1:W-:Y:S06]  /*1f000*/  MEMBAR.ALL.CTA ;  /* 0x0000000000007992 */ /* 0x0003ec0000008000 */
[----:B-1----:R-:W1:Y:S01]  /*1f010*/  FENCE.VIEW.ASYNC.S ;  /* 0x00000000000073c6 */ /* 0x002e620000000000 */
[----:B------:R-:W-:-:S04]  /*1f020*/  UISETP.NE.U32.AND UP1, UPT, UR7, URZ, UPT ;  /* 0x000000ff0700728c */ /* 0x000fc8000bf25070 */
[----:B------:R-:W-:Y:S02]  /*1f030*/  UISETP.LT.OR UP3, UPT, UR27, 0x40, UP1 ;  /* 0x000000401b00788c */ /* 0x000fe40008f61670 */
[----:B------:R-:W-:Y:S01]  /*1f040*/  UISETP.GE.AND UP2, UPT, UR27, 0x80, UPT ;  /* 0x000000801b00788c */ /* 0x000fe2000bf46270 */
[----:B-1----:R-:W-:Y:S06]  /*1f050*/  BAR.SYNC.DEFER_BLOCKING 0x0 ;  /* 0x0000000000007b1d */ /* 0x002fec0000010000 */
[----:B0-----:R-:W-:Y:S05]  /*1f060*/  BRA.U UP3, `(.L_x_6) ;  /* 0x00000001038c7547 */ /* 0x001fea000b800000 */
[----:B------:R-:W-:Y:S02]  /*1f070*/  USHF.R.U32.HI UR18, URZ, 0x4, UR11 ;  /* 0x00000004ff127899 */ /* 0x000fe4000801160b */
[----:B------:R-:W-:Y:S02]  /*1f080*/  UIADD3 UR5, UPT, UPT, UR11, 0x10000, URZ ;  /* 0x000100000b057890 */ /* 0x000fe4000fffe0ff */
[----:B------:R-:W-:Y:S02]  /*1f090*/  USGXT.U32 UR18, UR18, 0xe ;  /* 0x0000000e1212789a */ /* 0x000fe40008000000 */
[----:B------:R-:W-:Y:S02]  /*1f0a0*/  USHF.R.U32.HI UR5, URZ, 0x4, UR5 ;  /* 0x00000004ff057899 */ /* 0x000fe40008011605 */
[----:B------:R-:W-:Y:S01]  /*1f0b0*/  UIADD3 UR28, UP3, UPT, UR18, 0x2, URZ ;  /* 0x00000002121c7890 */ /* 0x000fe2000ff7e0ff */
[----:B------:R-:W-:Y:S01]  /*1f0c0*/  UMOV UR4, URZ ;  /* 0x000000ff00047c82 */ /* 0x000fe20008000000 */
[----:B------:R-:W-:-:S02]  /*1f0d0*/  USGXT.U32 UR6, UR5, 0xe ;  /* 0x0000000e0506789a */ /* 0x000fc40008000000 */
[----:B------:R-:W-:Y:S01]  /*1f0e0*/  UIADD3.X UR29, UPT, UPT, UR4, -0x7fffbfe0, URZ, UP3, !UPT ;  /* 0x80004020041d7890 */ /* 0x000fe20009ffe4ff */
[----:B------:R-:W-:Y:S01]  /*1f0f0*/  UMOV UR16, 0xffffff80 ;  /* 0xffffff8000107882 */ /* 0x000fe20000000000 */
[----:B------:R-:W-:Y:S01]  /*1f100*/  UMOV UR17, 0x7fffbfdf ;  /* 0x7fffbfdf00117882 */ /* 0x000fe20000000000 */
[----:B------:R-:W-:Y:S01]  /*1f110*/  UMOV UR7, URZ ;  /* 0x000000ff00077c82 */ /* 0x000fe20008000000 */
[----:B------:R-:W-:Y:S02]  /*1f120*/  UIADD3 UR9, UPT, UPT, UR10, 0x100000, URZ ;  /* 0x001000000a097890 */ /* 0x000fe4000fffe0ff */
[----:B------:R-:W-:Y:S02]  /*1f130*/  UIADD3.64 UR16, UPT, UPT, UR6, -UR16, URZ ;  /* 0x8000001006107297 */ /* 0x000fe4000fffe0ff */
[----:B------:R-:W-:Y:S02]  /*1f140*/  UIADD3.64 UR20, UPT, UPT, UR28, 0x3fe, URZ ;  /* 0x000003fe1c147897 */ /* 0x000fe4000fffe0ff */
[----:B------:R-:W-:-:S02]  /*1f150*/  UIADD3 UR13, UPT, UPT, UR10, 0x100000, URZ ;  /* 0x001000000a0d7890 */ /* 0x000fc4000fffe0ff */
[----:B------:R-:W-:Y:S01]  /*1f160*/  UIADD3.64 UR24, UPT, UPT, UR28, 0x400, URZ ;  /* 0x000004001c187897 */ /* 0x000fe2000fffe0ff */
[----:B------:R-:W-:Y:S01]  /*1f170*/  UMOV UR30, 0x0 ;  /* 0x00000000001e7882 */ /* 0x000fe20000000000 */
[----:B------:R-:W-:Y:S01]  /*1f180*/  UMOV UR31, 0x4408490 ;  /* 0x04408490001f7882 */ /* 0x000fe20000000000 */
[----:B------:R-:W-:Y:S01]  /*1f190*/  UMOV UR19, 0x80004020 ;  /* 0x8000402000137882 */ /* 0x000fe20000000000 */
[----:B------:R-:W-:Y:S01]  /*1f1a0*/  UMOV UR7, 0x80004020 ;  /* 0x8000402000077882 */ /* 0x000fe20000000000 */
[----:B------:R-:W-:Y:S01]  /*1f1b0*/  UMOV UR32, 0x0 ;  /* 0x0000000000207882 */ /* 0x000fe20000000000 */
[----:B------:R-:W-:Y:S01]  /*1f1c0*/  UMOV UR33, 0x4408490 ;  /* 0x0440849000217882 */ /* 0x000fe20000000000 */
[----:B------:R-:W-:Y:S01]  /*1f1d0*/  UMOV UR34, 0x0 ;  /* 0x0000000000227882 */ /* 0x000fe20000000000 */
[----:B------:R-:W-:Y:S01]  /*1f1e0*/  UMOV UR35, 0x4408490 ;  /* 0x0440849000237882 */ /* 0x000fe20000000000 */
[----:B------:R-:W-:Y:S01]  /*1f1f0*/  UMOV UR4, UR8 ;  /* 0x0000000800047c82 */ /* 0x000fe20008000000 */
[----:B------:R-:W-:Y:S01]  /*1f200*/  UMOV UR5, URZ ;  /* 0x000000ff00057c82 */ /* 0x000fe20008000000 */
[----:B------:R0:W-:Y:S01]  /*1f210*/  UTCQMMA gdesc[UR6], gdesc[UR18], tmem[UR10], tmem[UR30], idesc[UR31], !UPT ;  /* 0x00ff1e12060075ea */ /* 0x0001e2000f80030a */
[----:B------:R-:W-:Y:S01]  /*1f220*/  UMOV UR36, 0x0 ;  /* 0x0000000000247882 */ /* 0x000fe20000000000 */
[----:B------:R-:W-:Y:S01]  /*1f230*/  UMOV UR37, 0x4408490 ;  /* 0x0440849000257882 */ /* 0x000fe20000000000 */
[----:B------:R0:W-:Y:S01]  /*1f240*/  UTCQMMA gdesc[UR16], gdesc[UR28], tmem[UR10], tmem[UR32], idesc[UR33], UPT ;  /* 0x00ff201c100075ea */ /* 0x0001e2000b80030a */
[----:B------:R-:W-:Y:S01]  /*1f250*/  UMOV UR4, UR4 ;  /* 0x0000000400047c82 */ /* 0x000fe20008000000 */
[----:B------:R0:W-:Y:S01]  /*1f260*/  UTCQMMA gdesc[UR6], gdesc[UR20], tmem[UR9], tmem[UR34], idesc[UR35], !UPT ;  /* 0x00ff2214060075ea */ /* 0x0001e2000f800309 */
[----:B------:R0:W-:Y:S01]  /*1f270*/  UTCQMMA gdesc[UR16], gdesc[UR24], tmem[UR13], tmem[UR36], idesc[UR37], UPT ;  /* 0x00ff2418100075ea */ /* 0x0001e2000b80030d */
[----:B------:R0:W-:Y:S01]  /*1f280*/  UTCBAR [UR4], URZ ;  /* 0x000000ff040073e9 */ /* 0x0001e200080000ff */
[----:B------:R-:W-:Y:S01]  /*1f290*/  NOP ;  /* 0x0000000000007918 */ /* 0x000fe20000000000 */
.L_x_6:
[----:B0-----:R-:W-:Y:S01]  /*1f2a0*/  UMOV UR4, URZ ;  /* 0x000000ff00047c82 */ /* 0x001fe20008000000 */
[----:B------:R-:W-:Y:S05]  /*1f2b0*/  BRA.U !UP2, `(.L_x_7) ;  /* 0x000001050a5c7547 */ /* 0x000fea000b800000 */
[----:B------:R-:W-:Y:S01]  /*1f2c0*/  USHF.R.S32.HI UR4, URZ, 0x1f, UR27 ;  /* 0x0000001fff047899 */ /* 0x000fe2000801141b */
[----:B------:R-:W-:Y:S01]  /*1f2d0*/  IMAD.MOV.U32 R0, RZ, RZ, RZ ;  /* 0x000000ffff007224 */ /* 0x000fe200078e00ff */
[----:B------:R-:W-:Y:S02]  /*1f2e0*/  UIADD3 UR9, UPT, UPT, UR11, 0x8000, URZ ;  /* 0x000080000b097890 */ /* 0x000fe4000fffe0ff */
[----:B------:R-:W-:Y:S02]  /*1f2f0*/  UIADD3 UR6, UPT, UPT, UR11, 0x11000, URZ ;  /* 0x000110000b067890 */ /* 0x000fe4000fffe0ff */
[----:B------:R-:W-:Y:S02]  /*1f300*/  ULEA.HI UR4, UR4, UR27, URZ, 0x6 ;  /* 0x0000001b04047291 */ /* 0x000fe4000f8f30ff */
[----:B------:R-:W-:Y:S02]  /*1f310*/  USHF.R.U32.HI UR18, URZ, 0x4, UR9 ;  /* 0x00000004ff127899 */ /* 0x000fe40008011609 */
[----:B------:R-:W-:-:S02]  /*1f320*/  USHF.R.U32.HI UR9, URZ, 0x4, UR6 ;  /* 0x00000004ff097899 */ /* 0x000fc40008011606 */
[----:B------:R-:W-:Y:S02]  /*1f330*/  USHF.R.S32.HI UR6, URZ, 0x6, UR4 ;  /* 0x00000006ff067899 */ /* 0x000fe40008011404 */
[----:B------:R-:W-:Y:S02]  /*1f340*/  USGXT.U32 UR18, UR18, 0xe ;  /* 0x0000000e1212789a */ /* 0x000fe40008000000 */
[----:B------:R-:W-:Y:S02]  /*1f350*/  UISETP.LT.AND UP3, UPT, UR6, 0x2, UPT ;  /* 0x000000020600788c */ /* 0x000fe4000bf61270 */
[----:B------:R-:W-:Y:S02]  /*1f360*/  UIADD3 UR28, UP2, UPT, UR18, 0x2, URZ ;  /* 0x00000002121c7890 */ /* 0x000fe4000ff5e0ff */
[----:B------:R-:W-:Y:S02]  /*1f370*/  USGXT.U32 UR4, UR9, 0xe ;  /* 0x0000000e0904789a */ /* 0x000fe40008000000 */
[----:B------:R-:W-:Y:S01]  /*1f380*/  USEL UR6, UR6, 0x2, !UP3 ;  /* 0x0000000206067887 */ /* 0x000fe2000d800000 */
[----:B------:R-:W-:Y:S01]  /*1f390*/  UMOV UR5, URZ ;  /* 0x000000ff00057c82 */ /* 0x000fe20008000000 */
[----:B------:R-:W-:-:S02]  /*1f3a0*/  USHF.L.U32 UR7, UR14, 0x6, URZ ;  /* 0x000000060e077899 */ /* 0x000fc400080006ff */
[----:B------:R-:W-:Y:S02]  /*1f3b0*/  USHF.L.U32 UR13, UR15, 0x6, URZ ;  /* 0x000000060f0d7899 */ /* 0x000fe400080006ff */
[----:B------:R-:W-:Y:S01]  /*1f3c0*/  UIADD3.X UR29, UPT, UPT, UR5, -0x7fffbfe0, URZ, UP2, !UPT ;  /* 0x80004020051d7890 */ /* 0x000fe200097fe4ff */
[----:B------:R-:W-:Y:S01]  /*1f3d0*/  UMOV UR14, 0xffffff80 ;  /* 0xffffff80000e7882 */ /* 0x000fe20000000000 */
[----:B------:R-:W-:Y:S01]  /*1f3e0*/  UMOV UR15, 0x7fffbfdf ;  /* 0x7fffbfdf000f7882 */ /* 0x000fe20000000000 */
[----:B------:R-:W-:Y:S01]  /*1f3f0*/  UIADD3 UR24, UPT, UPT, UR6, -0x2, URZ ;  /* 0xfffffffe06187890 */ /* 0x000fe2000fffe0ff */
[----:B------:R-:W0:Y:S01]  /*1f400*/  LDCU UR36, c[0x0][0x3a0] ;  /* 0x00007400ff2477ac */ /* 0x000e220008000800 */
[----:B------:R-:W-:Y:S02]  /*1f410*/  USHF.R.S32.HI UR34, URZ, 0x1f, UR7 ;  /* 0x0000001fff227899 */ /* 0x000fe40008011407 */
[----:B------:R-:W-:Y:S02]  /*1f420*/  USHF.R.S32.HI UR35, URZ, 0x1f, UR13 ;  /* 0x0000001fff237899 */ /* 0x000fe4000801140d */
[----:B------:R-:W-:-:S02]  /*1f430*/  UIADD3.64 UR14, UPT, UPT, UR4, -UR14, URZ ;  /* 0x8000000e040e7297 */ /* 0x000fc4000fffe0ff */
[----:B------:R-:W-:Y:S02]  /*1f440*/  UIADD3.64 UR30, UPT, UPT, UR28, 0x3fe, URZ ;  /* 0x000003fe1c1e7897 */ /* 0x000fe4000fffe0ff */
[----:B------:R-:W-:Y:S01]  /*1f450*/  UIADD3.64 UR32, UPT, UPT, UR28, 0x400, URZ ;  /* 0x000004001c207897 */ /* 0x000fe2000fffe0ff */
[----:B------:R-:W-:Y:S01]  /*1f460*/  UMOV UR25, 0x1 ;  /* 0x0000000100197882 */ /* 0x000fe20000000000 */
[----:B------:R-:W-:Y:S01]  /*1f470*/  UMOV UR6, URZ ;  /* 0x000000ff00067c82 */ /* 0x000fe20008000000 */
[----:B------:R-:W-:Y:S01]  /*1f480*/  UMOV UR16, UR4 ;  /* 0x0000000400107c82 */ /* 0x000fe20008000000 */
[----:B------:R-:W-:-:S08]  /*1f490*/  UMOV UR17, 0x80004020 ;  /* 0x8000402000117882 */ /* 0x000fd00000000000 */
.L_x_10:
[----:B------:R-:W2:Y:S04]  /*1f4a0*/  LDL.LU R21, [R1+0x1e8] ;  /* 0x0001e80001157983 */ /* 0x000ea80000300800 */
[----:B------:R-:W3:Y:S04]  /*1f4b0*/  LDL.LU R20, [R1+0x890] ;  /* 0x0008900001147983 */ /* 0x000ee80000300800 */
[----:B------:R-:W4:Y:S04]  /*1f4c0*/  LDL.LU R19, [R1+0x888] ;  /* 0x0008880001137983 */ /* 0x000f280000300800 */
[----:B-----5:R-:W5:Y:S04]  /*1f4d0*/  LDL.LU R18, [R1+0x880] ;  /* 0x0008800001127983 */ /* 0x020f680000300800 */
[----:B------:R-:W5:Y:S04]  /*1f4e0*/  LDL.LU R17, [R1+0x1f4] ;  /* 0x0001f40001117983 */ /* 0x000f680000300800 */
        /* <DEDUP_REMOVED lines=13> */
[----:B------:R-:W5:Y:S01]  /*1f5c0*/  LDL.LU R5, [R1+0x850] ;  /* 0x0008500001057983 */ /* 0x000f620000300800 */
[----:B------:R-:W1:Y:S01]  /*1f5d0*/  S2R R2, SR_TID.X ;  /* 0x0000000000027919 */ /* 0x000e620000002100 */
[----:B------:R-:W-:-:S04]  /*1f5e0*/  UIADD3 UR26, UPT, UPT, UR6, 0x1, URZ ;  /* 0x00000001061a7890 */ /* 0x000fc8000fffe0ff */
[----:B0-----:R-:W-:Y:S01]  /*1f5f0*/  UIMAD UR4, UR26, -0x40, UR36 ;  /* 0xffffffc01a0478a4 */ /* 0x001fe2000f8e0224 */
[----:B-1----:R-:W-:-:S04]  /*1f600*/  SHF.R.U32.HI R2, RZ, 0x6, R2 ;  /* 0x00000006ff027819 */ /* 0x002fc80000011602 */
[----:B------:R-:W-:-:S04]  /*1f610*/  SGXT.U32 R2, R2, 0x1 ;  /* 0x000000010202781a */ /* 0x000fc80000000000 */
[----:B------:R-:W-:Y:S02]  /*1f620*/  ISETP.GE.AND P0, PT, R2, UR4, PT ;  /* 0x0000000402007c0c */ /* 0x000fe4000bf06270 */
[----:B--2---:R-:W-:Y:S02]  /*1f630*/  IADD3 R21, P4, PT, R21, UR13, RZ ;  /* 0x0000000d15157c10 */ /* 0x004fe4000ff9e0ff */
[----:B---3--:R-:W-:-:S03]  /*1f640*/  IADD3 R20, P6, PT, R20, UR13, RZ ;  /* 0x0000000d14147c10 */ /* 0x008fc6000ffde0ff */
[----:B------:R-:W-:Y:S01]  /*1f650*/  STL [R1+0x1e8], R21 ;  /* 0x0001e81501007387 */ /* 0x000fe20000100800 */
[----:B----4-:R-:W-:-:S03]  /*1f660*/  IADD3 R19, P1, PT, R19, UR13, RZ ;  /* 0x0000000d13137c10 */ /* 0x010fc6000ff3e0ff */
[----:B------:R-:W-:Y:S01]  /*1f670*/  STL [R1+0x890], R20 ;  /* 0x0008901401007387 */ /* 0x000fe20000100800 */
[----:B-----5:R-:W-:-:S03]  /*1f680*/  IADD3 R18, P2, PT, R18, UR13, RZ ;  /* 0x0000000d12127c10 */ /* 0x020fc6000ff5e0ff */
[----:B------:R-:W-:Y:S01]  /*1f690*/  STL [R1+0x888], R19 ;  /* 0x0008881301007387 */ /* 0x000fe20000100800 */
[----:B------:R-:W-:-:S03]  /*1f6a0*/  IADD3 R17, P3, PT, R17, UR13, RZ ;  /* 0x0000000d11117c10 */ /* 0x000fc6000ff7e0ff */
[----:B------:R-:W-:Y:S01]  /*1f6b0*/  STL [R1+0x880], R18 ;  /* 0x0008801201007387 */ /* 0x000fe20000100800 */
[----:B------:R-:W-:-:S03]  /*1f6c0*/  IADD3.X R16, PT, PT, R16, UR35, RZ, P4, !PT ;  /* 0x0000002310107c10 */ /* 0x000fc6000a7fe4ff */
[----:B------:R-:W-:Y:S01]  /*1f6d0*/  STL [R1+0x1f4], R17 ;  /* 0x0001f41101007387 */ /* 0x000fe20000100800 */
[----:B------:R-:W-:-:S03]  /*1f6e0*/  IADD3 R15, P4, PT, R15, UR13, RZ ;  /* 0x0000000d0f0f7c10 */ /* 0x000fc6000ff9e0ff */
[----:B------:R-:W-:Y:S01]  /*1f6f0*/  STL [R1+0x1e4], R16 ;  /* 0x0001e41001007387 */ /* 0x000fe20000100800 */
[----:B------:R-:W-:-:S03]  /*1f700*/  IADD3.X R14, PT, PT, R14, UR35, RZ, P6, !PT ;  /* 0x000000230e0e7c10 */ /* 0x000fc6000b7fe4ff */
[----:B------:R-:W-:Y:S01]  /*1f710*/  STL [R1+0x878], R15 ;  /* 0x0008780f01007387 */ /* 0x000fe20000100800 */
[----:B------:R-:W-:-:S05]  /*1f720*/  IADD3.X R4, PT, PT, R4, UR35, RZ, P1, !PT ;  /* 0x0000002304047c10 */ /* 0x000fca0008ffe4ff */
[----:B------:R0:W-:Y:S04]  /*1f730*/  STL [R1+0x884], R4 ;  /* 0x0008840401007387 */ /* 0x0001e80000100800 */
[----:B------:R-:W-:Y:S01]  /*1f740*/  STL [R1+0x88c], R14 ;  /* 0x00088c0e01007387 */ /* 0x000fe20000100800 */
[----:B------:R-:W-:-:S03]  /*1f750*/  IADD3 R13, P6, PT, R13, UR13, RZ ;  /* 0x0000000d0d0d7c10 */ /* 0x000fc6000ffde0ff */
[----:B0-----:R-:W2:Y:S01]  /*1f760*/  LDL.LU R4, [R1+0x864] ;  /* 0x0008640001047983 */ /* 0x001ea20000300800 */
[----:B------:R-:W-:Y:S02]  /*1f770*/  IADD3 R12, P1, PT, R12, UR13, RZ ;  /* 0x0000000d0c0c7c10 */ /* 0x000fe4000ff3e0ff */
[----:B------:R-:W-:Y:S02]  /*1f780*/  IADD3.X R11, PT, PT, R11, UR35, RZ, P2, !PT ;  /* 0x000000230b0b7c10 */ /* 0x000fe400097fe4ff */
[----:B------:R-:W-:Y:S01]  /*1f790*/  IADD3 R10, P2, PT, R10, UR13, RZ ;  /* 0x0000000d0a0a7c10 */ /* 0x000fe2000ff5e0ff */
[----:B------:R-:W-:Y:S01]  /*1f7a0*/  STL [R1+0x870], R13 ;  /* 0x0008700d01007387 */ /* 0x000fe20000100800 */
[----:B------:R-:W-:Y:S02]  /*1f7b0*/  IADD3.X R9, PT, PT, R9, UR35, RZ, P3, !PT ;  /* 0x0000002309097c10 */ /* 0x000fe40009ffe4ff */
[----:B------:R-:W-:Y:S01]  /*1f7c0*/  IADD3.X R7, PT, PT, R7, UR35, RZ, P4, !PT ;  /* 0x0000002307077c10 */ /* 0x000fe2000a7fe4ff */
[----:B------:R-:W-:Y:S01]  /*1f7d0*/  STL [R1+0x868], R12 ;  /* 0x0008680c01007387 */ /* 0x000fe20000100800 */
[----:B------:R-:W-:-:S02]  /*1f7e0*/  IADD3 R8, P3, PT, R8, UR13, RZ ;  /* 0x0000000d08087c10 */ /* 0x000fc4000ff7e0ff */
[----:B------:R-:W-:Y:S01]  /*1f7f0*/  IADD3 R3, P4, PT, R3, UR13, RZ ;  /* 0x0000000d03037c10 */ /* 0x000fe2000ff9e0ff */
[----:B------:R-:W-:Y:S04]  /*1f800*/  STL [R1+0x87c], R11 ;  /* 0x00087c0b01007387 */ /* 0x000fe80000100800 */
[----:B------:R-:W-:Y:S01]  /*1f810*/  STL [R1+0x1ec], R10 ;  /* 0x0001ec0a01007387 */ /* 0x000fe20000100800 */
[----:B------:R-:W-:-:S03]  /*1f820*/  IADD3.X R6, PT, PT, R6, UR35, RZ, P6, !PT ;  /* 0x0000002306067c10 */ /* 0x000fc6000b7fe4ff */
[----:B------:R-:W-:Y:S01]  /*1f830*/  STL [R1+0x1f0], R9 ;  /* 0x0001f00901007387 */ /* 0x000fe20000100800 */
[----:B------:R-:W-:-:S03]  /*1f840*/  IADD3 R5, P6, PT, R5, UR13, RZ ;  /* 0x0000000d05057c10 */ /* 0x000fc6000ffde0ff */
[----:B------:R0:W-:Y:S04]  /*1f850*/  STL [R1+0x858], R3 ;  /* 0x0008580301007387 */ /* 0x0001e80000100800 */
[----:B------:R1:W-:Y:S04]  /*1f860*/  STL [R1+0x860], R8 ;  /* 0x0008600801007387 */ /* 0x0003e80000100800 */
[----:B0-----:R-:W3:Y:S04]  /*1f870*/  LDL.LU R3, [R1+0x1dc] ;  /* 0x0001dc0001037983 */ /* 0x001ee80000300800 */
[----:B------:R0:W-:Y:S04]  /*1f880*/  STL [R1+0x874], R7 ;  /* 0x0008740701007387 */ /* 0x0001e80000100800 */
[----:B------:R-:W4:Y:S04]  /*1f890*/  LDL.LU R31, [R1+0x1e0] ;  /* 0x0001e000011f7983 */ /* 0x000f280000300800 */
[----:B------:R-:W5:Y:S04]  /*1f8a0*/  LDL.LU R30, [R1+0x848] ;  /* 0x00084800011e7983 */ /* 0x000f680000300800 */
[----:B------:R0:W-:Y:S04]  /*1f8b0*/  STL [R1+0x86c], R6 ;  /* 0x00086c0601007387 */ /* 0x0001e80000100800 */
[----:B------:R-:W5:Y:S04]  /*1f8c0*/  LDL.LU R29, [R1+0x85c] ;  /* 0x00085c00011d7983 */ /* 0x000f680000300800 */
[----:B------:R-:W-:Y:S04]  /*1f8d0*/  STL [R1+0x850], R5 ;  /* 0x0008500501007387 */ /* 0x000fe80000100800 */
        /* <DEDUP_REMOVED lines=20> */
[----:B--2---:R-:W-:-:S05]  /*1fa20*/  IADD3.X R4, PT, PT, R4, UR35, RZ, P1, !PT ;  /* 0x0000002304047c10 */ /* 0x004fca0008ffe4ff */
[----:B------:R2:W-:Y:S04]  /*1fa30*/  STL [R1+0x864], R4 ;  /* 0x0008640401007387 */ /* 0x0005e80000100800 */
[----:B-1----:R-:W5:Y:S04]  /*1fa40*/  LDL.LU R8, [R1+0x7f0] ;  /* 0x0007f00001087983 */ /* 0x002f680000300800 */
[----:B0-----:R-:W5:Y:S04]  /*1fa50*/  LDL.LU R7, [R1+0x80c] ;  /* 0x00080c0001077983 */ /* 0x001f680000300800 */
[----:B------:R-:W5:Y:S04]  /*1fa60*/  LDL.LU R6, [R1+0x7e8] ;  /* 0x0007e80001067983 */ /* 0x000f680000300800 */
[----:B--2---:R-:W2:Y:S04]  /*1fa70*/  LDL.LU R4, [R1+0x804] ;  /* 0x0008040001047983 */ /* 0x004ea80000300800 */
[----:B------:R-:W2:Y:S01]  /*1fa80*/  LDL.LU R5, [R1+0x7e0] ;  /* 0x0007e00001057983 */ /* 0x000ea20000300800 */
[----:B---3--:R-:W-:-:S05]  /*1fa90*/  IADD3 R3, P1, PT, R3, UR13, RZ ;  /* 0x0000000d03037c10 */ /* 0x008fca000ff3e0ff */
[----:B------:R0:W-:Y:S01]  /*1faa0*/  STL [R1+0x1dc], R3 ;  /* 0x0001dc0301007387 */ /* 0x0001e20000100800 */
[----:B----4-:R-:W-:Y:S02]  /*1fab0*/  IADD3.X R31, PT, PT, R31, UR35, RZ, P2, !PT ;  /* 0x000000231f1f7c10 */ /* 0x010fe400097fe4ff */
[----:B-----5:R-:W-:Y:S01]  /*1fac0*/  IADD3 R30, P2, PT, R30, UR13, RZ ;  /* 0x0000000d1e1e7c10 */ /* 0x020fe2000ff5e0ff */
[----:B0-----:R-:W3:Y:S01]  /*1fad0*/  LDL.LU R3, [R1+0x7fc] ;  /* 0x0007fc0001037983 */ /* 0x001ee20000300800 */
[----:B------:R-:W-:-:S03]  /*1fae0*/  IADD3.X R29, PT, PT, R29, UR35, RZ, P3, !PT ;  /* 0x000000231d1d7c10 */ /* 0x000fc60009ffe4ff */
[----:B------:R-:W-:Y:S04]  /*1faf0*/  STL [R1+0x1e0], R31 ;  /* 0x0001e01f01007387 */ /* 0x000fe80000100800 */
        /* <DEDUP_REMOVED lines=29> */
[----:B------:R-:W-:Y:S02]  /*1fcd0*/  IADD3 R13, P6, PT, R13, UR13, RZ ;  /* 0x0000000d0d0d7c10 */ /* 0x000fe4000ffde0ff */
[----:B------:R-:W-:Y:S02]  /*1fce0*/  IADD3.X R12, PT, PT, R12, UR35, RZ, P1, !PT ;  /* 0x000000230c0c7c10 */ /* 0x000fe40008ffe4ff */
[----:B------:R-:W-:Y:S01]  /*1fcf0*/  IADD3 R2, P1, PT, R2, UR13, RZ ;  /* 0x0000000d02027c10 */ /* 0x000fe2000ff3e0ff */
[----:B------:R-:W-:Y:S04]  /*1fd00*/  STL [R1+0x82c], R14 ;  /* 0x00082c0e01007387 */ /* 0x000fe80000100800 */
[----:B------:R0:W-:Y:S04]  /*1fd10*/  STL [R1+0x800], R2 ;  /* 0x0008000201007387 */ /* 0x0001e80000100800 */
[----:B------:R-:W-:Y:S04]  /*1fd20*/  STL [R1+0x808], R13 ;  /* 0x0008080d01007387 */ /* 0x000fe80000100800 */
[----:B0-----:R-:W4:Y:S01]  /*1fd30*/  LDL.LU R2, [R1+0x7d8] ;  /* 0x0007d80001027983 */ /* 0x001f220000300800 */
[----:B------:R-:W-:-:S02]  /*1fd40*/  IADD3.X R11, PT, PT, R11, UR35, RZ, P2, !PT ;  /* 0x000000230b0b7c10 */ /* 0x000fc400097fe4ff */
[----:B------:R-:W-:Y:S02]  /*1fd50*/  IADD3 R10, P2, PT, R10, UR13, RZ ;  /* 0x0000000d0a0a7c10 */ /* 0x000fe4000ff5e0ff */
[----:B------:R-:W-:Y:S01]  /*1fd60*/  IADD3.X R9, PT, PT, R9, UR35, RZ, P3, !PT ;  /* 0x0000002309097c10 */ /* 0x000fe20009ffe4ff */
[----:B------:R-:W-:Y:S04]  /*1fd70*/  STL [R1+0x824], R12 ;  /* 0x0008240c01007387 */ /* 0x000fe80000100800 */
[----:B------:R-:W-:Y:S04]  /*1fd80*/  STL [R1+0x81c], R11 ;  /* 0x00081c0b01007387 */ /* 0x000fe80000100800 */
[----:B------:R-:W-:Y:S04]  /*1fd90*/  STL [R1+0x7f8], R10 ;  /* 0x0007f80a01007387 */ /* 0x000fe80000100800 */
[----:B------:R-:W-:Y:S01]  /*1fda0*/  STL [R1+0x814], R9 ;  /* 0x0008140901007387 */ /* 0x000fe20000100800 */
[----:B------:R-:W-:-:S02]  /*1fdb0*/  IADD3 R8, P3, PT, R8, UR13, RZ ;  /* 0x0000000d08087c10 */ /* 0x000fc4000ff7e0ff */
[----:B------:R-:W-:-:S03]  /*1fdc0*/  IADD3.X R7, PT, PT, R7, UR35, RZ, P4, !PT ;  /* 0x0000002307077c10 */ /* 0x000fc6000a7fe4ff */
[----:B------:R-:W-:Y:S01]  /*1fdd0*/  STL [R1+0x7f0], R8 ;  /* 0x0007f00801007387 */ /* 0x000fe20000100800 */
[----:B--2---:R-:W-:Y:S02]  /*1fde0*/  IADD3.X R4, PT, PT, R4, UR35, RZ, P6, !PT ;  /* 0x0000002304047c10 */ /* 0x004fe4000b7fe4ff */
[----:B------:R-:W-:-:S03]  /*1fdf0*/  IADD3 R6, P4, PT, R6, UR13, RZ ;  /* 0x0000000d06067c10 */ /* 0x000fc6000ff9e0ff */
[----:B------:R0:W-:Y:S04]  /*1fe00*/  STL [R1+0x804], R4 ;  /* 0x0008040401007387 */ /* 0x0001e80000100800 */
[----:B------:R-:W-:Y:S01]  /*1fe10*/  STL [R1+0x80c], R7 ;  /* 0x00080c0701007387 */ /* 0x000fe20000100800 */
[----:B------:R-:W-:-:S03]  /*1fe20*/  IADD3 R5, P6, PT, R5, UR13, RZ ;  /* 0x0000000d05057c10 */ /* 0x000fc6000ffde0ff */
[----:B0-----:R-:W2:Y:S04]  /*1fe30*/  LDL.LU R4, [R1+0x7f4] ;  /* 0x0007f40001047983 */ /* 0x001ea80000300800 */
[----:B------:R-:W-:Y:S04]  /*1fe40*/  STL [R1+0x7e8], R6 ;  /* 0x0007e80601007387 */ /* 0x000fe80000100800 */
[----:B------:R-:W5:Y:S04]  /*1fe50*/  LDL.LU R31, [R1+0x7d0] ;  /* 0x0007d000011f7983 */ /* 0x000f680000300800 */
[----:B------:R-:W5:Y:S01]  /*1fe60*/  LDL.LU R30, [R1+0x7ec] ;  /* 0x0007ec00011e7983 */ /* 0x000f620000300800 */
[----:B---3--:R-:W-:-:S03]  /*1fe70*/  IADD3.X R3, PT, PT, R3, UR35, RZ, P1, !PT ;  /* 0x0000002303037c10 */ /* 0x008fc60008ffe4ff */
[----:B------:R-:W-:Y:S04]  /*1fe80*/  STL [R1+0x7e0], R5 ;  /* 0x0007e00501007387 */ /* 0x000fe80000100800 */
[----:B------:R-:W3:Y:S04]  /*1fe90*/  LDL.LU R29, [R1+0x7c8] ;  /* 0x0007c800011d7983 */ /* 0x000ee80000300800 */
[----:B------:R0:W-:Y:S04]  /*1fea0*/  STL [R1+0x7fc], R3 ;  /* 0x0007fc0301007387 */ /* 0x0001e80000100800 */
[----:B------:R-:W3:Y:S04]  /*1feb0*/  LDL.LU R27, [R1+0x7e4] ;  /* 0x0007e400011b7983 */ /* 0x000ee80000300800 */
        /* <DEDUP_REMOVED lines=15> */
[----:B0-----:R-:W3:Y:S04]  /*1ffb0*/  LDL.LU R3, [R1+0x7a4] ;  /* 0x0007a40001037983 */ /* 0x001ee80000300800 */
[----:B------:R-:W3:Y:S04]  /*1ffc0*/  LDL.LU R11, [R1+0x780] ;  /* 0x00078000010b7983 */ /* 0x000ee80000300800 */
[----:B------:R-:W3:Y:S04]  /*1ffd0*/  LDL.LU R10, [R1+0x79c] ;  /* 0x00079c00010a7983 */ /* 0x000ee80000300800 */
[----:B------:R-:W3:Y:S01]  /*1ffe0*/  LDL.LU R9, [R1+0x778] ;  /* 0x0007780001097983 */ /* 0x000ee20000300800 */
[----:B----4-:R-:W-:-:S05]  /*1fff0*/  IADD3 R2, P1, PT, R2, UR13, RZ ;  /* 0x0000000d02027c10 */ /* 0x010fca000ff3e0ff */
[----:B------:R0:W-:Y:S04]  /*20000*/  STL [R1+0x7d8], R2 ;  /* 0x0007d80201007387 */ /* 0x0001e80000100800 */
[----:B------:R-:W4:Y:S04]  /*20010*/  LDL.LU R8, [R1+0x794] ;  /* 0x0007940001087983 */ /* 0x000f280000300800 */
[----:B------:R-:W4:Y:S04]  /*20020*/  LDL.LU R7, [R1+0x770] ;  /* 0x0007700001077983 */ /* 0x000f280000300800 */
[----:B------:R-:W4:Y:S04]  /*20030*/  LDL.LU R6, [R1+0x78c] ;  /* 0x00078c0001067983 */ /* 0x000f280000300800 */
[----:B0-----:R-:W4:Y:S04]  /*20040*/  LDL.LU R2, [R1+0x768] ;  /* 0x0007680001027983 */ /* 0x001f280000300800 */
[----:B------:R-:W4:Y:S01]  /*20050*/  LDL.LU R5, [R1+0x784] ;  /* 0x0007840001057983 */ /* 0x000f220000300800 */
[----:B--2---:R-:W-:-:S05]  /*20060*/  IADD3.X R4, PT, PT, R4, UR35, RZ, P2, !PT ;  /* 0x0000002304047c10 */ /* 0x004fca00097fe4ff */
[----:B------:R0:W-:Y:S01]  /*20070*/  STL [R1+0x7f4], R4 ;  /* 0x0007f40401007387 */ /* 0x0001e20000100800 */
[----:B-----5:R-:W-:-:S03]  /*20080*/  IADD3 R31, P2, PT, R31, UR13, RZ ;  /* 0x0000000d1f1f7c10 */ /* 0x020fc6000ff5e0ff */
[----:B0-----:R-:W2:Y:S01]  /*20090*/  LDL.LU R4, [R1+0x760] ;  /* 0x0007600001047983 */ /* 0x001ea20000300800 */
[----:B------:R-:W-:Y:S02]  /*200a0*/  IADD3.X R30, PT, PT, R30, UR35, RZ, P3, !PT ;  /* 0x000000231e1e7c10 */ /* 0x000fe40009ffe4ff */
[----:B---3--:R-:W-:Y:S01]  /*200b0*/  IADD3 R29, P3, PT, R29, UR13, RZ ;  /* 0x0000000d1d1d7c10 */ /* 0x008fe2000ff7e0ff */
[----:B------:R-:W-:Y:S04]  /*200c0*/  STL [R1+0x7d0], R31 ;  /* 0x0007d01f01007387 */ /* 0x000fe80000100800 */
        /* <DEDUP_REMOVED lines=31> */
[----:B------:R-:W-:Y:S02]  /*202c0*/  IADD3.X R3, PT, PT, R3, UR35, RZ, P2, !PT ;  /* 0x0000002303037c10 */ /* 0x000fe400097fe4ff */
[----:B------:R-:W-:-:S03]  /*202d0*/  IADD3 R12, P1, PT, R12, UR13, RZ ;  /* 0x0000000d0c0c7c10 */ /* 0x000fc6000ff3e0ff */
[----:B------:R0:W-:Y:S01]  /*202e0*/  STL [R1+0x7a4], R3 ;  /* 0x0007a40301007387 */ /* 0x0001e20000100800 */
[----:B------:R-:W-:-:S03]  /*202f0*/  IADD3 R11, P2, PT, R11, UR13, RZ ;  /* 0x0000000d0b0b7c10 */ /* 0x000fc6000ff5e0ff */
[----:B------:R-:W-:Y:S01]  /*20300*/  STL [R1+0x7ac], R13 ;  /* 0x0007ac0d01007387 */ /* 0x000fe20000100800 */
[----:B------:R-:W-:Y:S02]  /*20310*/  IADD3.X R10, PT, PT, R10, UR35, RZ, P3, !PT ;  /* 0x000000230a0a7c10 */ /* 0x000fe40009ffe4ff */
[----:B------:R-:W-:Y:S01]  /*20320*/  IADD3 R9, P3, PT, R9, UR13, RZ ;  /* 0x0000000d09097c10 */ /* 0x000fe2000ff7e0ff */
[----:B0-----:R-:W3:Y:S04]  /*20330*/  LDL.LU R3, [R1+0x77c] ;  /* 0x00077c0001037983 */ /* 0x001ee80000300800 */
[----:B------:R-:W-:Y:S01]  /*20340*/  STL [R1+0x788], R12 ;  /* 0x0007880c01007387 */ /* 0x000fe20000100800 */
[----:B----4-:R-:W-:-:S03]  /*20350*/  IADD3.X R8, PT, PT, R8, UR35, RZ, P4, !PT ;  /* 0x0000002308087c10 */ /* 0x010fc6000a7fe4ff */
[----:B------:R-:W-:Y:S01]  /*20360*/  STL [R1+0x780], R11 ;  /* 0x0007800b01007387 */ /* 0x000fe20000100800 */
[----:B------:R-:W-:-:S03]  /*20370*/  IADD3 R7, P4, PT, R7, UR13, RZ ;  /* 0x0000000d07077c10 */ /* 0x000fc6000ff9e0ff */
[----:B------:R-:W-:Y:S01]  /*20380*/  STL [R1+0x79c], R10 ;  /* 0x00079c0a01007387 */ /* 0x000fe20000100800 */
[----:B------:R-:W-:-:S03]  /*20390*/  IADD3.X R6, PT, PT, R6, UR35, RZ, P6, !PT ;  /* 0x0000002306067c10 */ /* 0x000fc6000b7fe4ff */
[----:B------:R-:W-:Y:S01]  /*203a0*/  STL [R1+0x778], R9 ;  /* 0x0007780901007387 */ /* 0x000fe20000100800 */
[----:B------:R-:W-:-:S03]  /*203b0*/  IADD3 R2, P6, PT, R2, UR13, RZ ;  /* 0x0000000d02027c10 */ /* 0x000fc6000ffde0ff */
[----:B------:R-:W-:Y:S04]  /*203c0*/  STL [R1+0x794], R8 ;  /* 0x0007940801007387 */ /* 0x000fe80000100800 */
[----:B------:R0:W-:Y:S04]  /*203d0*/  STL [R1+0x768], R2 ;  /* 0x0007680201007387 */ /* 0x0001e80000100800 */
[----:B------:R-:W-:Y:S04]  /*203e0*/  STL [R1+0x770], R7 ;  /* 0x0007700701007387 */ /* 0x000fe80000100800 */
[----:B0-----:R-:W4:Y:S01]  /*203f0*/  LDL.LU R2, [R1+0x758] ;  /* 0x0007580001027983 */ /* 0x001f220000300800 */
[----:B------:R-:W-:-:S03]  /*20400*/  IADD3.X R5, PT, PT, R5, UR35, RZ, P1, !PT ;  /* 0x0000002305057c10 */ /* 0x000fc60008ffe4ff */
[----:B------:R-:W-:Y:S04]  /*20410*/  STL [R1+0x78c], R6 ;  /* 0x00078c0601007387 */ /* 0x000fe80000100800 */
[----:B------:R-:W5:Y:S04]  /*20420*/  LDL.LU R31, [R1+0x774] ;  /* 0x00077400011f7983 */ /* 0x000f680000300800 */
[----:B------:R-:W5:Y:S04]  /*20430*/  LDL.LU R30, [R1+0x750] ;  /* 0x00075000011e7983 */ /* 0x000f680000300800 */
[----:B------:R-:W-:Y:S04]  /*20440*/  STL [R1+0x784], R5 ;  /* 0x0007840501007387 */ /* 0x000fe80000100800 */
[----:B------:R-:W5:Y:S01]  /*20450*/  LDL.LU R29, [R1+0x76c] ;  /* 0x00076c00011d7983 */ /* 0x000f620000300800 */
[----:B--2---:R-:W-:-:S05]  /*20460*/  IADD3 R4, P1, PT, R4, UR13, RZ ;  /* 0x0000000d04047c10 */ /* 0x004fca000ff3e0ff */
[----:B------:R0:W-:Y:S04]  /*20470*/  STL [R1+0x760], R4 ;  /* 0x0007600401007387 */ /* 0x0001e80000100800 */
[----:B------:R-:W2:Y:S04]  /*20480*/  LDL.LU R27, [R1+0x748] ;  /* 0x00074800011b7983 */ /* 0x000ea80000300800 */
        /* <DEDUP_REMOVED lines=15> */
[----:B0-----:R-:W2:Y:S04]  /*20580*/  LDL.LU R4, [R1+0x708] ;  /* 0x0007080001047983 */ /* 0x001ea80000300800 */
[----:B------:R-:W2:Y:S04]  /*20590*/  LDL.LU R11, [R1+0x724] ;  /* 0x00072400010b7983 */ /* 0x000ea80000300800 */
[----:B------:R-:W2:Y:S04]  /*205a0*/  LDL.LU R10, [R1+0x700] ;  /* 0x00070000010a7983 */ /* 0x000ea80000300800 */
[----:B------:R-:W2:Y:S01]  /*205b0*/  LDL.LU R9, [R1+0x71c] ;  /* 0x00071c0001097983 */ /* 0x000ea20000300800 */
[----:B---3--:R-:W-:-:S05]  /*205c0*/  IADD3.X R3, PT, PT, R3, UR35, RZ, P2, !PT ;  /* 0x0000002303037c10 */ /* 0x008fca00097fe4ff */
[----:B------:R0:W-:Y:S04]  /*205d0*/  STL [R1+0x77c], R3 ;  /* 0x00077c0301007387 */ /* 0x0001e80000100800 */
[----:B------:R-:W3:Y:S04]  /*205e0*/  LDL.LU R8, [R1+0x6f8] ;  /* 0x0006f80001087983 */ /* 0x000ee80000300800 */
[----:B------:R-:W3:Y:S04]  /*205f0*/  LDL.LU R7, [R1+0x714] ;  /* 0x0007140001077983 */ /* 0x000ee80000300800 */
[----:B------:R-:W3:Y:S04]  /*20600*/  LDL.LU R6, [R1+0x6f0] ;  /* 0x0006f00001067983 */ /* 0x000ee80000300800 */
[----:B0-----:R-:W3:Y:S04]  /*20610*/  LDL.LU R3, [R1+0x70c] ;  /* 0x00070c0001037983 */ /* 0x001ee80000300800 */
[----:B------:R-:W3:Y:S01]  /*20620*/  LDL.LU R5, [R1+0x6e8] ;  /* 0x0006e80001057983 */ /* 0x000ee20000300800 */
[----:B----4-:R-:W-:-:S05]  /*20630*/  IADD3 R2, P2, PT, R2, UR13, RZ ;  /* 0x0000000d02027c10 */ /* 0x010fca000ff5e0ff */
[----:B------:R0:W-:Y:S04]  /*20640*/  STL [R1+0x758], R2 ;  /* 0x0007580201007387 */ /* 0x0001e80000100800 */
[----:B0-----:R-:W4:Y:S01]  /*20650*/  LDL.LU R2, [R1+0x704] ;  /* 0x0007040001027983 */ /* 0x001f220000300800 */
[----:B-----5:R-:W-:Y:S02]  /*20660*/  IADD3.X R31, PT, PT, R31, UR35, RZ, P3, !PT ;  /* 0x000000231f1f7c10 */ /* 0x020fe40009ffe4ff */
[----:B------:R-:W-:Y:S02]  /*20670*/  IADD3 R30, P3, PT, R30, UR13, RZ ;  /* 0x0000000d1e1e7c10 */ /* 0x000fe4000ff7e0ff */
[----:B------:R-:W-:Y:S01]  /*20680*/  IADD3.X R29, PT, PT, R29, UR35, RZ, P4, !PT ;  /* 0x000000231d1d7c10 */ /* 0x000fe2000a7fe4ff */
[----:B------:R-:W-:Y:S04]  /*20690*/  STL [R1+0x774], R31 ;  /* 0x0007741f01007387 */ /* 0x000fe80000100800 */
[----:B------:R-:W-:Y:S04]  /*206a0*/  STL [R1+0x750], R30 ;  /* 0x0007501e01007387 */ /* 0x000fe80000100800 */
[----:B------:R-:W-:Y:S01]  /*206b0*/  STL [R1+0x76c], R29 ;  /* 0x00076c1d01007387 */ /* 0x000fe20000100800 */
[----:B--2---:R-:W-:-:S02]  /*206c0*/  IADD3 R27, P4, PT, R27, UR13, RZ ;  /* 0x0000000d1b1b7c10 */ /* 0x004fc4000ff9e0ff */
        /* <DEDUP_REMOVED lines=31> */
[----:B------:R-:W-:Y:S01]  /*208c0*/  STL [R1+0x710], R13 ;  /* 0x0007100d01007387 */ /* 0x000fe20000100800 */
[----:B------:R-:W-:-:S03]  /*208d0*/  IADD3.X R11, PT, PT, R11, UR35, RZ, P3, !PT ;  /* 0x000000230b0b7c10 */ /* 0x000fc60009ffe4ff */
[----:B0-----:R-:W2:Y:S01]  /*208e0*/  LDL.LU R4, [R1+0x6e0] ;  /* 0x0006e00001047983 */ /* 0x001ea20000300800 */
[----:B------:R-:W-:Y:S02]  /*208f0*/  IADD3 R10, P3, PT, R10, UR13, RZ ;  /* 0x0000000d0a0a7c10 */ /* 0x000fe4000ff7e0ff */
[----:B------:R-:W-:Y:S01]  /*20900*/  IADD3.X R9, PT, PT, R9, UR35, RZ, P4, !PT ;  /* 0x0000002309097c10 */ /* 0x000fe2000a7fe4ff */
[----:B------:R-:W-:Y:S04]  /*20910*/  STL [R1+0x72c], R12 ;  /* 0x00072c0c01007387 */ /* 0x000fe80000100800 */
[----:B------:R-:W-:Y:S01]  /*20920*/  STL [R1+0x724], R11 ;  /* 0x0007240b01007387 */ /* 0x000fe20000100800 */
[----:B---3--:R-:W-:-:S03]  /*20930*/  IADD3 R8, P4, PT, R8, UR13, RZ ;  /* 0x0000000d08087c10 */ /* 0x008fc6000ff9e0ff */
[----:B------:R-:W-:Y:S01]  /*20940*/  STL [R1+0x700], R10 ;  /* 0x0007000a01007387 */ /* 0x000fe20000100800 */
[----:B------:R-:W-:-:S03]  /*20950*/  IADD3.X R7, PT, PT, R7, UR35, RZ, P6, !PT ;  /* 0x0000002307077c10 */ /* 0x000fc6000b7fe4ff */
[----:B------:R-:W-:Y:S01]  /*20960*/  STL [R1+0x71c], R9 ;  /* 0x00071c0901007387 */ /* 0x000fe20000100800 */
[----:B------:R-:W-:Y:S02]  /*20970*/  IADD3 R6, P6, PT, R6, UR13, RZ ;  /* 0x0000000d06067c10 */ /* 0x000fe4000ffde0ff */
[----:B------:R-:W-:Y:S01]  /*20980*/  IADD3.X R3, PT, PT, R3, UR35, RZ, P1, !PT ;  /* 0x0000002303037c10 */ /* 0x000fe20008ffe4ff */
[----:B------:R-:W-:Y:S01]  /*20990*/  STL [R1+0x6f8], R8 ;  /* 0x0006f80801007387 */ /* 0x000fe20000100800 */
[----:B------:R-:W-:-:S03]  /*209a0*/  IADD3 R5, P1, PT, R5, UR13, RZ ;  /* 0x0000000d05057c10 */ /* 0x000fc6000ff3e0ff */
[----:B------:R0:W-:Y:S04]  /*209b0*/  STL [R1+0x70c], R3 ;  /* 0x00070c0301007387 */ /* 0x0001e80000100800 */
[----:B------:R-:W-:Y:S04]  /*209c0*/  STL [R1+0x714], R7 ;  /* 0x0007140701007387 */ /* 0x000fe80000100800 */
[----:B0-----:R-:W3:Y:S04]  /*209d0*/  LDL.LU R3, [R1+0x6fc] ;  /* 0x0006fc0001037983 */ /* 0x001ee80000300800 */
[----:B------:R-:W-:Y:S04]  /*209e0*/  STL [R1+0x6f0], R6 ;  /* 0x0006f00601007387 */ /* 0x000fe80000100800 */
[----:B------:R-:W5:Y:S04]  /*209f0*/  LDL.LU R31, [R1+0x6d8] ;  /* 0x0006d800011f7983 */ /* 0x000f680000300800 */
[----:B------:R-:W5:Y:S01]  /*20a00*/  LDL.LU R30, [R1+0x6f4] ;  /* 0x0006f400011e7983 */ /* 0x000f620000300800 */
[----:B----4-:R-:W-:-:S03]  /*20a10*/  IADD3.X R2, PT, PT, R2, UR35, RZ, P2, !PT ;  /* 0x0000002302027c10 */ /* 0x010fc600097fe4ff */
[----:B------:R-:W-:Y:S04]  /*20a20*/  STL [R1+0x6e8], R5 ;  /* 0x0006e80501007387 */ /* 0x000fe80000100800 */
[----:B------:R-:W4:Y:S04]  /*20a30*/  LDL.LU R29, [R1+0x6d0] ;  /* 0x0006d000011d7983 */ /* 0x000f280000300800 */
[----:B------:R0:W-:Y:S04]  /*20a40*/  STL [R1+0x704], R2 ;  /* 0x0007040201007387 */ /* 0x0001e80000100800 */
[----:B------:R-:W4:Y:S04]  /*20a50*/  LDL.LU R27, [R1+0x6ec] ;  /* 0x0006ec00011b7983 */ /* 0x000f280000300800 */
        /* <DEDUP_REMOVED lines=15> */
[----:B0-----:R-:W4:Y:S04]  /*20b50*/  LDL.LU R2, [R1+0x6ac] ;  /* 0x0006ac0001027983 */ /* 0x001f280000300800 */
[----:B------:R-:W4:Y:S04]  /*20b60*/  LDL.LU R11, [R1+0x688] ;  /* 0x00068800010b7983 */ /* 0x000f280000300800 */
[----:B------:R-:W4:Y:S04]  /*20b70*/  LDL.LU R10, [R1+0x6a4] ;  /* 0x0006a400010a7983 */ /* 0x000f280000300800 */
[----:B------:R-:W4:Y:S01]  /*20b80*/  LDL.LU R9, [R1+0x680] ;  /* 0x0006800001097983 */ /* 0x000f220000300800 */
[----:B--2---:R-:W-:-:S05]  /*20b90*/  IADD3 R4, P2, PT, R4, UR13, RZ ;  /* 0x0000000d04047c10 */ /* 0x004fca000ff5e0ff */
[----:B------:R0:W-:Y:S04]  /*20ba0*/  STL [R1+0x6e0], R4 ;  /* 0x0006e00401007387 */ /* 0x0001e80000100800 */
[----:B------:R-:W2:Y:S04]  /*20bb0*/  LDL.LU R8, [R1+0x69c] ;  /* 0x00069c0001087983 */ /* 0x000ea80000300800 */
[----:B------:R-:W2:Y:S04]  /*20bc0*/  LDL.LU R7, [R1+0x678] ;  /* 0x0006780001077983 */ /* 0x000ea80000300800 */
[----:B------:R-:W2:Y:S04]  /*20bd0*/  LDL.LU R6, [R1+0x694] ;  /* 0x0006940001067983 */ /* 0x000ea80000300800 */
[----:B0-----:R-:W2:Y:S04]  /*20be0*/  LDL.LU R4, [R1+0x670] ;  /* 0x0006700001047983 */ /* 0x001ea80000300800 */
[----:B------:R-:W2:Y:S01]  /*20bf0*/  LDL.LU R5, [R1+0x68c] ;  /* 0x00068c0001057983 */ /* 0x000ea20000300800 */
[----:B---3--:R-:W-:-:S05]  /*20c00*/  IADD3.X R3, PT, PT, R3, UR35, RZ, P3, !PT ;  /* 0x0000002303037c10 */ /* 0x008fca0009ffe4ff */
[----:B------:R0:W-:Y:S01]  /*20c10*/  STL [R1+0x6fc], R3 ;  /* 0x0006fc0301007387 */ /* 0x0001e20000100800 */
[----:B-----5:R-:W-:Y:S02]  /*20c20*/  IADD3 R31, P3, PT, R31, UR13, RZ ;  /* 0x0000000d1f1f7c10 */ /* 0x020fe4000ff7e0ff */
[----:B------:R-:W-:Y:S01]  /*20c30*/  IADD3.X R30, PT, PT, R30, UR35, RZ, P4, !PT ;  /* 0x000000231e1e7c10 */ /* 0x000fe2000a7fe4ff */
[----:B0-----:R-:W3:Y:S01]  /*20c40*/  LDL.LU R3, [R1+0x668] ;  /* 0x0006680001037983 */ /* 0x001ee20000300800 */
[----:B----4-:R-:W-:-:S03]  /*20c50*/  IADD3 R29, P4, PT, R29, UR13, RZ ;  /* 0x0000000d1d1d7c10 */ /* 0x010fc6000ff9e0ff */
        /* <DEDUP_REMOVED lines=34> */
[----:B------:R-:W-:Y:S04]  /*20e80*/  STL [R1+0x6b4], R13 ;  /* 0x0006b40d01007387 */ /* 0x000fe80000100800 */
[----:B0-----:R-:W4:Y:S01]  /*20e90*/  LDL.LU R2, [R1+0x684] ;  /* 0x0006840001027983 */ /* 0x001f220000300800 */
[----:B------:R-:W-:Y:S02]  /*20ea0*/  IADD3 R12, P2, PT, R12, UR13, RZ ;  /* 0x0000000d0c0c7c10 */ /* 0x000fe4000ff5e0ff */
[----:B------:R-:W-:-:S02]  /*20eb0*/  IADD3 R11, P3, PT, R11, UR13, RZ ;  /* 0x0000000d0b0b7c10 */ /* 0x000fc4000ff7e0ff */
[----:B------:R-:W-:Y:S02]  /*20ec0*/  IADD3.X R10, PT, PT, R10, UR35, RZ, P4, !PT ;  /* 0x000000230a0a7c10 */ /* 0x000fe4000a7fe4ff */
[----:B------:R-:W-:Y:S01]  /*20ed0*/  IADD3 R9, P4, PT, R9, UR13, RZ ;  /* 0x0000000d09097c10 */ /* 0x000fe2000ff9e0ff */
[----:B------:R-:W-:Y:S04]  /*20ee0*/  STL [R1+0x690], R12 ;  /* 0x0006900c01007387 */ /* 0x000fe80000100800 */
[----:B------:R-:W-:Y:S04]  /*20ef0*/  STL [R1+0x688], R11 ;  /* 0x0006880b01007387 */ /* 0x000fe80000100800 */
[----:B------:R-:W-:Y:S04]  /*20f00*/  STL [R1+0x6a4], R10 ;  /* 0x0006a40a01007387 */ /* 0x000fe80000100800 */
[----:B------:R-:W-:Y:S01]  /*20f10*/  STL [R1+0x680], R9 ;  /* 0x0006800901007387 */ /* 0x000fe20000100800 */
[----:B--2---:R-:W-:-:S02]  /*20f20*/  IADD3.X R8, PT, PT, R8, UR35, RZ, P6, !PT ;  /* 0x0000002308087c10 */ /* 0x004fc4000b7fe4ff */
[----:B------:R-:W-:Y:S02]  /*20f30*/  IADD3 R7, P6, PT, R7, UR13, RZ ;  /* 0x0000000d07077c10 */ /* 0x000fe4000ffde0ff */
[----:B------:R-:W-:Y:S02]  /*20f40*/  IADD3.X R6, PT, PT, R6, UR35, RZ, P1, !PT ;  /* 0x0000002306067c10 */ /* 0x000fe40008ffe4ff */
[----:B------:R-:W-:Y:S01]  /*20f50*/  IADD3 R4, P1, PT, R4, UR13, RZ ;  /* 0x0000000d04047c10 */ /* 0x000fe2000ff3e0ff */
[----:B------:R-:W-:Y:S04]  /*20f60*/  STL [R1+0x69c], R8 ;  /* 0x00069c0801007387 */ /* 0x000fe80000100800 */
[----:B------:R0:W-:Y:S04]  /*20f70*/  STL [R1+0x670], R4 ;  /* 0x0006700401007387 */ /* 0x0001e80000100800 */
[----:B------:R-:W-:Y:S01]  /*20f80*/  STL [R1+0x678], R7 ;  /* 0x0006780701007387 */ /* 0x000fe20000100800 */
[----:B------:R-:W-:-:S03]  /*20f90*/  IADD3.X R5, PT, PT, R5, UR35, RZ, P2, !PT ;  /* 0x0000002305057c10 */ /* 0x000fc600097fe4ff */
[----:B0-----:R-:W2:Y:S04]  /*20fa0*/  LDL.LU R4, [R1+0x660] ;  /* 0x0006600001047983 */ /* 0x001ea80000300800 */
[----:B------:R-:W-:Y:S04]  /*20fb0*/  STL [R1+0x694], R6 ;  /* 0x0006940601007387 */ /* 0x000fe80000100800 */
[----:B------:R-:W5:Y:S04]  /*20fc0*/  LDL.LU R31, [R1+0x67c] ;  /* 0x00067c00011f7983 */ /* 0x000f680000300800 */
[----:B------:R-:W5:Y:S04]  /*20fd0*/  LDL.LU R30, [R1+0x658] ;  /* 0x00065800011e7983 */ /* 0x000f680000300800 */
[----:B------:R-:W-:Y:S01]  /*20fe0*/  STL [R1+0x68c], R5 ;  /* 0x00068c0501007387 */ /* 0x000fe20000100800 */
[----:B---3--:R-:W-:-:S03]  /*20ff0*/  IADD3 R3, P2, PT, R3, UR13, RZ ;  /* 0x0000000d03037c10 */ /* 0x008fc6000ff5e0ff */
        /* <DEDUP_REMOVED lines=22> */
[----:B----4-:R-:W-:-:S05]  /*21160*/  IADD3.X R2, PT, PT, R2, UR35, RZ, P3, !PT ;  /* 0x0000002302027c10 */ /* 0x010fca0009ffe4ff */
[----:B------:R0:W-:Y:S04]  /*21170*/  STL [R1+0x684], R2 ;  /* 0x0006840201007387 */ /* 0x0001e80000100800 */
[----:B------:R-:W4:Y:S04]  /*21180*/  LDL.LU R8, [R1+0x600] ;  /* 0x0006000001087983 */ /* 0x000f280000300800 */
[----:B------:R-:W4:Y:S04]  /*21190*/  LDL.LU R7, [R1+0x61c] ;  /* 0x00061c0001077983 */ /* 0x000f280000300800 */
[----:B------:R-:W4:Y:S04]  /*211a0*/  LDL.LU R6, [R1+0x5f8] ;  /* 0x0005f80001067983 */ /* 0x000f280000300800 */
[----:B0-----:R-:W4:Y:S04]  /*211b0*/  LDL.LU R2, [R1+0x614] ;  /* 0x0006140001027983 */ /* 0x001f280000300800 */
[----:B------:R-:W4:Y:S01]  /*211c0*/  LDL.LU R5, [R1+0x5f0] ;  /* 0x0005f00001057983 */ /* 0x000f220000300800 */
[----:B--2---:R-:W-:-:S05]  /*211d0*/  IADD3 R4, P3, PT, R4, UR13, RZ ;  /* 0x0000000d04047c10 */ /* 0x004fca000ff7e0ff */
[----:B------:R0:W-:Y:S01]  /*211e0*/  STL [R1+0x660], R4 ;  /* 0x0006600401007387 */ /* 0x0001e20000100800 */
[----:B-----5:R-:W-:-:S03]  /*211f0*/  IADD3.X R31, PT, PT, R31, UR35, RZ, P4, !PT ;  /* 0x000000231f1f7c10 */ /* 0x020fc6000a7fe4ff */
[----:B0-----:R-:W2:Y:S01]  /*21200*/  LDL.LU R4, [R1+0x60c] ;  /* 0x00060c0001047983 */ /* 0x001ea20000300800 */
[----:B------:R-:W-:Y:S02]  /*21210*/  IADD3 R30, P4, PT, R30, UR13, RZ ;  /* 0x0000000d1e1e7c10 */ /* 0x000fe4000ff9e0ff */
[----:B---3--:R-:W-:Y:S01]  /*21220*/  IADD3.X R29, PT, PT, R29, UR35, RZ, P6, !PT ;  /* 0x000000231d1d7c10 */ /* 0x008fe2000b7fe4ff */
        /* <DEDUP_REMOVED lines=34> */
[----:B------:R0:W-:Y:S01]  /*21450*/  STL [R1+0x610], R3 ;  /* 0x0006100301007387 */ /* 0x0001e20000100800 */
[----:B------:R-:W-:-:S03]  /*21460*/  IADD3.X R11, PT, PT, R11, UR35, RZ, P4, !PT ;  /* 0x000000230b0b7c10 */ /* 0x000fc6000a7fe4ff */
[----:B------:R-:W-:Y:S01]  /*21470*/  STL [R1+0x618], R13 ;  /* 0x0006180d01007387 */ /* 0x000fe20000100800 */
[----:B------:R-:W-:Y:S02]  /*21480*/  IADD3 R10, P4, PT, R10, UR13, RZ ;  /* 0x0000000d0a0a7c10 */ /* 0x000fe4000ff9e0ff */
[----:B------:R-:W-:Y:S01]  /*21490*/  IADD3.X R9, PT, PT, R9, UR35, RZ, P6, !PT ;  /* 0x0000002309097c10 */ /* 0x000fe2000b7fe4ff */
[----:B0-----:R-:W3:Y:S04]  /*214a0*/  LDL.LU R3, [R1+0x5e8] ;  /* 0x0005e80001037983 */ /* 0x001ee80000300800 */
[----:B------:R-:W-:Y:S04]  /*214b0*/  STL [R1+0x634], R12 ;  /* 0x0006340c01007387 */ /* 0x000fe80000100800 */
[----:B------:R-:W-:Y:S01]  /*214c0*/  STL [R1+0x62c], R11 ;  /* 0x00062c0b01007387 */ /* 0x000fe20000100800 */
[----:B----4-:R-:W-:-:S03]  /*214d0*/  IADD3 R8, P6, PT, R8, UR13, RZ ;  /* 0x0000000d08087c10 */ /* 0x010fc6000ffde0ff */
[----:B------:R-:W-:Y:S01]  /*214e0*/  STL [R1+0x608], R10 ;  /* 0x0006080a01007387 */ /* 0x000fe20000100800 */
[----:B------:R-:W-:-:S03]  /*214f0*/  IADD3.X R7, PT, PT, R7, UR35, RZ, P1, !PT ;  /* 0x0000002307077c10 */ /* 0x000fc60008ffe4ff */
[----:B------:R-:W-:Y:S01]  /*21500*/  STL [R1+0x624], R9 ;  /* 0x0006240901007387 */ /* 0x000fe20000100800 */
[----:B------:R-:W-:-:S03]  /*21510*/  IADD3.X R2, PT, PT, R2, UR35, RZ, P2, !PT ;  /* 0x0000002302027c10 */ /* 0x000fc600097fe4ff */
[----:B------:R-:W-:Y:S04]  /*21520*/  STL [R1+0x600], R8 ;  /* 0x0006000801007387 */ /* 0x000fe80000100800 */
[----:B------:R0:W-:Y:S04]  /*21530*/  STL [R1+0x614], R2 ;  /* 0x0006140201007387 */ /* 0x0001e80000100800 */
[----:B------:R-:W-:Y:S04]  /*21540*/  STL [R1+0x61c], R7 ;  /* 0x00061c0701007387 */ /* 0x000fe80000100800 */
[----:B0-----:R-:W4:Y:S01]  /*21550*/  LDL.LU R2, [R1+0x604] ;  /* 0x0006040001027983 */ /* 0x001f220000300800 */
[----:B------:R-:W-:-:S02]  /*21560*/  IADD3 R6, P1, PT, R6, UR13, RZ ;  /* 0x0000000d06067c10 */ /* 0x000fc4000ff3e0ff */
[----:B------:R-:W-:-:S03]  /*21570*/  IADD3 R5, P2, PT, R5, UR13, RZ ;  /* 0x0000000d05057c10 */ /* 0x000fc6000ff5e0ff */
[----:B------:R-:W-:Y:S04]  /*21580*/  STL [R1+0x5f8], R6 ;  /* 0x0005f80601007387 */ /* 0x000fe80000100800 */
[----:B------:R-:W5:Y:S04]  /*21590*/  LDL.LU R31, [R1+0x5e0] ;  /* 0x0005e000011f7983 */ /* 0x000f680000300800 */
[----:B------:R-:W5:Y:S04]  /*215a0*/  LDL.LU R30, [R1+0x5fc] ;  /* 0x0005fc00011e7983 */ /* 0x000f680000300800 */
[----:B------:R-:W-:Y:S04]  /*215b0*/  STL [R1+0x5f0], R5 ;  /* 0x0005f00501007387 */ /* 0x000fe80000100800 */
[----:B------:R-:W5:Y:S01]  /*215c0*/  LDL.LU R29, [R1+0x5d8] ;  /* 0x0005d800011d7983 */ /* 0x000f620000300800 */
[----:B--2---:R-:W-:-:S05]  /*215d0*/  IADD3.X R4, PT, PT, R4, UR35, RZ, P3, !PT ;  /* 0x0000002304047c10 */ /* 0x004fca0009ffe4ff */
        /* <DEDUP_REMOVED lines=21> */
[----:B---3--:R-:W-:-:S05]  /*21730*/  IADD3 R3, P3, PT, R3, UR13, RZ ;  /* 0x0000000d03037c10 */ /* 0x008fca000ff7e0ff */
[----:B------:R0:W-:Y:S04]  /*21740*/  STL [R1+0x5e8], R3 ;  /* 0x0005e80301007387 */ /* 0x0001e80000100800 */
[----:B------:R-:W3:Y:S04]  /*21750*/  LDL.LU R8, [R1+0x5a4] ;  /* 0x0005a40001087983 */ /* 0x000ee80000300800 */
[----:B------:R-:W3:Y:S04]  /*21760*/  LDL.LU R7, [R1+0x580] ;  /* 0x0005800001077983 */ /* 0x000ee80000300800 */
[----:B------:R-:W3:Y:S04]  /*21770*/  LDL.LU R6, [R1+0x59c] ;  /* 0x00059c0001067983 */ /* 0x000ee80000300800 */
[----:B0-----:R-:W3:Y:S04]  /*21780*/  LDL.LU R3, [R1+0x578] ;  /* 0x0005780001037983 */ /* 0x001ee80000300800 */
[----:B------:R-:W3:Y:S01]  /*21790*/  LDL.LU R5, [R1+0x594] ;  /* 0x0005940001057983 */ /* 0x000ee20000300800 */
[----:B----4-:R-:W-:-:S05]  /*217a0*/  IADD3.X R2, PT, PT, R2, UR35, RZ, P4, !PT ;  /* 0x0000002302027c10 */ /* 0x010fca000a7fe4ff */
[----:B------:R0:W-:Y:S04]  /*217b0*/  STL [R1+0x604], R2 ;  /* 0x0006040201007387 */ /* 0x0001e80000100800 */
[----:B0-----:R-:W4:Y:S01]  /*217c0*/  LDL.LU R2, [R1+0x570] ;  /* 0x0005700001027983 */ /* 0x001f220000300800 */
[----:B-----5:R-:W-:Y:S02]  /*217d0*/  IADD3 R31, P4, PT, R31, UR13, RZ ;  /* 0x0000000d1f1f7c10 */ /* 0x020fe4000ff9e0ff */
[----:B------:R-:W-:Y:S02]  /*217e0*/  IADD3.X R30, PT, PT, R30, UR35, RZ, P6, !PT ;  /* 0x000000231e1e7c10 */ /* 0x000fe4000b7fe4ff */
[----:B------:R-:W-:Y:S01]  /*217f0*/  IADD3 R29, P6, PT, R29, UR13, RZ ;  /* 0x0000000d1d1d7c10 */ /* 0x000fe2000ffde0ff */
[----:B------:R-:W-:Y:S04]  /*21800*/  STL [R1+0x5e0], R31 ;  /* 0x0005e01f01007387 */ /* 0x000fe80000100800 */
[----:B------:R-:W-:Y:S04]  /*21810*/  STL [R1+0x5fc], R30 ;  /* 0x0005fc1e01007387 */ /* 0x000fe80000100800 */
[----:B------:R-:W-:Y:S01]  /*21820*/  STL [R1+0x5d8], R29 ;  /* 0x0005d81d01007387 */ /* 0x000fe20000100800 */
[----:B--2---:R-:W-:-:S02]  /*21830*/  IADD3.X R27, PT, PT, R27, UR35, RZ, P1, !PT ;  /* 0x000000231b1b7c10 */ /* 0x004fc40008ffe4ff */
        /* <DEDUP_REMOVED lines=36> */
[----:B------:R-:W-:Y:S04]  /*21a80*/  STL [R1+0x598], R12 ;  /* 0x0005980c01007387 */ /* 0x000fe80000100800 */
[----:B------:R-:W-:Y:S01]  /*21a90*/  STL [R1+0x590], R11 ;  /* 0x0005900b01007387 */ /* 0x000fe20000100800 */
[----:B---3--:R-:W-:-:S03]  /*21aa0*/  IADD3.X R8, PT, PT, R8, UR35, RZ, P1, !PT ;  /* 0x0000002308087c10 */ /* 0x008fc60008ffe4ff */
[----:B------:R-:W-:Y:S01]  /*21ab0*/  STL [R1+0x5ac], R10 ;  /* 0x0005ac0a01007387 */ /* 0x000fe20000100800 */
[----:B------:R-:W-:Y:S02]  /*21ac0*/  IADD3 R7, P1, PT, R7, UR13, RZ ;  /* 0x0000000d07077c10 */ /* 0x000fe4000ff3e0ff */
[----:B------:R-:W-:Y:S01]  /*21ad0*/  IADD3.X R6, PT, PT, R6, UR35, RZ, P2, !PT ;  /* 0x0000002306067c10 */ /* 0x000fe200097fe4ff */
[----:B------:R-:W-:Y:S01]  /*21ae0*/  STL [R1+0x588], R9 ;  /* 0x0005880901007387 */ /* 0x000fe20000100800 */
[----:B------:R-:W-:-:S03]  /*21af0*/  IADD3 R3, P2, PT, R3, UR13, RZ ;  /* 0x0000000d03037c10 */ /* 0x000fc6000ff5e0ff */
[----:B------:R-:W-:Y:S01]  /*21b00*/  STL [R1+0x5a4], R8 ;  /* 0x0005a40801007387 */ /* 0x000fe20000100800 */
[----:B------:R-:W-:-:S03]  /*21b10*/  IADD3.X R5, PT, PT, R5, UR35, RZ, P3, !PT ;  /* 0x0000002305057c10 */ /* 0x000fc60009ffe4ff */
[----:B------:R0:W-:Y:S04]  /*21b20*/  STL [R1+0x578], R3 ;  /* 0x0005780301007387 */ /* 0x0001e80000100800 */
[----:B------:R-:W-:Y:S04]  /*21b30*/  STL [R1+0x580], R7 ;  /* 0x0005800701007387 */ /* 0x000fe80000100800 */
[----:B0-----:R-:W3:Y:S04]  /*21b40*/  LDL.LU R3, [R1+0x568] ;  /* 0x0005680001037983 */ /* 0x001ee80000300800 */
[----:B------:R-:W-:Y:S04]  /*21b50*/  STL [R1+0x59c], R6 ;  /* 0x00059c0601007387 */ /* 0x000fe80000100800 */
[----:B------:R-:W5:Y:S04]  /*21b60*/  LDL.LU R31, [R1+0x584] ;  /* 0x00058400011f7983 */ /* 0x000f680000300800 */
[----:B------:R-:W5:Y:S04]  /*21b70*/  LDL.LU R30, [R1+0x560] ;  /* 0x00056000011e7983 */ /* 0x000f680000300800 */
[----:B------:R-:W-:Y:S01]  /*21b80*/  STL [R1+0x594], R5 ;  /* 0x0005940501007387 */ /* 0x000fe20000100800 */
[----:B----4-:R-:W-:-:S03]  /*21b90*/  IADD3 R2, P3, PT, R2, UR13, RZ ;  /* 0x0000000d02027c10 */ /* 0x010fc6000ff7e0ff */
        /* <DEDUP_REMOVED lines=22> */
[----:B--2---:R-:W-:-:S05]  /*21d00*/  IADD3.X R4, PT, PT, R4, UR35, RZ, P4, !PT ;  /* 0x0000002304047c10 */ /* 0x004fca000a7fe4ff */
[----:B------:R0:W-:Y:S04]  /*21d10*/  STL [R1+0x58c], R4 ;  /* 0x00058c0401007387 */ /* 0x0001e80000100800 */
[----:B------:R-:W2:Y:S04]  /*21d20*/  LDL.LU R8, [R1+0x508] ;  /* 0x0005080001087983 */ /* 0x000ea80000300800 */
[----:B------:R-:W2:Y:S04]  /*21d30*/  LDL.LU R7, [R1+0x524] ;  /* 0x0005240001077983 */ /* 0x000ea80000300800 */
[----:B------:R-:W2:Y:S04]  /*21d40*/  LDL.LU R6, [R1+0x500] ;  /* 0x0005000001067983 */ /* 0x000ea80000300800 */
[----:B0-----:R-:W2:Y:S04]  /*21d50*/  LDL.LU R4, [R1+0x51c] ;  /* 0x00051c0001047983 */ /* 0x001ea80000300800 */
[----:B------:R-:W2:Y:S01]  /*21d60*/  LDL.LU R5, [R1+0x4f8] ;  /* 0x0004f80001057983 */ /* 0x000ea20000300800 */
[----:B---3--:R-:W-:-:S05]  /*21d70*/  IADD3 R3, P4, PT, R3, UR13, RZ ;  /* 0x0000000d03037c10 */ /* 0x008fca000ff9e0ff */
[----:B------:R0:W-:Y:S01]  /*21d80*/  STL [R1+0x568], R3 ;  /* 0x0005680301007387 */ /* 0x0001e20000100800 */
[----:B-----5:R-:W-:Y:S02]  /*21d90*/  IADD3.X R31, PT, PT, R31, UR35, RZ, P6, !PT ;  /* 0x000000231f1f7c10 */ /* 0x020fe4000b7fe4ff */
[----:B------:R-:W-:Y:S01]  /*21da0*/  IADD3 R30, P6, PT, R30, UR13, RZ ;  /* 0x0000000d1e1e7c10 */ /* 0x000fe2000ffde0ff */
[----:B0-----:R-:W3:Y:S01]  /*21db0*/  LDL.LU R3, [R1+0x514] ;  /* 0x0005140001037983 */ /* 0x001ee20000300800 */
[----:B----4-:R-:W-:-:S03]  /*21dc0*/  IADD3.X R29, PT, PT, R29, UR35, RZ, P1, !PT ;  /* 0x000000231d1d7c10 */ /* 0x010fc60008ffe4ff */
        /* <DEDUP_REMOVED lines=44> */
[----:B--2---:R-:W-:-:S02]  /*22090*/  IADD3 R8, P1, PT, R8, UR13, RZ ;  /* 0x0000000d08087c10 */ /* 0x004fc4000ff3e0ff */
[----:B------:R-:W-:-:S03]  /*220a0*/  IADD3.X R7, PT, PT, R7, UR35, RZ, P2, !PT ;  /* 0x0000002307077c10 */ /* 0x000fc600097fe4ff */
[----:B------:R-:W-:Y:S01]  /*220b0*/  STL [R1+0x508], R8 ;  /* 0x0005080801007387 */ /* 0x000fe20000100800 */
[----:B------:R-:W-:Y:S02]  /*220c0*/  IADD3.X R4, PT, PT, R4, UR35, RZ, P3, !PT ;  /* 0x0000002304047c10 */ /* 0x000fe40009ffe4ff */
[----:B------:R-:W-:-:S03]  /*220d0*/  IADD3 R6, P2, PT, R6, UR13, RZ ;  /* 0x0000000d06067c10 */ /* 0x000fc6000ff5e0ff */
[----:B------:R0:W-:Y:S04]  /*220e0*/  STL [R1+0x51c], R4 ;  /* 0x00051c0401007387 */ /* 0x0001e80000100800 */
[----:B------:R-:W-:Y:S01]  /*220f0*/  STL [R1+0x524], R7 ;  /* 0x0005240701007387 */ /* 0x000fe20000100800 */
[----:B------:R-:W-:-:S03]  /*22100*/  IADD3 R5, P3, PT, R5, UR13, RZ ;  /* 0x0000000d05057c10 */ /* 0x000fc6000ff7e0ff */
[----:B0-----:R-:W2:Y:S04]  /*22110*/  LDL.LU R4, [R1+0x50c] ;  /* 0x00050c0001047983 */ /* 0x001ea80000300800 */
[----:B------:R-:W-:Y:S04]  /*22120*/  STL [R1+0x500], R6 ;  /* 0x0005000601007387 */ /* 0x000fe80000100800 */
[----:B------:R-:W5:Y:S04]  /*22130*/  LDL.LU R31, [R1+0x4e8] ;  /* 0x0004e800011f7983 */ /* 0x000f680000300800 */
[----:B------:R-:W5:Y:S04]  /*22140*/  LDL.LU R30, [R1+0x504] ;  /* 0x00050400011e7983 */ /* 0x000f680000300800 */
[----:B------:R-:W-:Y:S01]  /*22150*/  STL [R1+0x4f8], R5 ;  /* 0x0004f80501007387 */ /* 0x000fe20000100800 */
[----:B---3--:R-:W-:-:S03]  /*22160*/  IADD3.X R3, PT, PT, R3, UR35, RZ, P4, !PT ;  /* 0x0000002303037c10 */ /* 0x008fc6000a7fe4ff */
        /* <DEDUP_REMOVED lines=75> */
[----:B------:R-:W-:Y:S04]  /*22620*/  STL [R1+0x4a0], R12 ;  /* 0x0004a00c01007387 */ /* 0x000fe80000100800 */
[----:B------:R-:W-:Y:S01]  /*22630*/  STL [R1+0x498], R11 ;  /* 0x0004980b01007387 */ /* 0x000fe20000100800 */
[----:B----4-:R-:W-:-:S03]  /*22640*/  IADD3.X R8, PT, PT, R8, UR35, RZ, P2, !PT ;  /* 0x0000002308087c10 */ /* 0x010fc600097fe4ff */
[----:B------:R-:W-:Y:S01]  /*22650*/  STL [R1+0x4b4], R10 ;  /* 0x0004b40a01007387 */ /* 0x000fe20000100800 */
[----:B------:R-:W-:Y:S02]  /*22660*/  IADD3 R7, P2, PT, R7, UR13, RZ ;  /* 0x0000000d07077c10 */ /* 0x000fe4000ff5e0ff */
[----:B------:R-:W-:Y:S01]  /*22670*/  IADD3.X R6, PT, PT, R6, UR35, RZ, P3, !PT ;  /* 0x0000002306067c10 */ /* 0x000fe20009ffe4ff */
        /* <DEDUP_REMOVED lines=102> */
[----:B------:R-:W5:Y:S04]  /*22ce0*/  LDL.LU R30, [R1+0x40c] ;  /* 0x00040c00011e7983 */ /* 0x000f680000300800 */
[----:B------:R-:W-:Y:S01]  /*22cf0*/  STL [R1+0x400], R5 ;  /* 0x0004000501007387 */ /* 0x000fe20000100800 */
[----:B----4-:R-:W-:-:S03]  /*22d00*/  IADD3.X R2, PT, PT, R2, UR35, RZ, P6, !PT ;  /* 0x0000002302027c10 */ /* 0x010fc6000b7fe4ff */
        /* <DEDUP_REMOVED lines=643> */
[----:B------:R-:W-:Y:S04]  /*25540*/  STL [R1+0x958], R7 ;  /* 0x0009580701007387 */ /* 0x000fe80000100800 */
[----:B0-----:R-:W2:Y:S01]  /*25550*/  LDL.LU R4, [R1+0x944] ;  /* 0x0009440001047983 */ /* 0x001ea20000300800 */
[----:B------:R-:W-:-:S03]  /*25560*/  IADD3.X R5, PT, PT, R5, UR35, RZ, P3, !PT ;  /* 0x0000002305057c10 */ /* 0x000fc60009ffe4ff */
        /* <DEDUP_REMOVED lines=35> */
[----:B------:R0:W-:Y:S04]  /*257a0*/  STL [R1+0x944], R4 ;  /* 0x0009440401007387 */ /* 0x0001e80000100800 */
[----:B0-----:R-:W2:Y:S01]  /*257b0*/  LDL.LU R4, [R1+0x8f0] ;  /* 0x0008f00001047983 */ /* 0x001ea20000300800 */
[----:B-----5:R-:W-:Y:S02]  /*257c0*/  IADD3.X R31, PT, PT, R31, UR34, RZ, P6, !PT ;  /* 0x000000221f1f7c10 */ /* 0x020fe4000b7fe4ff */
        /* <DEDUP_REMOVED lines=35> */
[----:B------:R-:W-:Y:S01]  /*25a00*/  STL [R1+0x920], R14 ;  /* 0x0009200e01007387 */ /* 0x000fe20000100800 */
[----:B------:R-:W-:-:S03]  /*25a10*/  IADD3.X R11, PT, PT, R11, UR34, RZ, P6, !PT ;  /* 0x000000220b0b7c10 */ /* 0x000fc6000b7fe4ff */
[----:B------:R0:W-:Y:S01]  /*25a20*/  STL [R1+0x8f4], R3 ;  /* 0x0008f40301007387 */ /* 0x0001e20000100800 */
[----:B------:R-:W-:-:S03]  /*25a30*/  IADD3 R10, P6, PT, R10, UR7, RZ ;  /* 0x000000070a0a7c10 */ /* 0x000fc6000ffde0ff */
[----:B------:R-:W-:Y:S01]  /*25a40*/  STL [R1+0x8fc], R13 ;  /* 0x0008fc0d01007387 */ /* 0x000fe20000100800 */
[----:B------:R-:W-:-:S03]  /*25a50*/  IADD3.X R9, PT, PT, R9, UR34, RZ, P1, !PT ;  /* 0x0000002209097c10 */ /* 0x000fc60008ffe4ff */
        /* <DEDUP_REMOVED lines=14> */
[----:B------:R0:W-:Y:S04]  /*25b40*/  STL [R1+0x95c], R6 ;  /* 0x00095c0601007387 */ /* 0x0001e80000100800 */
[----:B------:R-:W5:Y:S04]  /*25b50*/  LDL.LU R30, [R1+0x8e0] ;  /* 0x0008e000011e7983 */ /* 0x000f680000300800 */
[----:B------:R-:W5:Y:S04]  /*25b60*/  LDL.LU R29, [R1+0x968] ;  /* 0x00096800011d7983 */ /* 0x000f680000300800 */
[----:B------:R1:W-:Y:S04]  /*25b70*/  STL [R1+0x960], R5 ;  /* 0x0009600501007387 */ /* 0x0003e80000100800 */
[----:B------:R-:W5:Y:S01]  /*25b80*/  LDL.LU R27, [R1+0x8dc] ;  /* 0x0008dc00011b7983 */ /* 0x000f620000300800 */
[----:B--2---:R-:W-:-:S05]  /*25b90*/  IADD3.X R4, PT, PT, R4, UR34, RZ, P4, !PT ;  /* 0x0000002204047c10 */ /* 0x004fca000a7fe4ff */
[----:B------:R2:W-:Y:S04]  /*25ba0*/  STL [R1+0x8f0], R4 ;  /* 0x0008f00401007387 */ /* 0x0005e80000100800 */
        /* <DEDUP_REMOVED lines=12> */
[----:B0-----:R-:W5:Y:S04]  /*25c70*/  LDL.LU R6, [R1+0x988] ;  /* 0x0009880001067983 */ /* 0x001f680000300800 */
[----:B------:R-:W5:Y:S04]  /*25c80*/  LDL.LU R14, [R1+0x96c] ;  /* 0x00096c00010e7983 */ /* 0x000f680000300800 */
[----:B------:R-:W5:Y:S04]  /*25c90*/  LDL.LU R13, [R1+0xa8] ;  /* 0x0000a800010d7983 */ /* 0x000f680000300800 */
[----:B------:R-:W5:Y:S04]  /*25ca0*/  LDL.LU R12, [R1+0xb4] ;  /* 0x0000b400010c7983 */ /* 0x000f680000300800 */
[----:B------:R-:W5:Y:S04]  /*25cb0*/  LDL.LU R11, [R1+0xa0] ;  /* 0x0000a000010b7983 */ /* 0x000f680000300800 */
[----:B------:R-:W5:Y:S04]  /*25cc0*/  LDL.LU R10, [R1+0xb0] ;  /* 0x0000b000010a7983 */ /* 0x000f680000300800 */
[----:B------:R-:W5:Y:S01]  /*25cd0*/  LDL.LU R7, [R1+0x98] ;  /* 0x0000980001077983 */ /* 0x000f620000300800 */
[----:B---3--:R-:W-:-:S05]  /*25ce0*/  IADD3.X R3, PT, PT, R3, UR34, RZ, P6, !PT ;  /* 0x0000002203037c10 */ /* 0x008fca000b7fe4ff */
[----:B------:R0:W-:Y:S04]  /*25cf0*/  STL [R1+0x8e8], R3 ;  /* 0x0008e80301007387 */ /* 0x0001e80000100800 */
[----:B------:R-:W3:Y:S04]  /*25d00*/  LDL.LU R9, [R1+0xac] ;  /* 0x0000ac0001097983 */ /* 0x000ee80000300800 */
[----:B------:R-:W3:Y:S04]  /*25d10*/  LDL.LU R8, [R1+0xa4] ;  /* 0x0000a40001087983 */ /* 0x000ee80000300800 */
[----:B-1----:R-:W3:Y:S04]  /*25d20*/  LDL.LU R5, [R1+0x9c] ;  /* 0x00009c0001057983 */ /* 0x002ee80000300800 */
[----:B--2---:R-:W2:Y:S04]  /*25d30*/  LDL.LU R4, [R1+0x90] ;  /* 0x0000900001047983 */ /* 0x004ea80000300800 */
[----:B0-----:R-:W2:Y:S01]  /*25d40*/  LDL.LU R3, [R1+0x94] ;  /* 0x0000940001037983 */ /* 0x001ea20000300800 */
        /* <DEDUP_REMOVED lines=9> */
[----:B------:R-:W-:-:S04]  /*25de0*/  IMAD.U32 R0, R0, -0x80000000, RZ ;  /* 0x8000000000007824 */ /* 0x000fc800078e00ff */
[----:B------:R-:W0:Y:S01]  /*25df0*/  SYNCS.PHASECHK.TRANS64.TRYWAIT P4, [UR8], R0 ;  /* 0x00000000ff0075a7 */ /* 0x000e220008081108 */
[----:B------:R-:W-:Y:S02]  /*25e00*/  PRMT R28, RZ, 0x7610, R28 ;  /* 0x00007610ff1c7816 */ /* 0x000fe4000000001c */
[----:B------:R-:W-:Y:S02]  /*25e10*/  IADD3 R26, P2, PT, R26, UR7, RZ ;  /* 0x000000071a1a7c10 */ /* 0x000fe4000ff5e0ff */
        /* <DEDUP_REMOVED lines=19> */
[----:B------:R-:W-:Y:S01]  /*25f50*/  IADD3 R6, P6, PT, R6, UR7, RZ ;  /* 0x0000000706067c10 */ /* 0x000fe2000ffde0ff */
[----:B------:R-:W-:Y:S04]  /*25f60*/  STL [R1+0xbc], R17 ;  /* 0x0000bc1101007387 */ /* 0x000fe80000100800 */
[----:B------:R1:W-:Y:S02]  /*25f70*/  STL [R1+0x988], R6 ;  /* 0x0009880601007387 */ /* 0x0003e40000100800 */
[----:B-1----:R-:W1:Y:S01]  /*25f80*/  S2R R6, SR_TID.X ;  /* 0x0000000000067919 */ /* 0x002e620000002100 */
[----:B------:R-:W-:-:S02]  /*25f90*/  IADD3 R16, P3, PT, R16, UR7, RZ ;  /* 0x0000000710107c10 */ /* 0x000fc4000ff7e0ff */
[----:B------:R-:W-:Y:S02]  /*25fa0*/  IADD3.X R14, PT, PT, R14, UR34, RZ, P1, !PT ;  /* 0x000000220e0e7c10 */ /* 0x000fe40008ffe4ff */
[----:B------:R-:W-:Y:S02]  /*25fb0*/  IADD3.X R12, PT, PT, R12, UR34, RZ, P2, !PT ;  /* 0x000000220c0c7c10 */ /* 0x000fe400097fe4ff */
[----:B------:R-:W-:Y:S02]  /*25fc0*/  IADD3 R13, P1, PT, R13, UR7, RZ ;  /* 0x000000070d0d7c10 */ /* 0x000fe4000ff3e0ff */
[----:B------:R-:W-:Y:S01]  /*25fd0*/  IADD3 R11, P2, PT, R11, UR7, RZ ;  /* 0x000000070b0b7c10 */ /* 0x000fe2000ff5e0ff */
[----:B------:R-:W-:Y:S01]  /*25fe0*/  STL [R1+0x984], R16 ;  /* 0x0009841001007387 */ /* 0x000fe20000100800 */
[----:B------:R-:W-:Y:S02]  /*25ff0*/  IADD3.X R10, PT, PT, R10, UR34, RZ, P3, !PT ;  /* 0x000000220a0a7c10 */ /* 0x000fe40009ffe4ff */
[----:B------:R-:W-:Y:S01]  /*26000*/  IADD3 R7, P3, PT, R7, UR7, RZ ;  /* 0x0000000707077c10 */ /* 0x000fe2000ff7e0ff */
[----:B------:R-:W-:Y:S04]  /*26010*/  STL [R1+0xb8], R15 ;  /* 0x0000b80f01007387 */ /* 0x000fe80000100800 */
[----:B------:R-:W-:Y:S04]  /*26020*/  STL [R1+0x96c], R14 ;  /* 0x00096c0e01007387 */ /* 0x000fe80000100800 */
[----:B------:R-:W-:Y:S04]  /*26030*/  STL [R1+0xa8], R13 ;  /* 0x0000a80d01007387 */ /* 0x000fe80000100800 */
[----:B------:R-:W-:Y:S01]  /*26040*/  STL [R1+0xb4], R12 ;  /* 0x0000b40c01007387 */ /* 0x000fe20000100800 */
[----:B---3--:R-:W-:-:S03]  /*26050*/  IADD3.X R9, PT, PT, R9, UR34, RZ, P6, !PT ;  /* 0x0000002209097c10 */ /* 0x008fc6000b7fe4ff */
[----:B------:R3:W-:Y:S01]  /*26060*/  STL [R1+0x98], R7 ;  /* 0x0000980701007387 */ /* 0x0007e20000100800 */
[----:B------:R-:W-:Y:S02]  /*26070*/  IADD3.X R8, PT, PT, R8, UR34, RZ, P1, !PT ;  /* 0x0000002208087c10 */ /* 0x000fe40008ffe4ff */
[----:B------:R-:W-:Y:S01]  /*26080*/  IADD3.X R5, PT, PT, R5, UR34, RZ, P2, !PT ;  /* 0x0000002205057c10 */ /* 0x000fe200097fe4ff */
[----:B------:R0:W-:Y:S01]  /*26090*/  STL [R1+0xa0], R11 ;  /* 0x0000a00b01007387 */ /* 0x0001e20000100800 */
[----:B--2---:R-:W-:-:S03]  /*260a0*/  IADD3 R4, P2, PT, R4, UR7, RZ ;  /* 0x0000000704047c10 */ /* 0x004fc6000ff5e0ff */
[----:B------:R2:W-:Y:S01]  /*260b0*/  STL [R1+0xb0], R10 ;  /* 0x0000b00a01007387 */ /* 0x0005e20000100800 */
[----:B------:R-:W-:-:S03]  /*260c0*/  IADD3.X R3, PT, PT, R3, UR34, RZ, P3, !PT ;  /* 0x0000002203037c10 */ /* 0x000fc60009ffe4ff */
[----:B------:R2:W-:Y:S04]  /*260d0*/  STL [R1+0xac], R9 ;  /* 0x0000ac0901007387 */ /* 0x0005e80000100800 */
[----:B------:R2:W-:Y:S04]  /*260e0*/  STL [R1+0xa4], R8 ;  /* 0x0000a40801007387 */ /* 0x0005e80000100800 */
[----:B------:R2:W-:Y:S04]  /*260f0*/  STL [R1+0x9c], R5 ;  /* 0x00009c0501007387 */ /* 0x0005e80000100800 */
[----:B------:R2:W-:Y:S01]  /*26100*/  STL [R1+0x90], R4 ;  /* 0x0000900401007387 */ /* 0x0005e20000100800 */
[----:B-1----:R-:W-:-:S02]  /*26110*/  SHF.R.U32.HI R6, RZ, 0x6, R6 ;  /* 0x00000006ff067819 */ /* 0x002fc40000011606 */
[----:B----4-:R-:W-:-:S05]  /*26120*/  IADD3.X R2, PT, PT, R2, UR34, RZ, P2, !PT ;  /* 0x0000002202027c10 */ /* 0x010fca00097fe4ff */
[----:B------:R2:W-:Y:S04]  /*26130*/  STL [R1+0x8c], R2 ;  /* 0x00008c0201007387 */ /* 0x0005e80000100800 */
[----:B------:R2:W-:Y:S01]  /*26140*/  STL [R1+0x94], R3 ;  /* 0x0000940301007387 */ /* 0x0005e20000100800 */
[----:B------:R-:W-:-:S04]  /*26150*/  SGXT.U32 R6, R6, 0x1 ;  /* 0x000000010606781a */ /* 0x000fc80000000000 */
[C---:B---3--:R-:W-:Y:S02]  /*26160*/  LOP3.LUT R7, R6.reuse, 0x2, RZ, 0xfc, !PT ;  /* 0x0000000206077812 */ /* 0x048fe400078efcff */
[----:B------:R-:W-:Y:S02]  /*26170*/  LOP3.LUT R6, R6, 0x4, RZ, 0xfc, !PT ;  /* 0x0000000406067812 */ /* 0x000fe400078efcff */
[----:B------:R-:W-:Y:S02]  /*26180*/  ISETP.GE.AND P1, PT, R7, UR4, PT ;  /* 0x0000000407007c0c */ /* 0x000fe4000bf26270 */
[----:B------:R-:W-:Y:S01]  /*26190*/  ISETP.GE.AND P6, PT, R6, UR4, PT ;  /* 0x0000000406007c0c */ /* 0x000fe2000bfc6270 */
[----:B0-2---:R-:W-:-:S12]  /*261a0*/  @!P4 BRA `(.L_x_8) ;  /* 0x0000014c00c4c947 */ /* 0x005fd80003800000 */
.L_x_16:
[----:B------:R-:W2:Y:S04]  /*261b0*/  LDL R3, [R1+0x8c] ;  /* 0x00008c0001037983 */ /* 0x000ea80000100800 */
[----:B------:R-:W2:Y:S04]  /*261c0*/  LDL R2, [R1+0x90] ;  /* 0x0000900001027983 */ /* 0x000ea80000100800 */
[----:B------:R0:W-:Y:S04]  /*261d0*/  STL [R1+0xebc], R84 ;  /* 0x000ebc5401007387 */ /* 0x0001e80000100800 */
[----:B0-----:R-:W3:Y:S04]  /*261e0*/  LDL R84, [R1+0xa0] ;  /* 0x0000a00001547983 */ /* 0x001ee80000100800 */
[----:B------:R-:W-:Y:S04]  /*261f0*/  STL [R1+0xeb8], R86 ;  /* 0x000eb85601007387 */ /* 0x000fe80000100800 */
[----:B------:R-:W-:Y:S04]  /*26200*/  STL [R1+0xeb4], R87 ;  /* 0x000eb45701007387 */ /* 0x000fe80000100800 */
[----:B------:R0:W-:Y:S04]  /*26210*/  STL [R1+0xeb0], R89 ;  /* 0x000eb05901007387 */ /* 0x0001e80000100800 */
[----:B0-----:R-:W4:Y:S01]  /*26220*/  LDL R89, [R1+0x9c] ;  /* 0x00009c0001597983 */ /* 0x001f220000100800 */
[----:B------:R-:W-:-:S03]  /*26230*/  PRMT R21, RZ, 0x7610, R21 ;  /* 0x00007610ff157816 */ /* 0x000fc60000000015 */
        /* <DEDUP_REMOVED lines=30> */
[----:B------:R-:W1:Y:S01]  /*26420*/  S2R R46, SR_TID.X ;  /* 0x00000000002e7919 */ /* 0x000e620000002100 */
[----:B------:R-:W-:-:S02]  /*26430*/  PRMT R36, RZ, 0x7610, R36 ;  /* 0x00007610ff247816 */ /* 0x000fc40000000024 */
[----:B------:R-:W3:Y:S04]  /*26440*/  LDL R87, [R1+0xa8] ;  /* 0x0000a80001577983 */ /* 0x000ee80000100800 */
[----:B------:R-:W3:Y:S01]  /*26450*/  LDL R86, [R1+0xac] ;  /* 0x0000ac0001567983 */ /* 0x000ee20000100800 */
[----:B-1----:R-:W-:-:S04]  /*26460*/  SHF.R.U32.HI R46, RZ, 0x6, R46 ;  /* 0x00000006ff2e7819 */ /* 0x002fc8000001162e */
[----:B------:R-:W-:-:S04]  /*26470*/  SGXT.U32 R46, R46, 0x1 ;  /* 0x000000012e2e781a */ /* 0x000fc80000000000 */
[----:B------:R-:W-:Y:S02]  /*26480*/  LOP3.LUT R47, R46, 0x6, RZ, 0xfc, !PT ;  /* 0x000000062e2f7812 */ /* 0x000fe400078efcff */
[----:B------:R-:W1:Y:S02]  /*26490*/  S2R R46, SR_TID.X ;  /* 0x00000000002e7919 */ /* 0x000e640000002100 */
[----:B------:R-:W-:Y:S02]  /*264a0*/  ISETP.GE.AND P2, PT, R47, UR4, PT ;  /* 0x000000042f007c0c */ /* 0x000fe4000bf46270 */
[----:B------:R-:W3:Y:S04]  /*264b0*/  LDL R47, [R1+0x988] ;  /* 0x00098800012f7983 */ /* 0x000ee80000100800 */
[----:B--2---:R2:W2:Y:S04]  /*264c0*/  @!P0 LDG.E.U8 R28, desc[UR22][R2.64] ;  /* 0x00000016021c8981 */ /* 0x0044a8000c1e1100 */
[----:B------:R-:W2:Y:S04]  /*264d0*/  LDL R2, [R1+0x94] ;  /* 0x0000940001027983 */ /* 0x000ea80000100800 */
[----:B------:R-:W2:Y:S02]  /*264e0*/  LDL R3, [R1+0x98] ;  /* 0x0000980001037983 */ /* 0x000ea40000100800 */
[----:B--2---:R-:W-:-:S04]  /*264f0*/  @!P1 LOP3.LUT R3, R3, R2, RZ, 0x3c, !PT ;  /* 0x0000000203039212 */ /* 0x004fc800078e3cff */
[----:B------:R-:W-:-:S04]  /*26500*/  @!P1 LOP3.LUT R2, R3, R2, RZ, 0x3c, !PT ;  /* 0x0000000203029212 */ /* 0x000fc800078e3cff */
[----:B------:R-:W-:-:S05]  /*26510*/  @!P1 LOP3.LUT R3, R3, R2, RZ, 0x3c, !PT ;  /* 0x0000000203039212 */ /* 0x000fca00078e3cff */
[----:B------:R2:W4:Y:S02]  /*26520*/  @!P1 LDG.E.U8 R21, desc[UR22][R2.64] ;  /* 0x0000001602159981 */ /* 0x000524000c1e1100 */
[----:B--2---:R-:W2:Y:S01]  /*26530*/  S2R R3, SR_TID.X ;  /* 0x0000000000037919 */ /* 0x004ea20000002100 */
[----:B---3--:R-:W-:Y:S01]  /*26540*/  @!P6 IMAD.MOV.U32 R2, RZ, RZ, R84 ;  /* 0x000000ffff02e224 */ /* 0x008fe200078e0054 */
[----:B-1----:R-:W-:Y:S02]  /*26550*/  SHF.R.U32.HI R46, RZ, 0x6, R46 ;  /* 0x00000006ff2e7819 */ /* 0x002fe4000001162e */
[----:B------:R-:W-:Y:S01]  /*26560*/  PRMT R41, RZ, 0x7610, R41 ;  /* 0x00007610ff297816 */ /* 0x000fe20000000029 */
[----:B------:R-:W3:Y:S01]  /*26570*/  LDL R84, [R1+0x980] ;  /* 0x0009800001547983 */ /* 0x000ee20000100800 */
[----:B--2---:R-:W-:-:S04]  /*26580*/  SHF.R.U32.HI R3, RZ, 0x6, R3 ;  /* 0x00000006ff037819 */ /* 0x004fc80000011603 */
[----:B------:R-:W-:-:S04]  /*26590*/  SGXT.U32 R3, R3, 0x1 ;  /* 0x000000010303781a */ /* 0x000fc80000000000 */
[----:B------:R-:W-:-:S04]  /*265a0*/  LOP3.LUT R3, R3, 0xa, RZ, 0xfc, !PT ;  /* 0x0000000a03037812 */ /* 0x000fc800078efcff */
[----:B------:R-:W-:Y:S01]  /*265b0*/  ISETP.GE.AND P1, PT, R3, UR4, PT ;  /* 0x0000000403007c0c */ /* 0x000fe2000bf26270 */
[----:B----4-:R-:W-:Y:S01]  /*265c0*/  @!P6 IMAD.MOV.U32 R3, RZ, RZ, R89 ;  /* 0x000000ffff03e224 */ /* 0x010fe200078e0059 */
[----:B------:R-:W-:Y:S01]  /*265d0*/  SGXT.U32 R46, R46, 0x1 ;  /* 0x000000012e2e781a */ /* 0x000fe20000000000 */
[----:B------:R-:W2:Y:S04]  /*265e0*/  LDL R89, [R1+0xb4] ;  /* 0x0000b40001597983 */ /* 0x000ea80000100800 */
[----:B------:R1:W4:Y:S04]  /*265f0*/  @!P6 LDG.E.U8 R36, desc[UR22][R2.64] ;  /* 0x000000160224e981 */ /* 0x000328000c1e1100 */
[----:B------:R-:W2:Y:S01]  /*26600*/  LDL R3, [R1+0xa4] ;  /* 0x0000a40001037983 */ /* 0x000ea20000100800 */
[----:B------:R-:W-:-:S04]  /*26610*/  LOP3.LUT R46, R46, 0x8, RZ, 0xfc, !PT ;  /* 0x000000082e2e7812 */ /* 0x000fc800078efcff */
[----:B------:R-:W-:Y:S01]  /*26620*/  ISETP.GE.AND P0, PT, R46, UR4, PT ;  /* 0x000000042e007c0c */ /* 0x000fe2000bf06270 */
[----:B-1----:R-:W-:Y:S01]  /*26630*/  @!P2 IMAD.MOV.U32 R2, RZ, RZ, R87 ;  /* 0x000000ffff02a224 */ /* 0x002fe200078e0057 */
[----:B------:R-:W-:Y:S01]  /*26640*/  PRMT R27, RZ, 0x7610, R27 ;  /* 0x00007610ff1b7816 */ /* 0x000fe2000000001b */
[----:B------:R-:W1:Y:S02]  /*26650*/  S2R R46, SR_TID.X ;  /* 0x00000000002e7919 */ /* 0x000e640000002100 */
[----:B-1----:R-:W-:-:S04]  /*26660*/  SHF.R.U32.HI R46, RZ, 0x6, R46 ;  /* 0x00000006ff2e7819 */ /* 0x002fc8000001162e */
[----:B------:R-:W-:-:S04]  /*26670*/  SGXT.U32 R46, R46, 0x1 ;  /* 0x000000012e2e781a */ /* 0x000fc80000000000 */
[----:B------:R-:W-:-:S04]  /*26680*/  LOP3.LUT R46, R46, 0xc, RZ, 0xfc, !PT ;  /* 0x0000000c2e2e7812 */ /* 0x000fc800078efcff */
[----:B------:R-:W-:Y:S02]  /*26690*/  ISETP.GE.AND P3, PT, R46, UR4, PT ;  /* 0x000000042e007c0c */ /* 0x000fe4000bf66270 */
[----:B------:R-:W1:Y:S01]  /*266a0*/  S2R R46, SR_TID.X ;  /* 0x00000000002e7919 */ /* 0x000e620000002100 */
[----:B--2---:R2:W3:Y:S02]  /*266b0*/  @!P2 LDG.E.U8 R41, desc[UR22][R2.64] ;  /* 0x000000160229a981 */ /* 0x0044e4000c1e1100 */
[----:B--2---:R-:W-:Y:S02]  /*266c0*/  @!P0 IMAD.MOV.U32 R2, RZ, RZ, R47 ;  /* 0x000000ffff028224 */ /* 0x004fe400078e002f */
[----:B------:R-:W-:-:S05]  /*266d0*/  @!P0 IMAD.MOV.U32 R3, RZ, RZ, R86 ;  /* 0x000000ffff038224 */ /* 0x000fca00078e0056 */
[----:B------:R2:W2:Y:S04]  /*266e0*/  @!P0 LDG.E.U8 R27, desc[UR22][R2.64] ;  /* 0x00000016021b8981 */ /* 0x0004a8000c1e1100 */
[----:B------:R-:W2:Y:S04]  /*266f0*/  LDL R2, [R1+0xb0] ;  /* 0x0000b00001027983 */ /* 0x000ea80000100800 */
[----:B------:R-:W2:Y:S01]  /*26700*/  LDL R3, [R1+0x984] ;  /* 0x0009840001037983 */ /* 0x000ea20000100800 */
[----:B-1----:R-:W-:-:S04]  /*26710*/  SHF.R.U32.HI R47, RZ, 0x6, R46 ;  /* 0x00000006ff2f7819 */ /* 0x002fc8000001162e */
[----:B------:R-:W-:-:S04]  /*26720*/  SGXT.U32 R47, R47, 0x1 ;  /* 0x000000012f2f781a */ /* 0x000fc80000000000 */
[----:B------:R-:W-:Y:S02]  /*26730*/  LOP3.LUT R86, R47, 0x10, RZ, 0xfc, !PT ;  /* 0x000000102f567812 */ /* 0x000fe400078efcff */
[----:B------:R-:W1:Y:S01]  /*26740*/  S2R R47, SR_TID.X ;  /* 0x00000000002f7919 */ /* 0x000e620000002100 */
[----:B------:R-:W-:Y:S02]  /*26750*/  PRMT R29, RZ, 0x7610, R29 ;  /* 0x00007610ff1d7816 */ /* 0x000fe4000000001d */
[----:B------:R-:W-:Y:S02]  /*26760*/  PRMT R37, RZ, 0x7610, R37 ;  /* 0x00007610ff257816 */ /* 0x000fe40000000025 */
[----:B-1----:R-:W-:-:S04]  /*26770*/  SHF.R.U32.HI R47, RZ, 0x6, R47 ;  /* 0x00000006ff2f7819 */ /* 0x002fc8000001162f */
[----:B------:R-:W-:Y:S02]  /*26780*/  SGXT.U32 R47, R47, 0x1 ;  /* 0x000000012f2f781a */ /* 0x000fe40000000000 */
[----:B------:R-:W-:Y:S02]  /*26790*/  LEA.HI R87, R46, 0xe, RZ, 0x1a ;  /* 0x0000000e2e577811 */ /* 0x000fe400078fd0ff */
[----:B------:R-:W4:Y:S01]  /*267a0*/  LDL R46, [R1+0x97c] ;  /* 0x00097c00012e7983 */ /* 0x000f220000100800 */
[----:B------:R-:W-:Y:S02]  /*267b0*/  ISETP.GE.AND P0, PT, R86, UR4, PT ;  /* 0x0000000456007c0c */ /* 0x000fe4000bf06270 */
[----:B------:R-:W-:Y:S01]  /*267c0*/  ISETP.GE.AND P2, PT, R87, UR4, PT ;  /* 0x0000000457007c0c */ /* 0x000fe2000bf46270 */
[----:B------:R-:W4:Y:S04]  /*267d0*/  LDL R86, [R1+0x978] ;  /* 0x0009780001567983 */ /* 0x000f280000100800 */
[----:B------:R-:W4:Y:S01]  /*267e0*/  LDL R87, [R1+0xb8] ;  /* 0x0000b80001577983 */ /* 0x000f220000100800 */
[----:B--2---:R-:W-:-:S04]  /*267f0*/  @!P1 LOP3.LUT R3, R3, R2, RZ, 0x3c, !PT ;  /* 0x0000000203039212 */ /* 0x004fc800078e3cff */
[----:B------:R-:W-:-:S04]  /*26800*/  @!P1 LOP3.LUT R2, R3, R2, RZ, 0x3c, !PT ;  /* 0x0000000203029212 */ /* 0x000fc800078e3cff */
[----:B------:R-:W-:-:S05]  /*26810*/  @!P1 LOP3.LUT R3, R3, R2, RZ, 0x3c, !PT ;  /* 0x0000000203039212 */ /* 0x000fca00078e3cff */
[----:B------:R1:W2:Y:S02]  /*26820*/  @!P1 LDG.E.U8 R29, desc[UR22][R2.64] ;  /* 0x00000016021d9981 */ /* 0x0002a4000c1e1100 */
[----:B-1----:R-:W-:Y:S02]  /*26830*/  LOP3.LUT R3, R47, 0x12, RZ, 0xfc, !PT ;  /* 0x000000122f037812 */ /* 0x002fe400078efcff */
[----:B------:R-:W1:Y:S01]  /*26840*/  S2R R47, SR_TID.X ;  /* 0x00000000002f7919 */ /* 0x000e620000002100 */
[----:B---3--:R-:W-:Y:S01]  /*26850*/  @!P3 IMAD.MOV.U32 R2, RZ, RZ, R84 ;  /* 0x000000ffff02b224 */ /* 0x008fe200078e0054 */
[----:B------:R-:W-:Y:S01]  /*26860*/  ISETP.GE.AND P1, PT, R3, UR4, PT ;  /* 0x0000000403007c0c */ /* 0x000fe2000bf26270 */
[----:B------:R-:W-:Y:S01]  /*26870*/  @!P3 IMAD.MOV.U32 R3, RZ, RZ, R89 ;  /* 0x000000ffff03b224 */ /* 0x000fe200078e0059 */
[----:B------:R-:W3:Y:S04]  /*26880*/  LDL R84, [R1+0xbc] ;  /* 0x0000bc0001547983 */ /* 0x000ee80000100800 */
[----:B------:R0:W2:Y:S04]  /*26890*/  @!P3 LDG.E.U8 R37, desc[UR22][R2.64] ;  /* 0x000000160225b981 */ /* 0x0000a8000c1e1100 */
[----:B------:R-:W2:Y:S01]  /*268a0*/  LDL R3, [R1+0x96c] ;  /* 0x00096c0001037983 */ /* 0x000ea20000100800 */
[----:B-1----:R-:W-:-:S03]  /*268b0*/  SHF.R.U32.HI R89, RZ, 0x6, R47 ;  /* 0x00000006ff597819 */ /* 0x002fc6000001162f */
[----:B------:R-:W3:Y:S01]  /*268c0*/  LDL R47, [R1+0x970] ;  /* 0x00097000012f7983 */ /* 0x000ee20000100800 */
[----:B------:R-:W-:-:S04]  /*268d0*/  SGXT.U32 R89, R89, 0x1 ;  /* 0x000000015959781a */ /* 0x000fc80000000000 */
[----:B0-----:R-:W-:Y:S02]  /*268e0*/  LOP3.LUT R2, R89, 0x14, RZ, 0xfc, !PT ;  /* 0x0000001459027812 */ /* 0x001fe400078efcff */
[----:B------:R-:W-:Y:S02]  /*268f0*/  PRMT R40, RZ, 0x7610, R40 ;  /* 0x00007610ff287816 */ /* 0x000fe40000000028 */
[----:B------:R-:W-:Y:S01]  /*26900*/  ISETP.GE.AND P3, PT, R2, UR4, PT ;  /* 0x0000000402007c0c */ /* 0x000fe2000bf66270 */
[----:B----4-:R-:W-:Y:S01]  /*26910*/  @!P2 IMAD.MOV.U32 R2, RZ, RZ, R46 ;  /* 0x000000ffff02a224 */ /* 0x010fe200078e002e */
[----:B------:R-:W-:Y:S02]  /*26920*/  PRMT R26, RZ, 0x7610, R26 ;  /* 0x00007610ff1a7816 */ /* 0x000fe4000000001a */
[----:B------:R-:W-:Y:S02]  /*26930*/  PRMT R30, RZ, 0x7610, R30 ;  /* 0x00007610ff1e7816 */ /* 0x000fe4000000001e */
[----:B--2---:R0:W2:Y:S02]  /*26940*/  @!P2 LDG.E.U8 R40, desc[UR22][R2.64] ;  /* 0x000000160228a981 */ /* 0x0040a4000c1e1100 */
[----:B0-----:R-:W-:-:S02]  /*26950*/  @!P0 IMAD.MOV.U32 R2, RZ, RZ, R86 ;  /* 0x000000ffff028224 */ /* 0x001fc400078e0056 */
[----:B------:R-:W-:Y:S01]  /*26960*/  @!P0 IMAD.MOV.U32 R3, RZ, RZ, R87 ;  /* 0x000000ffff038224 */ /* 0x000fe200078e0057 */
[----:B------:R-:W0:Y:S04]  /*26970*/  S2R R89, SR_TID.X ;  /* 0x0000000000597919 */ /* 0x000e280000002100 */
[----:B------:R3:W4:Y:S01]  /*26980*/  @!P0 LDG.E.U8 R26, desc[UR22][R2.64] ;  /* 0x00000016021a8981 */ /* 0x000722000c1e1100 */
[----:B------:R-:W1:Y:S01]  /*26990*/  S2R R46, SR_TID.X ;  /* 0x00000000002e7919 */ /* 0x000e620000002100 */
[----:B------:R-:W-:Y:S02]  /*269a0*/  PRMT R38, RZ, 0x7610, R38 ;  /* 0x00007610ff267816 */ /* 0x000fe40000000026 */
[----:B------:R-:W2:Y:S01]  /*269b0*/  LDL R87, [R1+0xc8] ;  /* 0x0000c80001577983 */ /* 0x000ea20000100800 */
[----:B---3--:R-:W-:-:S02]  /*269c0*/  @!P1 IMAD.MOV.U32 R2, RZ, RZ, R47 ;  /* 0x000000ffff029224 */ /* 0x008fc400078e002f */
[----:B------:R-:W-:Y:S02]  /*269d0*/  @!P1 IMAD.MOV.U32 R3, RZ, RZ, R84 ;  /* 0x000000ffff039224 */ /* 0x000fe400078e0054 */
[----:B------:R-:W3:Y:S04]  /*269e0*/  LDL R84, [R1+0xcc] ;  /* 0x0000cc0001547983 */ /* 0x000ee80000100800 */
[----:B------:R0:W2:Y:S04]  /*269f0*/  @!P1 LDG.E.U8 R30, desc[UR22][R2.64] ;  /* 0x00000016021e9981 */ /* 0x0000a8000c1e1100 */
[----:B------:R-:W2:Y:S04]  /*26a00*/  LDL R2, [R1+0xc0] ;  /* 0x0000c00001027983 */ /* 0x000ea80000100800 */
[----:B------:R-:W2:Y:S01]  /*26a10*/  LDL R3, [R1+0x974] ;  /* 0x0009740001037983 */ /* 0x000ea20000100800 */
[----:B0-----:R-:W-:-:S04]  /*26a20*/  SHF.R.U32.HI R89, RZ, 0x6, R89 ;  /* 0x00000006ff597819 */ /* 0x001fc80000011659 */
[----:B------:R-:W-:Y:S02]  /*26a30*/  SGXT.U32 R89, R89, 0x1 ;  /* 0x000000015959781a */ /* 0x000fe40000000000 */
[----:B-1----:R-:W-:Y:S02]  /*26a40*/  SHF.R.U32.HI R46, RZ, 0x6, R46 ;  /* 0x00000006ff2e7819 */ /* 0x002fe4000001162e */
[----:B------:R-:W-:Y:S02]  /*26a50*/  LOP3.LUT R89, R89, 0x16, RZ, 0xfc, !PT ;  /* 0x0000001659597812 */ /* 0x000fe400078efcff */
[----:B------:R-:W-:Y:S02]  /*26a60*/  SGXT.U32 R46, R46, 0x1 ;  /* 0x000000012e2e781a */ /* 0x000fe40000000000 */
[----:B------:R-:W-:Y:S02]  /*26a70*/  ISETP.GE.AND P2, PT, R89, UR4, PT ;  /* 0x0000000459007c0c */ /* 0x000fe4000bf46270 */
[----:B------:R-:W3:Y:S01]  /*26a80*/  LDL R89, [R1+0x968] ;  /* 0x0009680001597983 */ /* 0x000ee20000100800 */
[----:B------:R-:W-:-:S02]  /*26a90*/  LOP3.LUT R86, R46, 0x18, RZ, 0xfc, !PT ;  /* 0x000000182e567812 */ /* 0x000fc400078efcff */
[----:B------:R-:W0:Y:S02]  /*26aa0*/  S2R R46, SR_TID.X ;  /* 0x00000000002e7919 */ /* 0x000e240000002100 */
[----:B------:R-:W-:Y:S02]  /*26ab0*/  ISETP.GE.AND P0, PT, R86, UR4, PT ;  /* 0x0000000456007c0c */ /* 0x000fe4000bf06270 */
[----:B------:R-:W3:Y:S01]  /*26ac0*/  LDL R86, [R1+0x964] ;  /* 0x0009640001567983 */ /* 0x000ee20000100800 */
[----:B0-----:R-:W-:-:S04]  /*26ad0*/  SHF.R.U32.HI R46, RZ, 0x6, R46 ;  /* 0x00000006ff2e7819 */ /* 0x001fc8000001162e */
[----:B------:R-:W-:-:S04]  /*26ae0*/  SGXT.U32 R46, R46, 0x1 ;  /* 0x000000012e2e781a */ /* 0x000fc80000000000 */
[----:B------:R-:W-:-:S04]  /*26af0*/  LOP3.LUT R47, R46, 0x1a, RZ, 0xfc, !PT ;  /* 0x0000001a2e2f7812 */ /* 0x000fc800078efcff */
[----:B------:R-:W-:Y:S02]  /*26b00*/  ISETP.GE.AND P1, PT, R47, UR4, PT ;  /* 0x000000042f007c0c */ /* 0x000fe4000bf26270 */
[----:B------:R-:W3:Y:S01]  /*26b10*/  LDL R47, [R1+0x960] ;  /* 0x00096000012f7983 */ /* 0x000ee20000100800 */
[----:B--2---:R-:W-:-:S04]  /*26b20*/  @!P3 LOP3.LUT R3, R3, R2, RZ, 0x3c, !PT ;  /* 0x000000020303b212 */ /* 0x004fc800078e3cff */
[----:B------:R-:W-:-:S04]  /*26b30*/  @!P3 LOP3.LUT R2, R3, R2, RZ, 0x3c, !PT ;  /* 0x000000020302b212 */ /* 0x000fc800078e3cff */
[----:B------:R-:W-:-:S05]  /*26b40*/  @!P3 LOP3.LUT R3, R3, R2, RZ, 0x3c, !PT ;  /* 0x000000020303b212 */ /* 0x000fca00078e3cff */
[----:B------:R0:W2:Y:S04]  /*26b50*/  @!P3 LDG.E.U8 R38, desc[UR22][R2.64] ;  /* 0x000000160226b981 */ /* 0x0000a8000c1e1100 */
[----:B------:R-:W2:Y:S01]  /*26b60*/  LDL R3, [R1+0xc4] ;  /* 0x0000c40001037983 */ /* 0x000ea20000100800 */
[----:B------:R-:W1:Y:S01]  /*26b70*/  S2R R46, SR_TID.X ;  /* 0x00000000002e7919 */ /* 0x000e620000002100 */
[----:B------:R-:W-:Y:S02]  /*26b80*/  PRMT R19, RZ, 0x7610, R19 ;  /* 0x00007610ff137816 */ /* 0x000fe40000000013 */
[----:B-1----:R-:W-:-:S04]  /*26b90*/  SHF.R.U32.HI R46, RZ, 0x6, R46 ;  /* 0x00000006ff2e7819 */ /* 0x002fc8000001162e */
[----:B------:R-:W-:-:S04]  /*26ba0*/  SGXT.U32 R46, R46, 0x1 ;  /* 0x000000012e2e781a */ /* 0x000fc80000000000 */
[----:B0-----:R-:W-:-:S04]  /*26bb0*/  LOP3.LUT R2, R46, 0x1c, RZ, 0xfc, !PT ;  /* 0x0000001c2e027812 */ /* 0x001fc800078efcff */
[----:B------:R-:W-:Y:S01]  /*26bc0*/  ISETP.GE.AND P3, PT, R2, UR4, PT ;  /* 0x0000000402007c0c */ /* 0x000fe2000bf66270 */
[----:B---3--:R-:W-:Y:S01]  /*26bd0*/  @!P2 IMAD.MOV.U32 R2, RZ, RZ, R89 ;  /* 0x000000ffff02a224 */ /* 0x008fe200078e0059 */
[----:B------:R-:W-:Y:S01]  /*26be0*/  PRMT R25, RZ, 0x7610, R25 ;  /* 0x00007610ff197816 */ /* 0x000fe20000000019 */
[----:B------:R-:W3:Y:S01]  /*26bf0*/  LDL R89, [R1+0x95c] ;  /* 0x00095c0001597983 */ /* 0x000ee20000100800 */
[----:B------:R-:W-:-:S03]  /*26c00*/  PRMT R31, RZ, 0x7610, R31 ;  /* 0x00007610ff1f7816 */ /* 0x000fc6000000001f */
[----:B--2---:R0:W2:Y:S02]  /*26c10*/  @!P2 LDG.E.U8 R19, desc[UR22][R2.64] ;  /* 0x000000160213a981 */ /* 0x0040a4000c1e1100 */
[----:B0-----:R-:W0:Y:S01]  /*26c20*/  S2R R3, SR_TID.X ;  /* 0x0000000000037919 */ /* 0x001e220000002100 */
[----:B------:R-:W-:Y:S01]  /*26c30*/  @!P0 IMAD.MOV.U32 R2, RZ, RZ, R86 ;  /* 0x000000ffff028224 */ /* 0x000fe200078e0056 */
[----:B------:R-:W1:Y:S01]  /*26c40*/  S2R R46, SR_TID.X ;  /* 0x00000000002e7919 */ /* 0x000e620000002100 */
[----:B------:R-:W-:Y:S01]  /*26c50*/  PRMT R39, RZ, 0x7610, R39 ;  /* 0x00007610ff277816 */ /* 0x000fe20000000027 */
[----:B------:R-:W2:Y:S01]  /*26c60*/  LDL R86, [R1+0x8ec] ;  /* 0x0008ec0001567983 */ /* 0x000ea20000100800 */
[----:B0-----:R-:W-:-:S04]  /*26c70*/  LEA.HI R3, R3, 0x1e, RZ, 0x1a ;  /* 0x0000001e03037811 */ /* 0x001fc800078fd0ff */
[----:B------:R-:W-:Y:S01]  /*26c80*/  ISETP.GE.AND P2, PT, R3, UR4, PT ;  /* 0x0000000403007c0c */ /* 0x000fe2000bf46270 */
[----:B------:R-:W-:Y:S01]  /*26c90*/  @!P0 IMAD.MOV.U32 R3, RZ, RZ, R87 ;  /* 0x000000ffff038224 */ /* 0x000fe200078e0057 */
[----:B-1----:R-:W-:Y:S01]  /*26ca0*/  SHF.R.U32.HI R46, RZ, 0x6, R46 ;  /* 0x00000006ff2e7819 */ /* 0x002fe2000001162e */
[----:B------:R-:W2:Y:S04]  /*26cb0*/  LDL R87, [R1+0x8e8] ;  /* 0x0008e80001577983 */ /* 0x000ea80000100800 */
[----:B------:R0:W2:Y:S02]  /*26cc0*/  @!P0 LDG.E.U8 R25, desc[UR22][R2.64] ;  /* 0x0000001602198981 */ /* 0x0000a4000c1e1100 */
[----:B0-----:R-:W-:Y:S02]  /*26cd0*/  @!P1 IMAD.MOV.U32 R2, RZ, RZ, R47 ;  /* 0x000000ffff029224 */ /* 0x001fe400078e002f */
[----:B------:R-:W-:Y:S01]  /*26ce0*/  @!P1 IMAD.MOV.U32 R3, RZ, RZ, R84 ;  /* 0x000000ffff039224 */ /* 0x000fe200078e0054 */
[----:B------:R-:W-:Y:S01]  /*26cf0*/  SGXT.U32 R46, R46, 0x1 ;  /* 0x000000012e2e781a */ /* 0x000fe20000000000 */
[----:B------:R-:W2:Y:S04]  /*26d00*/  LDL R47, [R1+0x8f0] ;  /* 0x0008f000012f7983 */ /* 0x000ea80000100800 */
[----:B------:R0:W2:Y:S04]  /*26d10*/  @!P1 LDG.E.U8 R31, desc[UR22][R2.64] ;  /* 0x00000016021f9981 */ /* 0x0000a8000c1e1100 */
[----:B------:R-:W2:Y:S01]  /*26d20*/  LDL R3, [R1+0x8dc] ;  /* 0x0008dc0001037983 */ /* 0x000ea20000100800 */
[----:B------:R-:W-:-:S04]  /*26d30*/  LOP3.LUT R46, R46, 0x20, RZ, 0xfc, !PT ;  /* 0x000000202e2e7812 */ /* 0x000fc800078efcff */
[----:B------:R-:W-:Y:S02]  /*26d40*/  ISETP.GE.AND P0, PT, R46, UR4, PT ;  /* 0x000000042e007c0c */ /* 0x000fe4000bf06270 */
[----:B------:R-:W1:Y:S02]  /*26d50*/  S2R R46, SR_TID.X ;  /* 0x00000000002e7919 */ /* 0x000e640000002100 */
[----:B-1----:R-:W-:Y:S02]  /*26d60*/  SHF.R.U32.HI R84, RZ, 0x6, R46 ;  /* 0x00000006ff547819 */ /* 0x002fe4000001162e */
[----:B------:R-:W4:Y:S02]  /*26d70*/  LDL R46, [R1+0x8f4] ;  /* 0x0008f400012e7983 */ /* 0x000f240000100800 */
[----:B------:R-:W-:-:S04]  /*26d80*/  SGXT.U32 R84, R84, 0x1 ;  /* 0x000000015454781a */ /* 0x000fc80000000000 */
[----:B0-----:R-:W-:-:S04]  /*26d90*/  LOP3.LUT R2, R84, 0x22, RZ, 0xfc, !PT ;  /* 0x0000002254027812 */ /* 0x001fc800078efcff */
[----:B------:R-:W-:Y:S01]  /*26da0*/  ISETP.GE.AND P1, PT, R2, UR4, PT ;  /* 0x0000000402007c0c */ /* 0x000fe2000bf26270 */
[----:B---3--:R-:W-:-:S05]  /*26db0*/  @!P3 IMAD.MOV.U32 R2, RZ, RZ, R89 ;  /* 0x000000ffff02b224 */ /* 0x008fca00078e0059 */
[----:B--2---:R0:W2:Y:S04]  /*26dc0*/  @!P3 LDG.E.U8 R39, desc[UR22][R2.64] ;  /* 0x000000160227b981 */ /* 0x0040a8000c1e1100 */
[----:B------:R-:W0:Y:S04]  /*26dd0*/  LDL R2, [R1+0x8e0] ;  /* 0x0008e00001027983 */ /* 0x000e280000100800 */
[----:B------:R-:W0:Y:S01]  /*26de0*/  LDL R3, [R1+0x8e4] ;  /* 0x0008e40001037983 */ /* 0x000e220000100800 */
[----:B------:R-:W-:Y:S02]  /*26df0*/  PRMT R18, RZ, 0x7610, R18 ;  /* 0x00007610ff127816 */ /* 0x000fe40000000012 */
[----:B------:R-:W-:-:S02]  /*26e00*/  PRMT R24, RZ, 0x7610, R24 ;  /* 0x00007610ff187816 */ /* 0x000fc40000000018 */
[----:B------:R-:W-:Y:S01]  /*26e10*/  PRMT R32, RZ, 0x7610, R32 ;  /* 0x00007610ff207816 */ /* 0x000fe20000000020 */
[----:B------:R-:W1:Y:S01]  /*26e20*/  S2R R84, SR_TID.X ;  /* 0x0000000000547919 */ /* 0x000e620000002100 */
[----:B0-----:R-:W-:-:S04]  /*26e30*/  @!P2 LOP3.LUT R3, R3, R2, RZ, 0x3c, !PT ;  /* 0x000000020303a212 */ /* 0x001fc800078e3cff */
[----:B------:R-:W-:-:S04]  /*26e40*/  @!P2 LOP3.LUT R2, R3, R2, RZ, 0x3c, !PT ;  /* 0x000000020302a212 */ /* 0x000fc800078e3cff */
[----:B------:R-:W-:-:S05]  /*26e50*/  @!P2 LOP3.LUT R3, R3, R2, RZ, 0x3c, !PT ;  /* 0x000000020303a212 */ /* 0x000fca00078e3cff */
[----:B------:R0:W3:Y:S02]  /*26e60*/  @!P2 LDG.E.U8 R18, desc[UR22][R2.64] ;  /* 0x000000160212a981 */ /* 0x0000e4000c1e1100 */
[----:B0-----:R-:W-:Y:S02]  /*26e70*/  @!P0 IMAD.MOV.U32 R2, RZ, RZ, R86 ;  /* 0x000000ffff028224 */ /* 0x001fe400078e0056 */
[----:B------:R-:W-:Y:S01]  /*26e80*/  @!P0 IMAD.MOV.U32 R3, RZ, RZ, R87 ;  /* 0x000000ffff038224 */ /* 0x000fe200078e0057 */
[----:B-1----:R-:W-:Y:S01]  /*26e90*/  SHF.R.U32.HI R84, RZ, 0x6, R84 ;  /* 0x00000006ff547819 */ /* 0x002fe20000011654 */
[----:B------:R-:W2:Y:S04]  /*26ea0*/  LDL R86, [R1+0x90c] ;  /* 0x00090c0001567983 */ /* 0x000ea80000100800 */
[----:B------:R4:W2:Y:S01]  /*26eb0*/  @!P0 LDG.E.U8 R24, desc[UR22][R2.64] ;  /* 0x0000001602188981 */ /* 0x0008a2000c1e1100 */
[----:B------:R-:W-:-:S03]  /*26ec0*/  PRMT R45, RZ, 0x7610, R45 ;  /* 0x00007610ff2d7816 */ /* 0x000fc6000000002d */
[----:B------:R-:W2:Y:S01]  /*26ed0*/  LDL R87, [R1+0x910] ;  /* 0x0009100001577983 */ /* 0x000ea20000100800 */
[----:B----4-:R-:W-:Y:S02]  /*26ee0*/  @!P1 IMAD.MOV.U32 R2, RZ, RZ, R46 ;  /* 0x000000ffff029224 */ /* 0x010fe400078e002e */
[----:B------:R-:W-:Y:S01]  /*26ef0*/  @!P1 IMAD.MOV.U32 R3, RZ, RZ, R47 ;  /* 0x000000ffff039224 */ /* 0x000fe200078e002f */
[----:B------:R-:W-:Y:S01]  /*26f00*/  SGXT.U32 R84, R84, 0x1 ;  /* 0x000000015454781a */ /* 0x000fe20000000000 */
[----:B------:R-:W0:Y:S03]  /*26f10*/  S2R R46, SR_TID.X ;  /* 0x00000000002e7919 */ /* 0x000e260000002100 */
[----:B------:R1:W4:Y:S04]  /*26f20*/  @!P1 LDG.E.U8 R32, desc[UR22][R2.64] ;  /* 0x0000001602209981 */ /* 0x000328000c1e1100 */
[----:B------:R-:W2:Y:S04]  /*26f30*/  LDL R47, [R1+0x914] ;  /* 0x00091400012f7983 */ /* 0x000ea80000100800 */
[----:B------:R-:W1:Y:S04]  /*26f40*/  LDL R2, [R1+0x8f8] ;  /* 0x0008f80001027983 */ /* 0x000e680000100800 */
[----:B------:R-:W1:Y:S01]  /*26f50*/  LDL R3, [R1+0x8fc] ;  /* 0x0008fc0001037983 */ /* 0x000e620000100800 */
[----:B------:R-:W-:-:S02]  /*26f60*/  LOP3.LUT R89, R84, 0x24, RZ, 0xfc, !PT ;  /* 0x0000002454597812 */ /* 0x000fc400078efcff */
[----:B------:R-:W0:Y:S02]  /*26f70*/  S2R R84, SR_TID.X ;  /* 0x0000000000547919 */ /* 0x000e240000002100 */
[----:B------:R-:W-:Y:S02]  /*26f80*/  ISETP.GE.AND P3, PT, R89, UR4, PT ;  /* 0x0000000459007c0c */ /* 0x000fe4000bf66270 */
[--C-:B0-----:R-:W-:Y:S02]  /*26f90*/  SHF.R.U32.HI R89, RZ, 0x6, R84.reuse ;  /* 0x00000006ff597819 */ /* 0x101fe40000011654 */
[----:B------:R-:W-:-:S04]  /*26fa0*/  SHF.R.U32.HI R84, RZ, 0x6, R84 ;  /* 0x00000006ff547819 */ /* 0x000fc80000011654 */
[----:B------:R-:W-:-:S04]  /*26fb0*/  SGXT.U32 R84, R84, 0x1 ;  /* 0x000000015454781a */ /* 0x000fc80000000000 */
[----:B------:R-:W-:Y:S02]  /*26fc0*/  LOP3.LUT R84, R84, 0x28, RZ, 0xfc, !PT ;  /* 0x0000002854547812 */ /* 0x000fe400078efcff */
[----:B------:R-:W-:Y:S02]  /*26fd0*/  SGXT.U32 R89, R89, 0x1 ;  /* 0x000000015959781a */ /* 0x000fe40000000000 */
[----:B------:R-:W-:Y:S02]  /*26fe0*/  ISETP.GE.AND P0, PT, R84, UR4, PT ;  /* 0x0000000454007c0c */ /* 0x000fe4000bf06270 */
[----:B------:R-:W-:Y:S02]  /*26ff0*/  SHF.R.U32.HI R84, RZ, 0x6, R46 ;  /* 0x00000006ff547819 */ /* 0x000fe4000001162e */
[----:B------:R-:W-:Y:S02]  /*27000*/  LOP3.LUT R89, R89, 0x26, RZ, 0xfc, !PT ;  /* 0x0000002659597812 */ /* 0x000fe400078efcff */
[----:B------:R-:W-:-:S02]  /*27010*/  SGXT.U32 R84, R84, 0x1 ;  /* 0x000000015454781a */ /* 0x000fc40000000000 */
[----:B------:R-:W-:Y:S02]  /*27020*/  ISETP.GE.AND P2, PT, R89, UR4, PT ;  /* 0x0000000459007c0c */ /* 0x000fe4000bf46270 */
[----:B------:R-:W-:Y:S01]  /*27030*/  LOP3.LUT R84, R84, 0x2a, RZ, 0xfc, !PT ;  /* 0x0000002a54547812 */ /* 0x000fe200078efcff */
[----:B------:R-:W2:Y:S03]  /*27040*/  LDL R89, [R1+0x904] ;  /* 0x0009040001597983 */ /* 0x000ea60000100800 */
[----:B------:R-:W-:Y:S02]  /*27050*/  ISETP.GE.AND P1, PT, R84, UR4, PT ;  /* 0x0000000454007c0c */ /* 0x000fe4000bf26270 */
[----:B------:R-:W3:Y:S01]  /*27060*/  LDL.LU R84, [R1+0xebc] ;  /* 0x000ebc0001547983 */ /* 0x000ee20000300800 */
[----:B-1----:R-:W-:-:S04]  /*27070*/  @!P3 LOP3.LUT R3, R3, R2, RZ, 0x3c, !PT ;  /* 0x000000020303b212 */ /* 0x002fc800078e3cff */
[----:B------:R-:W-:-:S04]  /*27080*/  @!P3 LOP3.LUT R2, R3, R2, RZ, 0x3c, !PT ;  /* 0x000000020302b212 */ /* 0x000fc800078e3cff */
[----:B------:R-:W-:-:S05]  /*27090*/  @!P3 LOP3.LUT R3, R3, R2, RZ, 0x3c, !PT ;  /* 0x000000020303b212 */ /* 0x000fca00078e3cff */
[----:B------:R2:W3:Y:S04]  /*270a0*/  @!P3 LDG.E.U8 R45, desc[UR22][R2.64] ;  /* 0x00000016022db981 */ /* 0x0004e8000c1e1100 */
[----:B------:R-:W3:Y:S01]  /*270b0*/  LDL R3, [R1+0x900] ;  /* 0x0009000001037983 */ /* 0x000ee20000100800 */
[----:B------:R-:W-:Y:S01]  /*270c0*/  PRMT R17, RZ, 0x7610, R17 ;  /* 0x00007610ff117816 */ /* 0x000fe20000000011 */
[----:B--2---:R-:W-:Y:S01]  /*270d0*/  @!P2 IMAD.MOV.U32 R2, RZ, RZ, R89 ;  /* 0x000000ffff02a224 */ /* 0x004fe200078e0059 */
[----:B------:R-:W-:Y:S01]  /*270e0*/  SHF.R.U32.HI R46, RZ, 0x6, R46 ;  /* 0x00000006ff2e7819 */ /* 0x000fe2000001162e */
[----:B------:R-:W2:Y:S03]  /*270f0*/  LDL R89, [R1+0x91c] ;  /* 0x00091c0001597983 */ /* 0x000ea60000100800 */
[----:B------:R-:W-:-:S04]  /*27100*/  SGXT.U32 R46, R46, 0x1 ;  /* 0x000000012e2e781a */ /* 0x000fc80000000000 */
[----:B------:R-:W-:Y:S01]  /*27110*/  LOP3.LUT R46, R46, 0x2c, RZ, 0xfc, !PT ;  /* 0x0000002c2e2e7812 */ /* 0x000fe200078efcff */
[----:B---3--:R0:W3:Y:S04]  /*27120*/  @!P2 LDG.E.U8 R17, desc[UR22][R2.64] ;  /* 0x000000160211a981 */ /* 0x0080e8000c1e1100 */
[----:B------:R-:W2:Y:S01]  /*27130*/  LDL R3, [R1+0x908] ;  /* 0x0009080001037983 */ /* 0x000ea20000100800 */
[----:B------:R-:W-:Y:S02]  /*27140*/  ISETP.GE.AND P3, PT, R46, UR4, PT ;  /* 0x000000042e007c0c */ /* 0x000fe4000bf66270 */
[----:B------:R-:W0:Y:S01]  /*27150*/  S2R R46, SR_TID.X ;  /* 0x00000000002e7919 */ /* 0x000e220000002100 */
[----:B------:R-:W-:Y:S02]  /*27160*/  PRMT R23, RZ, 0x7610, R23 ;  /* 0x00007610ff177816 */ /* 0x000fe40000000017 */
[----:B------:R-:W-:-:S02]  /*27170*/  PRMT R33, RZ, 0x7610, R33 ;  /* 0x00007610ff217816 */ /* 0x000fc40000000021 */
[----:B0-----:R-:W-:Y:S02]  /*27180*/  LEA.HI R2, R46, 0x2e, RZ, 0x1a ;  /* 0x0000002e2e027811 */ /* 0x001fe400078fd0ff */
[----:B------:R-:W-:Y:S02]  /*27190*/  SHF.R.U32.HI R46, RZ, 0x6, R46 ;  /* 0x00000006ff2e7819 */ /* 0x000fe4000001162e */
[----:B------:R-:W-:Y:S01]  /*271a0*/  ISETP.GE.AND P2, PT, R2, UR4, PT ;  /* 0x0000000402007c0c */ /* 0x000fe2000bf46270 */
[----:B------:R-:W-:Y:S01]  /*271b0*/  @!P0 IMAD.MOV.U32 R2, RZ, RZ, R86 ;  /* 0x000000ffff028224 */ /* 0x000fe200078e0056 */
[----:B------:R-:W-:Y:S01]  /*271c0*/  SGXT.U32 R46, R46, 0x1 ;  /* 0x000000012e2e781a */ /* 0x000fe20000000000 */
[----:B------:R-:W3:Y:S04]  /*271d0*/  LDL R86, [R1+0x924] ;  /* 0x0009240001567983 */ /* 0x000ee80000100800 */
[----:B--2---:R0:W2:Y:S02]  /*271e0*/  @!P0 LDG.E.U8 R23, desc[UR22][R2.64] ;  /* 0x0000001602178981 */ /* 0x0040a4000c1e1100 */
[----:B0-----:R-:W-:Y:S01]  /*271f0*/  LOP3.LUT R3, R46, 0x30, RZ, 0xfc, !PT ;  /* 0x000000302e037812 */ /* 0x001fe200078efcff */
[----:B------:R-:W-:Y:S01]  /*27200*/  @!P1 IMAD.MOV.U32 R2, RZ, RZ, R47 ;  /* 0x000000ffff029224 */ /* 0x000fe200078e002f */
[----:B------:R-:W0:Y:S02]  /*27210*/  S2R R46, SR_TID.X ;  /* 0x00000000002e7919 */ /* 0x000e240000002100 */
[----:B------:R-:W-:Y:S01]  /*27220*/  ISETP.GE.AND P0, PT, R3, UR4, PT ;  /* 0x0000000403007c0c */ /* 0x000fe2000bf06270 */
[----:B------:R-:W-:Y:S01]  /*27230*/  @!P1 IMAD.MOV.U32 R3, RZ, RZ, R87 ;  /* 0x000000ffff039224 */ /* 0x000fe200078e0057 */
[----:B------:R-:W-:Y:S01]  /*27240*/  PRMT R44, RZ, 0x7610, R44 ;  /* 0x00007610ff2c7816 */ /* 0x000fe2000000002c */
[----:B------:R-:W2:Y:S04]  /*27250*/  LDL R87, [R1+0x930] ;  /* 0x0009300001577983 */ /* 0x000ea80000100800 */
[----:B------:R1:W2:Y:S01]  /*27260*/  @!P1 LDG.E.U8 R33, desc[UR22][R2.64] ;  /* 0x0000001602219981 */ /* 0x0002a2000c1e1100 */
[----:B------:R-:W-:-:S03]  /*27270*/  PRMT R16, RZ, 0x7610, R16 ;  /* 0x00007610ff107816 */ /* 0x000fc60000000010 */
[----:B------:R-:W2:Y:S04]  /*27280*/  LDL R47, [R1+0x934] ;  /* 0x00093400012f7983 */ /* 0x000ea80000100800 */
[----:B------:R-:W2:Y:S01]  /*27290*/  LDL R3, [R1+0x918] ;  /* 0x0009180001037983 */ /* 0x000ea20000100800 */
[----:B0-----:R-:W-:-:S04]  /*272a0*/  SHF.R.U32.HI R46, RZ, 0x6, R46 ;  /* 0x00000006ff2e7819 */ /* 0x001fc8000001162e */
[----:B------:R-:W-:-:S04]  /*272b0*/  SGXT.U32 R46, R46, 0x1 ;  /* 0x000000012e2e781a */ /* 0x000fc80000000000 */
[----:B-1----:R-:W-:-:S04]  /*272c0*/  LOP3.LUT R2, R46, 0x32, RZ, 0xfc, !PT ;  /* 0x000000322e027812 */ /* 0x002fc800078efcff */
[----:B------:R-:W-:Y:S01]  /*272d0*/  ISETP.GE.AND P1, PT, R2, UR4, PT ;  /* 0x0000000402007c0c */ /* 0x000fe2000bf26270 */
[----:B------:R-:W-:Y:S01]  /*272e0*/  @!P3 IMAD.MOV.U32 R2, RZ, RZ, R89 ;  /* 0x000000ffff02b224 */ /* 0x000fe200078e0059 */
[----:B------:R-:W0:Y:S01]  /*272f0*/  S2R R46, SR_TID.X ;  /* 0x00000000002e7919 */ /* 0x000e220000002100 */
[----:B------:R-:W-:Y:S02]  /*27300*/  PRMT R22, RZ, 0x7610, R22 ;  /* 0x00007610ff167816 */ /* 0x000fe40000000016 */
[----:B------:R-:W-:Y:S01]  /*27310*/  PRMT R34, RZ, 0x7610, R34 ;  /* 0x00007610ff227816 */ /* 0x000fe20000000022 */
[----:B------:R-:W4:Y:S04]  /*27320*/  LDL R89, [R1+0x93c] ;  /* 0x00093c0001597983 */ /* 0x000f280000100800 */
[----:B--2---:R1:W2:Y:S04]  /*27330*/  @!P3 LDG.E.U8 R44, desc[UR22][R2.64] ;  /* 0x00000016022cb981 */ /* 0x0042a8000c1e1100 */
[----:B------:R-:W2:Y:S01]  /*27340*/  LDL R3, [R1+0x920] ;  /* 0x0009200001037983 */ /* 0x000ea20000100800 */
[----:B0-----:R-:W-:-:S04]  /*27350*/  SHF.R.U32.HI R46, RZ, 0x6, R46 ;  /* 0x00000006ff2e7819 */ /* 0x001fc8000001162e */
[----:B------:R-:W-:-:S04]  /*27360*/  SGXT.U32 R46, R46, 0x1 ;  /* 0x000000012e2e781a */ /* 0x000fc80000000000 */
[----:B-1----:R-:W-:-:S04]  /*27370*/  LOP3.LUT R2, R46, 0x34, RZ, 0xfc, !PT ;  /* 0x000000342e027812 */ /* 0x002fc800078efcff */
[----:B------:R-:W-:Y:S01]  /*27380*/  ISETP.GE.AND P3, PT, R2, UR4, PT ;  /* 0x0000000402007c0c */ /* 0x000fe2000bf66270 */
[----:B---3--:R-:W-:-:S05]  /*27390*/  @!P2 IMAD.MOV.U32 R2, RZ, RZ, R86 ;  /* 0x000000ffff02a224 */ /* 0x008fca00078e0056 */
[----:B--2---:R0:W2:Y:S04]  /*273a0*/  @!P2 LDG.E.U8 R16, desc[UR22][R2.64] ;  /* 0x000000160210a981 */ /* 0x0040a8000c1e1100 */
[----:B------:R-:W0:Y:S04]  /*273b0*/  LDL R2, [R1+0x928] ;  /* 0x0009280001027983 */ /* 0x000e280000100800 */
[----:B------:R-:W0:Y:S01]  /*273c0*/  LDL R3, [R1+0x92c] ;  /* 0x00092c0001037983 */ /* 0x000e220000100800 */
[----:B------:R-:W1:Y:S02]  /*273d0*/  S2R R46, SR_TID.X ;  /* 0x00000000002e7919 */ /* 0x000e640000002100 */
[----:B-1----:R-:W-:-:S04]  /*273e0*/  SHF.R.U32.HI R46, RZ, 0x6, R46 ;  /* 0x00000006ff2e7819 */ /* 0x002fc8000001162e */
[----:B------:R-:W-:-:S04]  /*273f0*/  SGXT.U32 R46, R46, 0x1 ;  /* 0x000000012e2e781a */ /* 0x000fc80000000000 */
[----:B------:R-:W-:-:S04]  /*27400*/  LOP3.LUT R86, R46, 0x36, RZ, 0xfc, !PT ;  /* 0x000000362e567812 */ /* 0x000fc800078efcff */
[----:B------:R-:W-:Y:S02]  /*27410*/  ISETP.GE.AND P2, PT, R86, UR4, PT ;  /* 0x0000000456007c0c */ /* 0x000fe4000bf46270 */
[----:B------:R-:W3:Y:S01]  /*27420*/  LDL.LU R86, [R1+0xeb8] ;  /* 0x000eb80001567983 */ /* 0x000ee20000300800 */
[----:B0-----:R-:W-:-:S04]  /*27430*/  @!P0 LOP3.LUT R3, R3, R2, RZ, 0x3c, !PT ;  /* 0x0000000203038212 */ /* 0x001fc800078e3cff */
[----:B------:R-:W-:-:S04]  /*27440*/  @!P0 LOP3.LUT R2, R3, R2, RZ, 0x3c, !PT ;  /* 0x0000000203028212 */ /* 0x000fc800078e3cff */
[----:B------:R-:W-:-:S05]  /*27450*/  @!P0 LOP3.LUT R3, R3, R2, RZ, 0x3c, !PT ;  /* 0x0000000203038212 */ /* 0x000fca00078e3cff */
[----:B------:R0:W2:Y:S02]  /*27460*/  @!P0 LDG.E.U8 R22, desc[UR22][R2.64] ;  /* 0x0000001602168981 */ /* 0x0000a4000c1e1100 */
[----:B0-----:R-:W0:Y:S01]  /*27470*/  S2R R3, SR_TID.X ;  /* 0x0000000000037919 */ /* 0x001e220000002100 */
[----:B------:R-:W-:Y:S01]  /*27480*/  @!P1 IMAD.MOV.U32 R2, RZ, RZ, R47 ;  /* 0x000000ffff029224 */ /* 0x000fe200078e002f */
[----:B------:R-:W-:Y:S01]  /*27490*/  PRMT R43, RZ, 0x7610, R43 ;  /* 0x00007610ff2b7816 */ /* 0x000fe2000000002b */
[----:B------:R-:W1:Y:S01]  /*274a0*/  S2R R46, SR_TID.X ;  /* 0x00000000002e7919 */ /* 0x000e620000002100 */
[----:B------:R-:W-:Y:S01]  /*274b0*/  PRMT R15, RZ, 0x7610, R15 ;  /* 0x00007610ff0f7816 */ /* 0x000fe2000000000f */
[----:B------:R-:W2:Y:S01]  /*274c0*/  LDL R47, [R1+0x8d0] ;  /* 0x0008d000012f7983 */ /* 0x000ea20000100800 */
[----:B0-----:R-:W-:-:S04]  /*274d0*/  SHF.R.U32.HI R3, RZ, 0x6, R3 ;  /* 0x00000006ff037819 */ /* 0x001fc80000011603 */
[----:B------:R-:W-:-:S04]  /*274e0*/  SGXT.U32 R3, R3, 0x1 ;  /* 0x000000010303781a */ /* 0x000fc80000000000 */
[----:B------:R-:W-:-:S04]  /*274f0*/  LOP3.LUT R3, R3, 0x38, RZ, 0xfc, !PT ;  /* 0x0000003803037812 */ /* 0x000fc800078efcff */
[----:B------:R-:W-:Y:S01]  /*27500*/  ISETP.GE.AND P0, PT, R3, UR4, PT ;  /* 0x0000000403007c0c */ /* 0x000fe2000bf06270 */
[----:B------:R-:W-:-:S05]  /*27510*/  @!P1 IMAD.MOV.U32 R3, RZ, RZ, R87 ;  /* 0x000000ffff039224 */ /* 0x000fca00078e0057 */
[----:B------:R4:W2:Y:S04]  /*27520*/  @!P1 LDG.E.U8 R34, desc[UR22][R2.64] ;  /* 0x0000001602229981 */ /* 0x0008a8000c1e1100 */
[----:B------:R-:W2:Y:S01]  /*27530*/  LDL R3, [R1+0x938] ;  /* 0x0009380001037983 */ /* 0x000ea20000100800 */
[----:B----4-:R-:W-:Y:S01]  /*27540*/  @!P3 IMAD.MOV.U32 R2, RZ, RZ, R89 ;  /* 0x000000ffff02b224 */ /* 0x010fe200078e0059 */
[----:B------:R-:W0:Y:S04]  /*27550*/  S2R R87, SR_TID.X ;  /* 0x0000000000577919 */ /* 0x000e280000002100 */
[----:B--2---:R2:W4:Y:S04]  /*27560*/  @!P3 LDG.E.U8 R43, desc[UR22][R2.64] ;  /* 0x00000016022bb981 */ /* 0x004528000c1e1100 */
[----:B------:R-:W2:Y:S04]  /*27570*/  LDL R2, [R1+0x940] ;  /* 0x0009400001027983 */ /* 0x000ea80000100800 */
[----:B------:R-:W2:Y:S01]  /*27580*/  LDL R3, [R1+0x944] ;  /* 0x0009440001037983 */ /* 0x000ea20000100800 */
[----:B-1----:R-:W-:-:S04]  /*27590*/  SHF.R.U32.HI R46, RZ, 0x6, R46 ;  /* 0x00000006ff2e7819 */ /* 0x002fc8000001162e */
[----:B------:R-:W-:Y:S02]  /*275a0*/  SGXT.U32 R46, R46, 0x1 ;  /* 0x000000012e2e781a */ /* 0x000fe40000000000 */
[----:B0-----:R-:W-:Y:S02]  /*275b0*/  SHF.R.U32.HI R89, RZ, 0x6, R87 ;  /* 0x00000006ff597819 */ /* 0x001fe40000011657 */
[----:B------:R-:W-:Y:S02]  /*275c0*/  LOP3.LUT R46, R46, 0x3a, RZ, 0xfc, !PT ;  /* 0x0000003a2e2e7812 */ /* 0x000fe400078efcff */
[----:B------:R-:W-:Y:S02]  /*275d0*/  LEA.HI R87, R87, 0x3e, RZ, 0x1a ;  /* 0x0000003e57577811 */ /* 0x000fe400078fd0ff */
[----:B------:R-:W-:Y:S02]  /*275e0*/  ISETP.GE.AND P1, PT, R46, UR4, PT ;  /* 0x000000042e007c0c */ /* 0x000fe4000bf26270 */
[----:B------:R-:W3:Y:S01]  /*275f0*/  LDL R46, [R1+0x958] ;  /* 0x00095800012e7983 */ /* 0x000ee20000100800 */
[----:B------:R-:W-:-:S03]  /*27600*/  ISETP.GE.AND P4, PT, R87, UR4, PT ;  /* 0x0000000457007c0c */ /* 0x000fc6000bf86270 */
[----:B------:R-:W3:Y:S01]  /*27610*/  LDL.LU R87, [R1+0xeb4] ;  /* 0x000eb40001577983 */ /* 0x000ee20000300800 */
[----:B------:R-:W-:Y:S02]  /*27620*/  SGXT.U32 R89, R89, 0x1 ;  /* 0x000000015959781a */ /* 0x000fe40000000000 */
[----:B--2---:R-:W-:-:S04]  /*27630*/  @!P2 LOP3.LUT R3, R3, R2, RZ, 0x3c, !PT ;  /* 0x000000020303a212 */ /* 0x004fc800078e3cff */
[----:B------:R-:W-:-:S04]  /*27640*/  @!P2 LOP3.LUT R2, R3, R2, RZ, 0x3c, !PT ;  /* 0x000000020302a212 */ /* 0x000fc800078e3cff */
[----:B------:R-:W-:-:S05]  /*27650*/  @!P2 LOP3.LUT R3, R3, R2, RZ, 0x3c, !PT ;  /* 0x000000020303a212 */ /* 0x000fca00078e3cff */
[----:B------:R0:W2:Y:S04]  /*27660*/  @!P2 LDG.E.U8 R15, desc[UR22][R2.64] ;  /* 0x00000016020fa981 */ /* 0x0000a8000c1e1100 */
[----:B------:R-:W0:Y:S04]  /*27670*/  LDL R2, [R1+0x948] ;  /* 0x0009480001027983 */ /* 0x000e280000100800 */
[----:B------:R-:W0:Y:S01]  /*27680*/  LDL R3, [R1+0x94c] ;  /* 0x00094c0001037983 */ /* 0x000e220000100800 */
[----:B------:R-:W-:-:S04]  /*27690*/  LOP3.LUT R89, R89, 0x3c, RZ, 0xfc, !PT ;  /* 0x0000003c59597812 */ /* 0x000fc800078efcff */
[----:B------:R-:W-:Y:S02]  /*276a0*/  ISETP.GE.AND P3, PT, R89, UR4, PT ;  /* 0x0000000459007c0c */ /* 0x000fe4000bf66270 */
[----:B------:R-:W1:Y:S01]  /*276b0*/  S2R R89, SR_TID.X ;  /* 0x0000000000597919 */ /* 0x000e620000002100 */
[----:B------:R-:W-:Y:S02]  /*276c0*/  PRMT R20, RZ, 0x7610, R20 ;  /* 0x00007610ff147816 */ /* 0x000fe40000000014 */
[----:B-1----:R-:W-:-:S04]  /*276d0*/  LOP3.LUT R89, R89, 0x3f, RZ, 0xc0, !PT ;  /* 0x0000003f59597812 */ /* 0x002fc800078ec0ff */
[----:B------:R-:W-:Y:S02]  /*276e0*/  ISETP.GE.AND P2, PT, R89, UR4, PT ;  /* 0x0000000459007c0c */ /* 0x000fe4000bf46270 */
[----:B------:R-:W2:Y:S01]  /*276f0*/  LDL.LU R89, [R1+0xeb0] ;  /* 0x000eb00001597983 */ /* 0x000ea20000300800 */
[----:B0-----:R-:W-:-:S04]  /*27700*/  @!P0 LOP3.LUT R3, R3, R2, RZ, 0x3c, !PT ;  /* 0x0000000203038212 */ /* 0x001fc800078e3cff */
[----:B------:R-:W-:-:S04]  /*27710*/  @!P0 LOP3.LUT R2, R3, R2, RZ, 0x3c, !PT ;  /* 0x0000000203028212 */ /* 0x000fc800078e3cff */
[----:B------:R-:W-:-:S05]  /*27720*/  @!P0 LOP3.LUT R3, R3, R2, RZ, 0x3c, !PT ;  /* 0x0000000203038212 */ /* 0x000fca00078e3cff */
[----:B------:R0:W2:Y:S04]  /*27730*/  @!P0 LDG.E.U8 R20, desc[UR22][R2.64] ;  /* 0x0000001602148981 */ /* 0x0000a8000c1e1100 */
[----:B------:R-:W0:Y:S04]  /*27740*/  LDL R2, [R1+0x950] ;  /* 0x0009500001027983 */ /* 0x000e280000100800 */
[----:B------:R-:W0:Y:S01]  /*27750*/  LDL R3, [R1+0x954] ;  /* 0x0009540001037983 */ /* 0x000e220000100800 */
[----:B------:R-:W-:Y:S02]  /*27760*/  PRMT R35, RZ, 0x7610, R35 ;  /* 0x00007610ff237816 */ /* 0x000fe40000000023 */
[----:B------:R-:W-:-:S02]  /*27770*/  PRMT R42, RZ, 0x7610, R42 ;  /* 0x00007610ff2a7816 */ /* 0x000fc4000000002a */
[----:B0-----:R-:W-:-:S04]  /*27780*/  @!P1 LOP3.LUT R3, R3, R2, RZ, 0x3c, !PT ;  /* 0x0000000203039212 */ /* 0x001fc800078e3cff */
[----:B------:R-:W-:-:S04]  /*27790*/  @!P1 LOP3.LUT R2, R3, R2, RZ, 0x3c, !PT ;  /* 0x0000000203029212 */ /* 0x000fc800078e3cff */
[----:B------:R-:W-:-:S05]  /*277a0*/  @!P1 LOP3.LUT R3, R3, R2, RZ, 0x3c, !PT ;  /* 0x0000000203039212 */ /* 0x000fca00078e3cff */
[----:B------:R3:W2:Y:S02]  /*277b0*/  @!P1 LDG.E.U8 R35, desc[UR22][R2.64] ;  /* 0x0000001602239981 */ /* 0x0006a4000c1e1100 */
[----:B---3--:R-:W-:Y:S02]  /*277c0*/  @!P3 IMAD.MOV.U32 R2, RZ, RZ, R46 ;  /* 0x000000ffff02b224 */ /* 0x008fe400078e002e */
[----:B------:R-:W-:Y:S01]  /*277d0*/  @!P3 IMAD.MOV.U32 R3, RZ, RZ, R47 ;  /* 0x000000ffff03b224 */ /* 0x000fe200078e002f */
[----:B------:R-:W-:Y:S01]  /*277e0*/  PRMT R14, RZ, 0x7610, R14 ;  /* 0x00007610ff0e7816 */ /* 0x000fe2000000000e */
[----:B------:R-:W3:Y:S04]  /*277f0*/  LDL R47, [R1+0x150] ;  /* 0x00015000012f7983 */ /* 0x000ee80000100800 */
[----:B------:R0:W2:Y:S01]  /*27800*/  @!P3 LDG.E.U8 R42, desc[UR22][R2.64] ;  /* 0x00000016022ab981 */ /* 0x0000a2000c1e1100 */
[----:B------:R-:W-:-:S02]  /*27810*/  PRMT R13, RZ, 0x7610, R13 ;  /* 0x00007610ff0d7816 */ /* 0x000fc4000000000d */
[----:B------:R-:W-:Y:S01]  /*27820*/  PRMT R12, RZ, 0x7610, R12 ;  /* 0x00007610ff0c7816 */ /* 0x000fe2000000000c */
[----:B------:R-:W2:Y:S04]  /*27830*/  LDL R46, [R1+0x154] ;  /* 0x00015400012e7983 */ /* 0x000ea80000100800 */
[----:B------:R-:W0:Y:S04]  /*27840*/  LDL R2, [R1+0x8d4] ;  /* 0x0008d40001027983 */ /* 0x000e280000100800 */
[----:B------:R-:W0:Y:S02]  /*27850*/  LDL R3, [R1+0x8d8] ;  /* 0x0008d80001037983 */ /* 0x000e240000100800 */
[----:B0-----:R-:W-:-:S04]  /*27860*/  @!P4 LOP3.LUT R3, R3, R2, RZ, 0x3c, !PT ;  /* 0x000000020303c212 */ /* 0x001fc800078e3cff */
[----:B------:R-:W-:-:S04]  /*27870*/  @!P4 LOP3.LUT R2, R3, R2, RZ, 0x3c, !PT ;  /* 0x000000020302c212 */ /* 0x000fc800078e3cff */
[----:B------:R-:W-:-:S05]  /*27880*/  @!P4 LOP3.LUT R3, R3, R2, RZ, 0x3c, !PT ;  /* 0x000000020303c212 */ /* 0x000fca00078e3cff */
[----:B------:R0:W2:Y:S04]  /*27890*/  @!P4 LDG.E.U8 R14, desc[UR22][R2.64] ;  /* 0x00000016020ec981 */ /* 0x0000a8000c1e1100 */
[----:B------:R-:W0:Y:S04]  /*278a0*/  LDL R2, [R1+0xd0] ;  /* 0x0000d00001027983 */ /* 0x000e280000100800 */
[----:B------:R-:W0:Y:S01]  /*278b0*/  LDL R3, [R1+0xd4] ;  /* 0x0000d40001037983 */ /* 0x000e220000100800 */
[----:B------:R-:W-:Y:S01]  /*278c0*/  BAR.SYNC.DEFER_BLOCKING 0x0 ;  /* 0x0000000000007b1d */ /* 0x000fe20000010000 */
[----:B0-----:R-:W-:-:S04]  /*278d0*/  @!P2 LOP3.LUT R3, R3, R2, RZ, 0x3c, !PT ;  /* 0x000000020303a212 */ /* 0x001fc800078e3cff */
[----:B------:R-:W-:-:S04]  /*278e0*/  @!P2 LOP3.LUT R2, R3, R2, RZ, 0x3c, !PT ;  /* 0x000000020302a212 */ /* 0x000fc800078e3cff */
[----:B------:R-:W-:-:S05]  /*278f0*/  @!P2 LOP3.LUT R3, R3, R2, RZ, 0x3c, !PT ;  /* 0x000000020303a212 */ /* 0x000fca00078e3cff */
[----:B------:R0:W2:Y:S04]  /*27900*/  @!P2 LDG.E.U8 R13, desc[UR22][R2.64] ;  /* 0x00000016020da981 */ /* 0x0000a8000c1e1100 */
        /* <DEDUP_REMOVED lines=8> */
[----:B------:R-:W-:Y:S02]  /*27990*/  PRMT R11, RZ, 0x7610, R11 ;  /* 0x00007610ff0b7816 */ /* 0x000fe4000000000b */
        /* <DEDUP_REMOVED lines=11> */
[----:B------:R2:W4:Y:S02]  /*27a50*/  @!P2 LDG.E.U8 R10, desc[UR22][R2.64] ;  /* 0x00000016020aa981 */ /* 0x000524000c1e1100 */
[----:B--2---:R-:W-:Y:S02]  /*27a60*/  @!P2 IMAD.MOV.U32 R2, RZ, RZ, R46 ;  /* 0x000000ffff02a224 */ /* 0x004fe400078e002e */
[----:B---3--:R-:W-:Y:S01]  /*27a70*/  @!P2 IMAD.MOV.U32 R3, RZ, RZ, R47 ;  /* 0x000000ffff03a224 */ /* 0x008fe200078e002f */
[----:B------:R-:W-:Y:S01]  /*27a80*/  PRMT R8, RZ, 0x7610, R8 ;  /* 0x00007610ff087816 */ /* 0x000fe20000000008 */
[----:B------:R-:W2:Y:S04]  /*27a90*/  LDL R47, [R1+0x230] ;  /* 0x00023000012f7983 */ /* 0x000ea80000100800 */
[----:B------:R0:W3:Y:S01]  /*27aa0*/  @!P2 LDG.E.U8 R9, desc[UR22][R2.64] ;  /* 0x000000160209a981 */ /* 0x0000e2000c1e1100 */
        /* <DEDUP_REMOVED lines=35> */
[----:B------:R2:W3:Y:S02]  /*27ce0*/  @!P2 LDG.E.U8 R62, desc[UR22][R2.64] ;  /* 0x00000016023ea981 */ /* 0x0004e4000c1e1100 */
[----:B--2---:R-:W-:Y:S02]  /*27cf0*/  @!P2 IMAD.MOV.U32 R2, RZ, RZ, R46 ;  /* 0x000000ffff02a224 */ /* 0x004fe400078e002e */
[----:B------:R-:W-:Y:S01]  /*27d00*/  @!P2 IMAD.MOV.U32 R3, RZ, RZ, R47 ;  /* 0x000000ffff03a224 */ /* 0x000fe200078e002f */
[----:B------:R-:W-:Y:S01]  /*27d10*/  PRMT R60, RZ, 0x7610, R60 ;  /* 0x00007610ff3c7816 */ /* 0x000fe2000000003c */
[----:B------:R-:W2:Y:S04]  /*27d20*/  LDL R47, [R1+0x2e4] ;  /* 0x0002e400012f7983 */ /* 0x000ea80000100800 */
        /* <DEDUP_REMOVED lines=35> */
[----:B------:R0:W3:Y:S02]  /*27f60*/  @!P2 LDG.E.U8 R4, desc[UR22][R2.64] ;  /* 0x000000160204a981 */ /* 0x0000e4000c1e1100 */
[----:B0-----:R-:W-:-:S06]  /*27f70*/  PRMT R3, RZ, 0x7610, R3 ;  /* 0x00007610ff037816 */ /* 0x001fcc0000000003 */
[----:B--2---:R0:W2:Y:S04]  /*27f80*/  @!P2 LDG.E.U8 R3, desc[UR22][R46.64] ;  /* 0x000000162e03a981 */ /* 0x0040a8000c1e1100 */
        /* <DEDUP_REMOVED lines=209> */
[----:B------:R-:W2:Y:S04]  /*28ca0*/  @!P2 LDG.E.U8 R92, desc[UR22][R46.64] ;  /* 0x000000162e5ca981 */ /* 0x000ea8000c1e1100 */
[----:B--2---:R0:W-:Y:S04]  /*28cb0*/  STL [R1+0xc], R92 ;  /* 0x00000c5c01007387 */ /* 0x0041e80000100800 */
[----:B0-----:R-:W2:Y:S04]  /*28cc0*/  LDL.LU R92, [R1+0xeac] ;  /* 0x000eac00015c7983 */ /* 0x001ea80000300800 */
[----:B------:R-:W3:Y:S04]  /*28cd0*/  LDL R46, [R1+0x694] ;  /* 0x00069400012e7983 */ /* 0x000ee80000100800 */
[----:B------:R-:W3:Y:S01]  /*28ce0*/  LDL R47, [R1+0x698] ;  /* 0x00069800012f7983 */ /* 0x000ee20000100800 */
[----:B--2---:R-:W-:-:S02]  /*28cf0*/  PRMT R92, RZ, 0x7610, R92 ;  /* 0x00007610ff5c7816 */ /* 0x004fc4000000005c */
[----:B---3--:R-:W-:-:S04]  /*28d00*/  @!P2 LOP3.LUT R47, R47, R46, RZ, 0x3c, !PT ;  /* 0x0000002e2f2fa212 */ /* 0x008fc800078e3cff */
        /* <DEDUP_REMOVED lines=90> */
[----:B------:R-:W3:Y:S04]  /*292b0*/  @!P2 LDG.E.U8 R93, desc[UR22][R46.64] ;  /* 0x000000162e5da981 */ /* 0x000ee8000c1e1100 */
[----:B--2---:R0:W-:Y:S04]  /*292c0*/  STL [R1+0x40], R92 ;  /* 0x0000405c01007387 */ /* 0x0041e80000100800 */
[----:B0-----:R-:W2:Y:S04]  /*292d0*/  LDL R92, [R1+0x868] ;  /* 0x00086800015c7983 */ /* 0x001ea80000100800 */
[----:B---3--:R0:W-:Y:S04]  /*292e0*/  STL [R1+0x44], R93 ;  /* 0x0000445d01007387 */ /* 0x0081e80000100800 */
[----:B0-----:R-:W3:Y:S04]  /*292f0*/  LDL.LU R93, [R1+0xe84] ;  /* 0x000e8400015d7983 */ /* 0x001ee80000300800 */
[----:B------:R-:W2:Y:S04]  /*29300*/  LDL R46, [R1+0x7f4] ;  /* 0x0007f400012e7983 */ /* 0x000ea80000100800 */
[----:B------:R-:W2:Y:S01]  /*29310*/  LDL R47, [R1+0x7f8] ;  /* 0x0007f800012f7983 */ /* 0x000ea20000100800 */
[----:B---3--:R-:W-:-:S02]  /*29320*/  PRMT R93, RZ, 0x7610, R93 ;  /* 0x00007610ff5d7816 */ /* 0x008fc4000000005d */
[----:B--2---:R-:W-:-:S04]  /*29330*/  @!P2 LOP3.LUT R47, R47, R46, RZ, 0x3c, !PT ;  /* 0x0000002e2f2fa212 */ /* 0x004fc800078e3cff */
        /* <DEDUP_REMOVED lines=32> */
[----:B------:R-:W3:Y:S01]  /*29540*/  LDL R47, [R1+0x864] ;  /* 0x00086400012f7983 */ /* 0x000ee20000100800 */
[----:B------:R-:W-:Y:S01]  /*29550*/  @!P2 IMAD.MOV.U32 R46, RZ, RZ, R92 ;  /* 0x000000ffff2ea224 */ /* 0x000fe200078e005c */
[----:B--2---:R-:W-:-:S06]  /*29560*/  PRMT R93, RZ, 0x7610, R93 ;  /* 0x00007610ff5d7816 */ /* 0x004fcc000000005d */
[----:B---3--:R-:W2:Y:S04]  /*29570*/  @!P2 LDG.E.U8 R93, desc[UR22][R46.64] ;  /* 0x000000162e5da981 */ /* 0x008ea8000c1e1100 */
        /* <DEDUP_REMOVED lines=22> */
[----:B------:R-:W0:Y:S01]  /*296e0*/  S2R R92, SR_TID.X ;  /* 0x00000000005c7919 */ /* 0x000e220000002100 */
[----:B--2---:R-:W-:-:S02]  /*296f0*/  PRMT R93, RZ, 0x7610, R93 ;  /* 0x00007610ff5d7816 */ /* 0x004fc4000000005d */
[----:B---3--:R-:W-:-:S04]  /*29700*/  @!P2 LOP3.LUT R47, R47, R46, RZ, 0x3c, !PT ;  /* 0x0000002e2f2fa212 */ /* 0x008fc800078e3cff */
[----:B------:R-:W-:-:S04]  /*29710*/  @!P2 LOP3.LUT R46, R47, R46, RZ, 0x3c, !PT ;  /* 0x0000002e2f2ea212 */ /* 0x000fc800078e3cff */
[----:B------:R-:W-:-:S05]  /*29720*/  @!P2 LOP3.LUT R47, R47, R46, RZ, 0x3c, !PT ;  /* 0x0000002e2f2fa212 */ /* 0x000fca00078e3cff */
[----:B------:R-:W2:Y:S01]  /*29730*/  @!P2 LDG.E.U8 R93, desc[UR22][R46.64] ;  /* 0x000000162e5da981 */ /* 0x000ea2000c1e1100 */
[----:B0-----:R-:W-:-:S05]  /*29740*/  LOP3.LUT R92, R92, 0x7f, RZ, 0xc0, !PT ;  /* 0x0000007f5c5c7812 */ /* 0x001fca00078ec0ff */
[----:B------:R-:W-:Y:S04]  /*29750*/  STS.U8 [R92+UR11+0x11000], R28 ;  /* 0x0110001c5c007988 */ /* 0x000fe8000800000b */
[----:B------:R0:W-:Y:S04]  /*29760*/  STS.U8 [R92+UR11+0x11200], R27 ;  /* 0x0112001b5c007988 */ /* 0x0001e8000800000b */
[----:B------:R-:W-:Y:S04]  /*29770*/  STS.U8 [R92+UR11+0x11400], R26 ;  /* 0x0114001a5c007988 */ /* 0x000fe8000800000b */
[----:B0-----:R-:W3:Y:S04]  /*29780*/  LDL R27, [R1+0x11c] ;  /* 0x00011c00011b7983 */ /* 0x001ee80000100800 */
[----:B--2---:R0:W-:Y:S04]  /*29790*/  STL [R1+0x80], R93 ;  /* 0x0000805d01007387 */ /* 0x0041e80000100800 */
[----:B0-----:R-:W2:Y:S04]  /*297a0*/  LDL.LU R93, [R1+0xe64] ;  /* 0x000e6400015d7983 */ /* 0x001ea80000300800 */
[----:B------:R-:W3:Y:S01]  /*297b0*/  LDL R26, [R1+0x118] ;  /* 0x00011800011a7983 */ /* 0x000ee20000100800 */
[----:B------:R-:W-:-:S03]  /*297c0*/  PRMT R91, RZ, 0x7610, R91 ;  /* 0x00007610ff5b7816 */ /* 0x000fc6000000005b */
[----:B------:R-:W2:Y:S01]  /*297d0*/  LDL R47, [R1+0x15c] ;  /* 0x00015c00012f7983 */ /* 0x000ea20000100800 */
[----:B---3--:R-:W-:-:S04]  /*297e0*/  @!P2 LOP3.LUT R27, R27, R26, RZ, 0x3c, !PT ;  /* 0x0000001a1b1ba212 */ /* 0x008fc800078e3cff */
[----:B------:R-:W-:-:S04]  /*297f0*/  @!P2 LOP3.LUT R26, R27, R26, RZ, 0x3c, !PT ;  /* 0x0000001a1b1aa212 */ /* 0x000fc800078e3cff */
[----:B------:R-:W-:-:S05]  /*29800*/  @!P2 LOP3.LUT R27, R27, R26, RZ, 0x3c, !PT ;  /* 0x0000001a1b1ba212 */ /* 0x000fca00078e3cff */
[----:B------:R-:W3:Y:S04]  /*29810*/  @!P2 LDG.E.U8 R91, desc[UR22][R26.64] ;  /* 0x000000161a5ba981 */ /* 0x000ee8000c1e1100 */
[----:B------:R-:W-:Y:S04]  /*29820*/  STS.U8 [R92+UR11+0x11600], R25 ;  /* 0x011600195c007988 */ /* 0x000fe8000800000b */
[----:B---3--:R0:W-:Y:S04]  /*29830*/  STL [R1+0x7c], R91 ;  /* 0x00007c5b01007387 */ /* 0x0081e80000100800 */
[----:B0-----:R-:W3:Y:S04]  /*29840*/  LDL.LU R91, [R1+0xe60] ;  /* 0x000e6000015b7983 */ /* 0x001ee80000300800 */
[----:B------:R-:W3:Y:S04]  /*29850*/  LDL R26, [R1+0x138] ;  /* 0x00013800011a7983 */ /* 0x000ee80000100800 */
[----:B------:R-:W3:Y:S04]  /*29860*/  LDL R27, [R1+0x13c] ;  /* 0x00013c00011b7983 */ /* 0x000ee80000100800 */
[----:B------:R-:W4:Y:S01]  /*29870*/  LDL R25, [R1+0x158] ;  /* 0x0001580001197983 */ /* 0x000f220000100800 */
[----:B------:R-:W-:-:S02]  /*29880*/  PRMT R90, RZ, 0x7610, R90 ;  /* 0x00007610ff5a7816 */ /* 0x000fc4000000005a */
[----:B------:R-:W-:Y:S01]  /*29890*/  PRMT R88, RZ, 0x7610, R88 ;  /* 0x00007610ff587816 */ /* 0x000fe20000000058 */
[----:B------:R2:W-:Y:S02]  /*298a0*/  STS.U8 [R92+UR11+0x11800], R24 ;  /* 0x011800185c007988 */ /* 0x0005e4000800000b */
[----:B--2---:R-:W-:Y:S01]  /*298b0*/  @!P2 IMAD.MOV.U32 R24, RZ, RZ, R47 ;  /* 0x000000ffff18a224 */ /* 0x004fe200078e002f */
[----:B---3--:R-:W-:-:S04]  /*298c0*/  @!P2 LOP3.LUT R27, R27, R26, RZ, 0x3c, !PT ;  /* 0x0000001a1b1ba212 */ /* 0x008fc800078e3cff */
[C---:B------:R-:W-:Y:S01]  /*298d0*/  @!P2 LOP3.LUT R26, R27.reuse, R26, RZ, 0x3c, !PT ;  /* 0x0000001a1b1aa212 */ /* 0x040fe200078e3cff */
[----:B----4-:R-:W2:Y:S03]  /*298e0*/  @!P2 LDG.E.U8 R88, desc[UR22][R24.64] ;  /* 0x000000161858a981 */ /* 0x010ea6000c1e1100 */
[----:B------:R-:W-:-:S05]  /*298f0*/  @!P2 LOP3.LUT R27, R27, R26, RZ, 0x3c, !PT ;  /* 0x0000001a1b1ba212 */ /* 0x000fca00078e3cff */
[----:B------:R-:W3:Y:S04]  /*29900*/  @!P2 LDG.E.U8 R90, desc[UR22][R26.64] ;  /* 0x000000161a5aa981 */ /* 0x000ee8000c1e1100 */
[----:B---3--:R0:W-:Y:S04]  /*29910*/  STL [R1+0x78], R90 ;  /* 0x0000785a01007387 */ /* 0x0081e80000100800 */
[----:B0-----:R-:W3:Y:S04]  /*29920*/  LDL.LU R90, [R1+0xe5c] ;  /* 0x000e5c00015a7983 */ /* 0x001ee80000300800 */
[----:B------:R-:W4:Y:S04]  /*29930*/  LDL R47, [R1+0x1fc] ;  /* 0x0001fc00012f7983 */ /* 0x000f280000100800 */
[----:B--2---:R0:W-:Y:S04]  /*29940*/  STL [R1+0x74], R88 ;  /* 0x0000745801007387 */ /* 0x0041e80000100800 */
[----:B0-----:R-:W2:Y:S04]  /*29950*/  LDL.LU R88, [R1+0xe58] ;  /* 0x000e580001587983 */ /* 0x001ea80000300800 */
[----:B------:R-:W2:Y:S04]  /*29960*/  LDL R24, [R1+0x178] ;  /* 0x0001780001187983 */ /* 0x000ea80000100800 */
[----:B------:R-:W2:Y:S01]  /*29970*/  LDL R25, [R1+0x17c] ;  /* 0x00017c0001197983 */ /* 0x000ea20000100800 */
[----:B------:R-:W-:-:S02]  /*29980*/  PRMT R85, RZ, 0x7610, R85 ;  /* 0x00007610ff557816 */ /* 0x000fc40000000055 */
[----:B--2---:R-:W-:-:S04]  /*29990*/  @!P2 LOP3.LUT R25, R25, R24, RZ, 0x3c, !PT ;  /* 0x000000181919a212 */ /* 0x004fc800078e3cff */
[----:B------:R-:W-:-:S04]  /*299a0*/  @!P2 LOP3.LUT R24, R25, R24, RZ, 0x3c, !PT ;  /* 0x000000181918a212 */ /* 0x000fc800078e3cff */
[----:B------:R-:W-:-:S05]  /*299b0*/  @!P2 LOP3.LUT R25, R25, R24, RZ, 0x3c, !PT ;  /* 0x000000181919a212 */ /* 0x000fca00078e3cff */
[----:B------:R-:W2:Y:S04]  /*299c0*/  @!P2 LDG.E.U8 R85, desc[UR22][R24.64] ;  /* 0x000000161855a981 */ /* 0x000ea8000c1e1100 */
[----:B------:R0:W-:Y:S04]  /*299d0*/  STS.U8 [R92+UR11+0x11a00], R23 ;  /* 0x011a00175c007988 */ /* 0x0001e8000800000b */
[----:B------:R-:W-:Y:S04]  /*299e0*/  STS.U8 [R92+UR11+0x11c00], R22 ;  /* 0x011c00165c007988 */ /* 0x000fe8000800000b */
[----:B0-----:R-:W3:Y:S04]  /*299f0*/  LDL R23, [R1+0x19c] ;  /* 0x00019c0001177983 */ /* 0x001ee80000100800 */
[----:B--2---:R0:W-:Y:S04]  /*29a00*/  STL [R1+0x70], R85 ;  /* 0x0000705501007387 */ /* 0x0041e80000100800 */
[----:B0-----:R-:W2:Y:S04]  /*29a10*/  LDL.LU R85, [R1+0xe54] ;  /* 0x000e540001557983 */ /* 0x001ea80000300800 */
[----:B------:R-:W3:Y:S01]  /*29a20*/  LDL R22, [R1+0x198] ;  /* 0x0001980001167983 */ /* 0x000ee20000100800 */
[----:B------:R-:W-:-:S02]  /*29a30*/  PRMT R79, RZ, 0x7610, R79 ;  /* 0x00007610ff4f7816 */ /* 0x000fc4000000004f */
[----:B---3--:R-:W-:-:S04]  /*29a40*/  @!P2 LOP3.LUT R23, R23, R22, RZ, 0x3c, !PT ;  /* 0x000000161717a212 */ /* 0x008fc800078e3cff */
[----:B------:R-:W-:-:S04]  /*29a50*/  @!P2 LOP3.LUT R22, R23, R22, RZ, 0x3c, !PT ;  /* 0x000000161716a212 */ /* 0x000fc800078e3cff */
[----:B------:R-:W-:-:S05]  /*29a60*/  @!P2 LOP3.LUT R23, R23, R22, RZ, 0x3c, !PT ;  /* 0x000000161717a212 */ /* 0x000fca00078e3cff */
[----:B------:R-:W3:Y:S04]  /*29a70*/  @!P2 LDG.E.U8 R79, desc[UR22][R22.64] ;  /* 0x00000016164fa981 */ /* 0x000ee8000c1e1100 */
[----:B------:R-:W-:Y:S04]  /*29a80*/  STS.U8 [R92+UR11+0x11e00], R20 ;  /* 0x011e00145c007988 */ /* 0x000fe8000800000b */
[----:B---3--:R0:W-:Y:S04]  /*29a90*/  STL [R1+0x6c], R79 ;  /* 0x00006c4f01007387 */ /* 0x0081e80000100800 */
[----:B0-----:R-:W3:Y:S04]  /*29aa0*/  LDL.LU R79, [R1+0xe50] ;  /* 0x000e5000014f7983 */ /* 0x001ee80000300800 */
[----:B------:R-:W2:Y:S04]  /*29ab0*/  LDL R22, [R1+0x1b8] ;  /* 0x0001b80001167983 */ /* 0x000ea80000100800 */
[----:B------:R-:W2:Y:S04]  /*29ac0*/  LDL R23, [R1+0x1bc] ;  /* 0x0001bc0001177983 */ /* 0x000ea80000100800 */
[----:B------:R-:W3:Y:S01]  /*29ad0*/  LDL R20, [R1+0x1f8] ;  /* 0x0001f80001147983 */ /* 0x000ee20000100800 */
[----:B------:R-:W-:-:S02]  /*29ae0*/  LOP3.LUT R92, R92, 0x10, RZ, 0x3c, !PT ;  /* 0x000000105c5c7812 */ /* 0x000fc400078e3cff */
[----:B------:R-:W-:Y:S02]  /*29af0*/  PRMT R77, RZ, 0x7610, R77 ;  /* 0x00007610ff4d7816 */ /* 0x000fe4000000004d */
[----:B------:R-:W-:Y:S01]  /*29b00*/  PRMT R75, RZ, 0x7610, R75 ;  /* 0x00007610ff4b7816 */ /* 0x000fe2000000004b */
[----:B------:R3:W-:Y:S01]  /*29b10*/  STS.U8 [R92+UR11+0x11080], R21 ;  /* 0x011080155c007988 */ /* 0x0007e2000800000b */
[----:B--2---:R-:W-:-:S04]  /*29b20*/  @!P2 LOP3.LUT R23, R23, R22, RZ, 0x3c, !PT ;  /* 0x000000161717a212 */ /* 0x004fc800078e3cff */
[----:B------:R-:W-:Y:S01]  /*29b30*/  @!P2 LOP3.LUT R22, R23, R22, RZ, 0x3c, !PT ;  /* 0x000000161716a212 */ /* 0x000fe200078e3cff */
[----:B---3--:R-:W-:-:S03]  /*29b40*/  @!P2 IMAD.MOV.U32 R21, RZ, RZ, R20 ;  /* 0x000000ffff15a224 */ /* 0x008fc600078e0014 */
[----:B------:R-:W-:Y:S01]  /*29b50*/  @!P2 LOP3.LUT R23, R23, R22, RZ, 0x3c, !PT ;  /* 0x000000161717a212 */ /* 0x000fe200078e3cff */
[----:B----4-:R-:W-:-:S04]  /*29b60*/  @!P2 IMAD.MOV.U32 R20, RZ, RZ, R47 ;  /* 0x000000ffff14a224 */ /* 0x010fc800078e002f */
[----:B------:R-:W2:Y:S04]  /*29b70*/  @!P2 LDG.E.U8 R77, desc[UR22][R22.64] ;  /* 0x00000016164da981 */ /* 0x000ea8000c1e1100 */
[----:B------:R-:W3:Y:S04]  /*29b80*/  @!P2 LDG.E.U8 R75, desc[UR22][R20.64] ;  /* 0x00000016144ba981 */ /* 0x000ee8000c1e1100 */
[----:B--2---:R0:W-:Y:S04]  /*29b90*/  STL [R1+0x68], R77 ;  /* 0x0000684d01007387 */ /* 0x0041e80000100800 */
[----:B0-----:R-:W2:Y:S04]  /*29ba0*/  LDL.LU R77, [R1+0xe4c] ;  /* 0x000e4c00014d7983 */ /* 0x001ea80000300800 */
[----:B------:R-:W4:Y:S04]  /*29bb0*/  LDL R47, [R1+0x27c] ;  /* 0x00027c00012f7983 */ /* 0x000f280000100800 */
[----:B---3--:R0:W-:Y:S04]  /*29bc0*/  STL [R1+0x58], R75 ;  /* 0x0000584b01007387 */ /* 0x0081e80000100800 */
[----:B0-----:R-:W3:Y:S04]  /*29bd0*/  LDL.LU R75, [R1+0xe48] ;  /* 0x000e4800014b7983 */ /* 0x001ee80000300800 */
[----:B------:R-:W2:Y:S04]  /*29be0*/  LDL R20, [R1+0x218] ;  /* 0x0002180001147983 */ /* 0x000ea80000100800 */
[----:B------:R-:W2:Y:S01]  /*29bf0*/  LDL R21, [R1+0x21c] ;  /* 0x00021c0001157983 */ /* 0x000ea20000100800 */
[----:B------:R-:W-:-:S02]  /*29c00*/  PRMT R73, RZ, 0x7610, R73 ;  /* 0x00007610ff497816 */ /* 0x000fc40000000049 */
[----:B--2---:R-:W-:-:S04]  /*29c10*/  @!P2 LOP3.LUT R21, R21, R20, RZ, 0x3c, !PT ;  /* 0x000000141515a212 */ /* 0x004fc800078e3cff */
[----:B------:R-:W-:-:S04]  /*29c20*/  @!P2 LOP3.LUT R20, R21, R20, RZ, 0x3c, !PT ;  /* 0x000000141514a212 */ /* 0x000fc800078e3cff */
[----:B------:R-:W-:-:S05]  /*29c30*/  @!P2 LOP3.LUT R21, R21, R20, RZ, 0x3c, !PT ;  /* 0x000000141515a212 */ /* 0x000fca00078e3cff */
[----:B------:R-:W2:Y:S04]  /*29c40*/  @!P2 LDG.E.U8 R73, desc[UR22][R20.64] ;  /* 0x000000161449a981 */ /* 0x000ea8000c1e1100 */
        /* <DEDUP_REMOVED lines=20> */
[----:B------:R-:W2:Y:S01]  /*29d90*/  LDL R21, [R1+0x278] ;  /* 0x0002780001157983 */ /* 0x000ea20000100800 */
[----:B------:R-:W-:Y:S01]  /*29da0*/  PRMT R68, RZ, 0x7610, R68 ;  /* 0x00007610ff447816 */ /* 0x000fe20000000044 */
[----:B----4-:R-:W-:-:S02]  /*29db0*/  @!P2 IMAD.MOV.U32 R20, RZ, RZ, R47 ;  /* 0x000000ffff14a224 */ /* 0x010fc400078e002f */
[----:B------:R-:W4:Y:S04]  /*29dc0*/  LDL R47, [R1+0x2d0] ;  /* 0x0002d000012f7983 */ /* 0x000f280000100800 */
[----:B--2---:R-:W2:Y:S04]  /*29dd0*/  @!P2 LDG.E.U8 R68, desc[UR22][R20.64] ;  /* 0x000000161444a981 */ /* 0x004ea8000c1e1100 */
        /* <DEDUP_REMOVED lines=8> */
[----:B------:R0:W2:Y:S02]  /*29e60*/  @!P2 LDG.E.U8 R82, desc[UR22][R20.64] ;  /* 0x000000161452a981 */ /* 0x0000a4000c1e1100 */
[----:B0-----:R-:W0:Y:S02]  /*29e70*/  S2R R21, SR_TID.X ;  /* 0x0000000000157919 */ /* 0x001e240000002100 */
[----:B0-----:R-:W-:-:S04]  /*29e80*/  LOP3.LUT R21, R21, 0x7f, RZ, 0xc0, !PT ;  /* 0x0000007f15157812 */ /* 0x001fc800078ec0ff */
[----:B------:R-:W-:Y:S02]  /*29e90*/  LOP3.LUT R20, R21, 0x10, RZ, 0x3c, !PT ;  /* 0x0000001015147812 */ /* 0x000fe400078e3cff */
[----:B------:R-:W3:Y:S04]  /*29ea0*/  LDL R21, [R1+0x2b4] ;  /* 0x0002b40001157983 */ /* 0x000ee80000100800 */
[----:B------:R-:W-:Y:S04]  /*29eb0*/  STS.U8 [R92+UR11+0x11280], R29 ;  /* 0x0112801d5c007988 */ /* 0x000fe8000800000b */
[----:B------:R-:W-:Y:S01]  /*29ec0*/  STS.U8 [R92+UR11+0x11480], R30 ;  /* 0x0114801e5c007988 */ /* 0x000fe2000800000b */
[----:B------:R-:W-:-:S03]  /*29ed0*/  PRMT R93, RZ, 0x7610, R93 ;  /* 0x00007610ff5d7816 */ /* 0x000fc6000000005d */
[----:B------:R-:W-:Y:S04]  /*29ee0*/  STS.U8 [R92+UR11+0x11680], R31 ;  /* 0x0116801f5c007988 */ /* 0x000fe8000800000b */
[----:B------:R-:W-:Y:S04]  /*29ef0*/  STS.U8 [R92+UR11+0x11880], R32 ;  /* 0x011880205c007988 */ /* 0x000fe8000800000b */
[----:B------:R-:W-:Y:S04]  /*29f00*/  STS.U8 [R92+UR11+0x11a80], R33 ;  /* 0x011a80215c007988 */ /* 0x000fe8000800000b */
[----:B------:R0:W-:Y:S02]  /*29f10*/  STS.U8 [R20+UR11+0x11c80], R34 ;  /* 0x011c802214007988 */ /* 0x0001e4000800000b */
[----:B0-----:R-:W-:-:S02]  /*29f20*/  @!P2 IMAD.MOV.U32 R20, RZ, RZ, R46 ;  /* 0x000000ffff14a224 */ /* 0x001fc400078e002e */
[----:B--2---:R0:W-:Y:S01]  /*29f30*/  STL [R1+0xe10], R82 ;  /* 0x000e105201007387 */ /* 0x0041e20000100800 */
[----:B------:R-:W-:-:S03]  /*29f40*/  PRMT R91, RZ, 0x7610, R91 ;  /* 0x00007610ff5b7816 */ /* 0x000fc6000000005b */
[----:B------:R-:W2:Y:S04]  /*29f50*/  LDL R46, [R1+0x308] ;  /* 0x00030800012e7983 */ /* 0x000ea80000100800 */
[----:B---3--:R1:W3:Y:S04]  /*29f60*/  @!P2 LDG.E.U8 R93, desc[UR22][R20.64] ;  /* 0x00000016145da981 */ /* 0x0082e8000c1e1100 */
[----:B------:R-:W2:Y:S01]  /*29f70*/  LDL R21, [R1+0x2cc] ;  /* 0x0002cc0001157983 */ /* 0x000ea20000100800 */
[----:B0-----:R-:W1:Y:S02]  /*29f80*/  S2R R82, SR_TID.X ;  /* 0x0000000000527919 */ /* 0x001e640000002100 */
[----:B-1----:R-:W-:-:S04]  /*29f90*/  LOP3.LUT R20, R82, 0x7f, RZ, 0xc0, !PT ;  /* 0x0000007f52147812 */ /* 0x002fc800078ec0ff */
[----:B------:R-:W-:-:S05]  /*29fa0*/  LOP3.LUT R20, R20, 0x10, RZ, 0x3c, !PT ;  /* 0x0000001014147812 */ /* 0x000fca00078e3cff */
[----:B------:R4:W-:Y:S02]  /*29fb0*/  STS.U8 [R20+UR11+0x11e80], R35 ;  /* 0x011e802314007988 */ /* 0x0009e4000800000b */
[----:B----4-:R-:W-:-:S05]  /*29fc0*/  @!P2 IMAD.MOV.U32 R20, RZ, RZ, R47 ;  /* 0x000000ffff14a224 */ /* 0x010fca00078e002f */
[----:B--2---:R-:W2:Y:S04]  /*29fd0*/  @!P2 LDG.E.U8 R91, desc[UR22][R20.64] ;  /* 0x00000016145ba981 */ /* 0x004ea8000c1e1100 */
[----:B---3--:R0:W-:Y:S04]  /*29fe0*/  STL [R1+0xe14], R93 ;  /* 0x000e145d01007387 */ /* 0x0081e80000100800 */
[----:B------:R-:W3:Y:S04]  /*29ff0*/  LDL R47, [R1+0x320] ;  /* 0x00032000012f7983 */ /* 0x000ee80000100800 */
[----:B------:R-:W4:Y:S04]  /*2a000*/  LDL R21, [R1+0x2ec] ;  /* 0x0002ec0001157983 */ /* 0x000f280000100800 */
[----:B0-----:R-:W3:Y:S04]  /*2a010*/  LDL R93, [R1+0x2f0] ;  /* 0x0002f000015d7983 */ /* 0x001ee80000100800 */
[----:B--2---:R0:W-:Y:S04]  /*2a020*/  STL [R1+0xe18], R91 ;  /* 0x000e185b01007387 */ /* 0x0041e80000100800 */
[----:B0-----:R-:W2:Y:S01]  /*2a030*/  LDL R91, [R1+0x304] ;  /* 0x00030400015b7983 */ /* 0x001ea20000100800 */
[----:B------:R-:W-:Y:S01]  /*2a040*/  PRMT R90, RZ, 0x7610, R90 ;  /* 0x00007610ff5a7816 */ /* 0x000fe2000000005a */
[----:B---3--:R-:W-:Y:S01]  /*2a050*/  @!P2 IMAD.MOV.U32 R20, RZ, RZ, R93 ;  /* 0x000000ffff14a224 */ /* 0x008fe200078e005d */
[----:B------:R-:W-:Y:S01]  /*2a060*/  PRMT R88, RZ, 0x7610, R88 ;  /* 0x00007610ff587816 */ /* 0x000fe20000000058 */
[----:B------:R-:W3:Y:S04]  /*2a070*/  LDL R93, [R1+0x340] ;  /* 0x00034000015d7983 */ /* 0x000ee80000100800 */
[----:B----4-:R0:W4:Y:S02]  /*2a080*/  @!P2 LDG.E.U8 R90, desc[UR22][R20.64] ;  /* 0x00000016145aa981 */ /* 0x010124000c1e1100 */
[----:B0-----:R-:W-:-:S02]  /*2a090*/  @!P2 IMAD.MOV.U32 R20, RZ, RZ, R46 ;  /* 0x000000ffff14a224 */ /* 0x001fc400078e002e */
[----:B--2---:R-:W-:-:S05]  /*2a0a0*/  @!P2 IMAD.MOV.U32 R21, RZ, RZ, R91 ;  /* 0x000000ffff15a224 */ /* 0x004fca00078e005b */
[----:B------:R-:W2:Y:S04]  /*2a0b0*/  @!P2 LDG.E.U8 R88, desc[UR22][R20.64] ;  /* 0x000000161458a981 */ /* 0x000ea8000c1e1100 */
[----:B----4-:R0:W-:Y:S04]  /*2a0c0*/  STL [R1+0xe1c], R90 ;  /* 0x000e1c5a01007387 */ /* 0x0101e80000100800 */
[----:B------:R-:W4:Y:S04]  /*2a0d0*/  LDL R91, [R1+0x354] ;  /* 0x00035400015b7983 */ /* 0x000f280000100800 */
[----:B------:R-:W3:Y:S04]  /*2a0e0*/  LDL R46, [R1+0x358] ;  /* 0x00035800012e7983 */ /* 0x000ee80000100800 */
[----:B0-----:R-:W3:Y:S04]  /*2a0f0*/  LDL R90, [R1+0x31c] ;  /* 0x00031c00015a7983 */ /* 0x001ee80000100800 */
[----:B--2---:R0:W-:Y:S04]  /*2a100*/  STL [R1+0xe20], R88 ;  /* 0x000e205801007387 */ /* 0x0041e80000100800 */
[----:B0-----:R-:W2:Y:S01]  /*2a110*/  LDL R88, [R1+0x33c] ;  /* 0x00033c0001587983 */ /* 0x001ea20000100800 */
[----:B------:R-:W-:Y:S01]  /*2a120*/  PRMT R85, RZ, 0x7610, R85 ;  /* 0x00007610ff557816 */ /* 0x000fe20000000055 */
[----:B------:R-:W-:Y:S01]  /*2a130*/  @!P2 IMAD.MOV.U32 R20, RZ, RZ, R47 ;  /* 0x000000ffff14a224 */ /* 0x000fe200078e002f */
[----:B------:R-:W-:Y:S01]  /*2a140*/  PRMT R79, RZ, 0x7610, R79 ;  /* 0x00007610ff4f7816 */ /* 0x000fe2000000004f */
[----:B------:R-:W4:Y:S01]  /*2a150*/  LDL R47, [R1+0x370] ;  /* 0x00037000012f7983 */ /* 0x000f220000100800 */
[----:B---3--:R-:W-:-:S03]  /*2a160*/  @!P2 IMAD.MOV.U32 R21, RZ, RZ, R90 ;  /* 0x000000ffff15a224 */ /* 0x008fc600078e005a */
[----:B------:R-:W3:Y:S04]  /*2a170*/  LDL R90, [R1+0x36c] ;  /* 0x00036c00015a7983 */ /* 0x000ee80000100800 */
[----:B------:R0:W3:Y:S02]  /*2a180*/  @!P2 LDG.E.U8 R85, desc[UR22][R20.64] ;  /* 0x000000161455a981 */ /* 0x0000e4000c1e1100 */
[----:B0-----:R-:W-:Y:S02]  /*2a190*/  @!P2 IMAD.MOV.U32 R20, RZ, RZ, R93 ;  /* 0x000000ffff14a224 */ /* 0x001fe400078e005d */
[----:B--2---:R-:W-:-:S05]  /*2a1a0*/  @!P2 IMAD.MOV.U32 R21, RZ, RZ, R88 ;  /* 0x000000ffff15a224 */ /* 0x004fca00078e0058 */
[----:B------:R0:W2:Y:S01]  /*2a1b0*/  @!P2 LDG.E.U8 R79, desc[UR22][R20.64] ;  /* 0x00000016144fa981 */ /* 0x0000a2000c1e1100 */
[----:B------:R-:W-:-:S03]  /*2a1c0*/  PRMT R77, RZ, 0x7610, R77 ;  /* 0x00007610ff4d7816 */ /* 0x000fc6000000004d */
[----:B---3--:R1:W-:Y:S04]  /*2a1d0*/  STL [R1+0xe24], R85 ;  /* 0x000e245501007387 */ /* 0x0083e80000100800 */
[----:B------:R-:W3:Y:S01]  /*2a1e0*/  LDL R88, [R1+0x38c] ;  /* 0x00038c0001587983 */ /* 0x000ee20000100800 */
[----:B0-----:R-:W-:-:S03]  /*2a1f0*/  @!P2 IMAD.MOV.U32 R20, RZ, RZ, R46 ;  /* 0x000000ffff14a224 */ /* 0x001fc600078e002e */
[----:B-1----:R-:W3:Y:S01]  /*2a200*/  LDL R85, [R1+0x390] ;  /* 0x0003900001557983 */ /* 0x002ee20000100800 */
[----:B----4-:R-:W-:-:S05]  /*2a210*/  @!P2 IMAD.MOV.U32 R21, RZ, RZ, R91 ;  /* 0x000000ffff15a224 */ /* 0x010fca00078e005b */
[----:B------:R0:W4:Y:S04]  /*2a220*/  @!P2 LDG.E.U8 R77, desc[UR22][R20.64] ;  /* 0x00000016144da981 */ /* 0x000128000c1e1100 */
[----:B--2---:R1:W-:Y:S04]  /*2a230*/  STL [R1+0xe28], R79 ;  /* 0x000e284f01007387 */ /* 0x0043e80000100800 */
[----:B------:R-:W2:Y:S04]  /*2a240*/  LDL R46, [R1+0x3a8] ;  /* 0x0003a800012e7983 */ /* 0x000ea80000100800 */
[----:B-1----:R-:W2:Y:S01]  /*2a250*/  LDL R79, [R1+0x3a4] ;  /* 0x0003a400014f7983 */ /* 0x002ea20000100800 */
[----:B------:R-:W-:Y:S01]  /*2a260*/  PRMT R75, RZ, 0x7610, R75 ;  /* 0x00007610ff4b7816 */ /* 0x000fe2000000004b */
[----:B0-----:R-:W-:-:S02]  /*2a270*/  @!P2 IMAD.MOV.U32 R20, RZ, RZ, R47 ;  /* 0x000000ffff14a224 */ /* 0x001fc400078e002f */
[----:B------:R-:W-:Y:S01]  /*2a280*/  @!P2 IMAD.MOV.U32 R21, RZ, RZ, R90 ;  /* 0x000000ffff15a224 */ /* 0x000fe200078e005a */
[----:B------:R-:W-:-:S04]  /*2a290*/  PRMT R73, RZ, 0x7610, R73 ;  /* 0x00007610ff497816 */ /* 0x000fc80000000049 */
[----:B------:R3:W2:Y:S01]  /*2a2a0*/  @!P2 LDG.E.U8 R75, desc[UR22][R20.64] ;  /* 0x00000016144ba981 */ /* 0x0006a2000c1e1100 */
[----:B------:R-:W-:Y:S01]  /*2a2b0*/  PRMT R71, RZ, 0x7610, R71 ;  /* 0x00007610ff477816 */ /* 0x000fe20000000047 */
[----:B---3--:R-:W-:Y:S02]  /*2a2c0*/  @!P2 IMAD.MOV.U32 R20, RZ, RZ, R85 ;  /* 0x000000ffff14a224 */ /* 0x008fe400078e0055 */
[----:B------:R-:W-:-:S05]  /*2a2d0*/  @!P2 IMAD.MOV.U32 R21, RZ, RZ, R88 ;  /* 0x000000ffff15a224 */ /* 0x000fca00078e0058 */
[----:B------:R2:W3:Y:S04]  /*2a2e0*/  @!P2 LDG.E.U8 R73, desc[UR22][R20.64] ;  /* 0x000000161449a981 */ /* 0x0004e8000c1e1100 */
[----:B----4-:R-:W-:Y:S04]  /*2a2f0*/  STL [R1+0xe2c], R77 ;  /* 0x000e2c4d01007387 */ /* 0x010fe80000100800 */
[----:B------:R-:W4:Y:S01]  /*2a300*/  LDL R47, [R1+0x3bc] ;  /* 0x0003bc00012f7983 */ /* 0x000f220000100800 */
[----:B--2---:R-:W-:Y:S02]  /*2a310*/  @!P2 IMAD.MOV.U32 R20, RZ, RZ, R46 ;  /* 0x000000ffff14a224 */ /* 0x004fe400078e002e */
[----:B------:R-:W-:-:S05]  /*2a320*/  @!P2 IMAD.MOV.U32 R21, RZ, RZ, R79 ;  /* 0x000000ffff15a224 */ /* 0x000fca00078e004f */
[----:B------:R4:W2:Y:S01]  /*2a330*/  @!P2 LDG.E.U8 R71, desc[UR22][R20.64] ;  /* 0x000000161447a981 */ /* 0x0008a2000c1e1100 */
[----:B------:R-:W-:-:S04]  /*2a340*/  LOP3.LUT R82, R82, 0x7f, RZ, 0xc0, !PT ;  /* 0x0000007f52527812 */ /* 0x000fc800078ec0ff */
[----:B------:R-:W-:-:S05]  /*2a350*/  LOP3.LUT R82, R82, 0x20, RZ, 0x3c, !PT ;  /* 0x0000002052527812 */ /* 0x000fca00078e3cff */
[----:B------:R-:W-:Y:S04]  /*2a360*/  STS.U8 [R82+UR11+0x11100], R36 ;  /* 0x0111002452007988 */ /* 0x000fe8000800000b */
[----:B------:R-:W-:Y:S04]  /*2a370*/  STS.U8 [R82+UR11+0x11300], R37 ;  /* 0x0113002552007988 */ /* 0x000fe8000800000b */
[----:B------:R-:W-:Y:S04]  /*2a380*/  STS.U8 [R82+UR11+0x11500], R38 ;  /* 0x0115002652007988 */ /* 0x000fe8000800000b */
[----:B------:R-:W-:Y:S04]  /*2a390*/  STS.U8 [R82+UR11+0x11700], R39 ;  /* 0x0117002752007988 */ /* 0x000fe8000800000b */
[----:B------:R0:W-:Y:S04]  /*2a3a0*/  STS.U8 [R82+UR11+0x11900], R45 ;  /* 0x0119002d52007988 */ /* 0x0001e8000800000b */
[----:B------:R1:W-:Y:S04]  /*2a3b0*/  STS.U8 [R82+UR11+0x11b00], R44 ;  /* 0x011b002c52007988 */ /* 0x0003e8000800000b */
[----:B0-----:R-:W2:Y:S04]  /*2a3c0*/  LDL R45, [R1+0x3c0] ;  /* 0x0003c000012d7983 */ /* 0x001ea80000100800 */
[----:B------:R0:W-:Y:S04]  /*2a3d0*/  STL [R1+0xe30], R75 ;  /* 0x000e304b01007387 */ /* 0x0001e80000100800 */
[----:B-1----:R-:W2:Y:S01]  /*2a3e0*/  LDL R44, [R1+0x3e0] ;  /* 0x0003e000012c7983 */ /* 0x002ea20000100800 */
[----:B----4-:R-:W-:-:S03]  /*2a3f0*/  @!P2 IMAD.MOV.U32 R21, RZ, RZ, R47 ;  /* 0x000000ffff15a224 */ /* 0x010fc600078e002f */
[----:B------:R-:W4:Y:S04]  /*2a400*/  LDL R77, [R1+0x3dc] ;  /* 0x0003dc00014d7983 */ /* 0x000f280000100800 */
[----:B---3--:R1:W-:Y:S04]  /*2a410*/  STL [R1+0xe34], R73 ;  /* 0x000e344901007387 */ /* 0x0083e80000100800 */
[----:B0-----:R-:W3:Y:S04]  /*2a420*/  LDL R75, [R1+0x3fc] ;  /* 0x0003fc00014b7983 */ /* 0x001ee80000100800 */
[----:B------:R-:W3:Y:S04]  /*2a430*/  LDL R46, [R1+0x420] ;  /* 0x00042000012e7983 */ /* 0x000ee80000100800 */
[----:B-1----:R-:W3:Y:S04]  /*2a440*/  LDL R73, [R1+0x400] ;  /* 0x0004000001497983 */ /* 0x002ee80000100800 */
[----:B------:R0:W-:Y:S04]  /*2a450*/  STS.U8 [R82+UR11+0x11d00], R43 ;  /* 0x011d002b52007988 */ /* 0x0001e8000800000b */
[----:B--2---:R1:W-:Y:S04]  /*2a460*/  STL [R1+0xe38], R71 ;  /* 0x000e384701007387 */ /* 0x0043e80000100800 */
[----:B------:R-:W2:Y:S04]  /*2a470*/  LDL R47, [R1+0x41c] ;  /* 0x00041c00012f7983 */ /* 0x000ea80000100800 */
[----:B0-----:R-:W4:Y:S01]  /*2a480*/  LDL R43, [R1+0x440] ;  /* 0x00044000012b7983 */ /* 0x001f220000100800 */
[----:B------:R-:W0:Y:S01]  /*2a490*/  S2R R92, SR_TID.X ;  /* 0x00000000005c7919 */ /* 0x000e220000002100 */
[----:B------:R-:W-:-:S02]  /*2a4a0*/  PRMT R68, RZ, 0x7610, R68 ;  /* 0x00007610ff447816 */ /* 0x000fc40000000044 */
[----:B------:R1:W-:Y:S01]  /*2a4b0*/  STS.U8 [R82+UR11+0x11f00], R42 ;  /* 0x011f002a52007988 */ /* 0x0003e2000800000b */
[----:B------:R-:W-:Y:S02]  /*2a4c0*/  PRMT R37, RZ, 0x7610, R37 ;  /* 0x00007610ff257816 */ /* 0x000fe40000000025 */
[----:B------:R-:W-:Y:S01]  /*2a4d0*/  PRMT R35, RZ, 0x7610, R35 ;  /* 0x00007610ff237816 */ /* 0x000fe20000000023 */
[----:B-1----:R-:W4:Y:S04]  /*2a4e0*/  LDL R71, [R1+0x888] ;  /* 0x0008880001477983 */ /* 0x002f280000100800 */
[----:B------:R-:W4:Y:S01]  /*2a4f0*/  LDL R42, [R1+0x460] ;  /* 0x00046000012a7983 */ /* 0x000f220000100800 */
[----:B------:R-:W-:-:S03]  /*2a500*/  @!P2 IMAD.MOV.U32 R20, RZ, RZ, R45 ;  /* 0x000000ffff14a224 */ /* 0x000fc600078e002d */
[----:B------:R-:W4:Y:S04]  /*2a510*/  LDL R45, [R1+0x43c] ;  /* 0x00043c00012d7983 */ /* 0x000f280000100800 */
[----:B------:R1:W4:Y:S01]  /*2a520*/  @!P2 LDG.E.U8 R68, desc[UR22][R20.64] ;  /* 0x000000161444a981 */ /* 0x000322000c1e1100 */
[----:B0-----:R-:W-:-:S04]  /*2a530*/  LOP3.LUT R92, R92, 0x7f, RZ, 0xc0, !PT ;  /* 0x0000007f5c5c7812 */ /* 0x001fc800078ec0ff */
[----:B------:R-:W-:Y:S01]  /*2a540*/  LOP3.LUT R92, R92, 0x30, RZ, 0x3c, !PT ;  /* 0x000000305c5c7812 */ /* 0x000fe200078e3cff */
[----:B-1----:R-:W-:Y:S02]  /*2a550*/  @!P2 IMAD.MOV.U32 R20, RZ, RZ, R44 ;  /* 0x000000ffff14a224 */ /* 0x002fe400078e002c */
[----:B------:R-:W4:Y:S04]  /*2a560*/  LDL R44, [R1+0x45c] ;  /* 0x00045c00012c7983 */ /* 0x000f280000100800 */
[----:B------:R0:W-:Y:S04]  /*2a570*/  STS.U8 [R92+UR11+0x11380], R40 ;  /* 0x011380285c007988 */ /* 0x0001e8000800000b */
[----:B------:R-:W-:Y:S04]  /*2a580*/  STS.U8 [R92+UR11+0x11580], R19 ;  /* 0x011580135c007988 */ /* 0x000fe8000800000b */
[----:B0-----:R-:W4:Y:S04]  /*2a590*/  LDL R40, [R1+0x480] ;  /* 0x0004800001287983 */ /* 0x001f280000100800 */
[----:B------:R3:W-:Y:S02]  /*2a5a0*/  STS.U8 [R92+UR11+0x11780], R18 ;  /* 0x011780125c007988 */ /* 0x0007e4000800000b */
[----:B---3--:R-:W-:-:S02]  /*2a5b0*/  @!P2 IMAD.MOV.U32 R18, RZ, RZ, R46 ;  /* 0x000000ffff12a224 */ /* 0x008fc400078e002e */
[----:B------:R-:W3:Y:S01]  /*2a5c0*/  LDL R46, [R1+0x49c] ;  /* 0x00049c00012e7983 */ /* 0x000ee20000100800 */
[----:B--2---:R-:W-:-:S05]  /*2a5d0*/  @!P2 IMAD.MOV.U32 R19, RZ, RZ, R47 ;  /* 0x000000ffff13a224 */ /* 0x004fca00078e002f */
[----:B------:R4:W2:Y:S02]  /*2a5e0*/  @!P2 LDG.E.U8 R37, desc[UR22][R18.64] ;  /* 0x000000161225a981 */ /* 0x0008a4000c1e1100 */
[----:B----4-:R-:W-:Y:S02]  /*2a5f0*/  @!P2 IMAD.MOV.U32 R18, RZ, RZ, R43 ;  /* 0x000000ffff12a224 */ /* 0x010fe400078e002b */
[----:B------:R-:W4:Y:S04]  /*2a600*/  LDL R43, [R1+0x4a0] ;  /* 0x0004a000012b7983 */ /* 0x000f280000100800 */
[----:B------:R0:W-:Y:S04]  /*2a610*/  STS.U8 [R92+UR11+0x11180], R41 ;  /* 0x011180295c007988 */ /* 0x0001e8000800000b */
[----:B------:R-:W-:Y:S04]  /*2a620*/  STS.U8 [R92+UR11+0x11980], R17 ;  /* 0x011980115c007988 */ /* 0x000fe8000800000b */
[----:B0-----:R-:W2:Y:S04]  /*2a630*/  LDL R41, [R1+0x47c] ;  /* 0x00047c0001297983 */ /* 0x001ea80000100800 */
[----:B------:R0:W-:Y:S01]  /*2a640*/  STS.U8 [R92+UR11+0x11b80], R16 ;  /* 0x011b80105c007988 */ /* 0x0001e2000800000b */
[----:B------:R-:W-:-:S03]  /*2a650*/  @!P2 IMAD.MOV.U32 R19, RZ, RZ, R45 ;  /* 0x000000ffff13a224 */ /* 0x000fc600078e002d */
[----:B------:R-:W2:Y:S01]  /*2a660*/  LDL R45, [R1+0x4dc] ;  /* 0x0004dc00012d7983 */ /* 0x000ea20000100800 */
[----:B0-----:R-:W-:-:S03]  /*2a670*/  @!P2 IMAD.MOV.U32 R16, RZ, RZ, R42 ;  /* 0x000000ffff10a224 */ /* 0x001fc600078e002a */
[----:B------:R-:W2:Y:S01]  /*2a680*/  LDL R42, [R1+0x4c0] ;  /* 0x0004c000012a7983 */ /* 0x000ea20000100800 */
[----:B------:R-:W-:-:S03]  /*2a690*/  @!P2 IMAD.MOV.U32 R17, RZ, RZ, R44 ;  /* 0x000000ffff11a224 */ /* 0x000fc600078e002c */
[----:B------:R-:W2:Y:S04]  /*2a6a0*/  LDL R44, [R1+0x4bc] ;  /* 0x0004bc00012c7983 */ /* 0x000ea80000100800 */
[----:B------:R0:W2:Y:S04]  /*2a6b0*/  @!P2 LDG.E.U8 R35, desc[UR22][R16.64] ;  /* 0x000000161023a981 */ /* 0x0000a8000c1e1100 */
[----:B------:R3:W-:Y:S01]  /*2a6c0*/  STS.U8 [R92+UR11+0x11d80], R15 ;  /* 0x011d800f5c007988 */ /* 0x0007e2000800000b */
[----:B0-----:R-:W-:-:S03]  /*2a6d0*/  @!P2 IMAD.MOV.U32 R16, RZ, RZ, R40 ;  /* 0x000000ffff10a224 */ /* 0x001fc600078e0028 */
[----:B------:R-:W2:Y:S04]  /*2a6e0*/  LDL R40, [R1+0x4e0] ;  /* 0x0004e00001287983 */ /* 0x000ea80000100800 */
[----:B------:R4:W-:Y:S01]  /*2a6f0*/  STS.U8 [R92+UR11+0x11f80], R14 ;  /* 0x011f800e5c007988 */ /* 0x0009e2000800000b */
[----:B---3--:R-:W-:-:S03]  /*2a700*/  @!P2 IMAD.MOV.U32 R15, RZ, RZ, R46 ;  /* 0x000000ffff0fa224 */ /* 0x008fc600078e002e */
[----:B------:R-:W3:Y:S01]  /*2a710*/  LDL R46, [R1+0x4fc] ;  /* 0x0004fc00012e7983 */ /* 0x000ee20000100800 */
[----:B----4-:R-:W-:-:S03]  /*2a720*/  @!P2 IMAD.MOV.U32 R14, RZ, RZ, R43 ;  /* 0x000000ffff0ea224 */ /* 0x010fc600078e002b */
[----:B------:R-:W4:Y:S01]  /*2a730*/  LDL R43, [R1+0x520] ;  /* 0x00052000012b7983 */ /* 0x000f220000100800 */
[----:B------:R-:W0:Y:S01]  /*2a740*/  S2R R47, SR_TID.X ;  /* 0x00000000002f7919 */ /* 0x000e220000002100 */
[----:B------:R-:W-:-:S06]  /*2a750*/  PRMT R33, RZ, 0x7610, R33 ;  /* 0x00007610ff217816 */ /* 0x000fcc0000000021 */
[----:B------:R1:W4:Y:S01]  /*2a760*/  @!P2 LDG.E.U8 R33, desc[UR22][R14.64] ;  /* 0x000000160e21a981 */ /* 0x000322000c1e1100 */
[----:B--2---:R-:W-:-:S03]  /*2a770*/  @!P2 IMAD.MOV.U32 R17, RZ, RZ, R41 ;  /* 0x000000ffff11a224 */ /* 0x004fc600078e0029 */
[----:B------:R-:W2:Y:S01]  /*2a780*/  LDL R41, [R1+0x500] ;  /* 0x0005000001297983 */ /* 0x000ea20000100800 */
[----:B------:R-:W-:Y:S01]  /*2a790*/  PRMT R31, RZ, 0x7610, R31 ;  /* 0x00007610ff1f7816 */ /* 0x000fe2000000001f */
[----:B-1----:R-:W-:Y:S02]  /*2a7a0*/  @!P2 IMAD.MOV.U32 R15, RZ, RZ, R44 ;  /* 0x000000ffff0fa224 */ /* 0x002fe400078e002c */
[----:B------:R-:W2:Y:S01]  /*2a7b0*/  LDL R44, [R1+0x51c] ;  /* 0x00051c00012c7983 */ /* 0x000ea20000100800 */
[----:B0-----:R-:W-:Y:S01]  /*2a7c0*/  LOP3.LUT R85, R47, 0x7f, RZ, 0xc0, !PT ;  /* 0x0000007f2f557812 */ /* 0x001fe200078ec0ff */
[----:B------:R-:W-:Y:S02]  /*2a7d0*/  @!P2 IMAD.MOV.U32 R14, RZ, RZ, R42 ;  /* 0x000000ffff0ea224 */ /* 0x000fe400078e002a */
[----:B------:R-:W2:Y:S04]  /*2a7e0*/  LDL R42, [R1+0x540] ;  /* 0x00054000012a7983 */ /* 0x000ea80000100800 */
[----:B------:R0:W-:Y:S04]  /*2a7f0*/  STS.U8 [R85+UR11+0x8000], R13 ;  /* 0x0080000d55007988 */ /* 0x0001e8000800000b */
[----:B------:R1:W-:Y:S01]  /*2a800*/  STS.U8 [R85+UR11+0x8200], R12 ;  /* 0x0082000c55007988 */ /* 0x0003e2000800000b */
[----:B------:R-:W-:-:S03]  /*2a810*/  PRMT R29, RZ, 0x7610, R29 ;  /* 0x00007610ff1d7816 */ /* 0x000fc6000000001d */
[----:B------:R-:W2:Y:S01]  /*2a820*/  LDL R47, [R1+0x53c] ;  /* 0x00053c00012f7983 */ /* 0x000ea20000100800 */
[----:B0-----:R-:W-:-:S03]  /*2a830*/  @!P2 IMAD.MOV.U32 R13, RZ, RZ, R45 ;  /* 0x000000ffff0da224 */ /* 0x001fc600078e002d */
[----:B------:R-:W2:Y:S01]  /*2a840*/  LDL R45, [R1+0x55c] ;  /* 0x00055c00012d7983 */ /* 0x000ea20000100800 */
[----:B-1----:R-:W-:-:S03]  /*2a850*/  @!P2 IMAD.MOV.U32 R12, RZ, RZ, R40 ;  /* 0x000000ffff0ca224 */ /* 0x002fc600078e0028 */
[----:B------:R-:W2:Y:S04]  /*2a860*/  LDL R40, [R1+0x560] ;  /* 0x0005600001287983 */ /* 0x000ea80000100800 */
[----:B------:R3:W2:Y:S04]  /*2a870*/  @!P2 LDG.E.U8 R31, desc[UR22][R12.64] ;  /* 0x000000160c1fa981 */ /* 0x0006a8000c1e1100 */
[----:B------:R-:W-:Y:S01]  /*2a880*/  STS.U8 [R85+UR11+0x8400], R11 ;  /* 0x0084000b55007988 */ /* 0x000fe2000800000b */
[----:B---3--:R-:W-:-:S03]  /*2a890*/  @!P2 IMAD.MOV.U32 R13, RZ, RZ, R46 ;  /* 0x000000ffff0da224 */ /* 0x008fc600078e002e */
[----:B------:R-:W3:Y:S04]  /*2a8a0*/  LDL R46, [R1+0x57c] ;  /* 0x00057c00012e7983 */ /* 0x000ee80000100800 */
[----:B------:R4:W-:Y:S02]  /*2a8b0*/  STS.U8 [R85+UR11+0x8600], R10 ;  /* 0x0086000a55007988 */ /* 0x0009e4000800000b */
[----:B----4-:R-:W-:Y:S02]  /*2a8c0*/  @!P2 IMAD.MOV.U32 R10, RZ, RZ, R43 ;  /* 0x000000ffff0aa224 */ /* 0x010fe400078e002b */
[----:B------:R-:W4:Y:S01]  /*2a8d0*/  LDL R43, [R1+0x5a0] ;  /* 0x0005a000012b7983 */ /* 0x000f220000100800 */
[----:B------:R-:W-:Y:S01]  /*2a8e0*/  PRMT R27, RZ, 0x7610, R27 ;  /* 0x00007610ff1b7816 */ /* 0x000fe2000000001b */
[----:B--2---:R-:W-:-:S02]  /*2a8f0*/  @!P2 IMAD.MOV.U32 R12, RZ, RZ, R41 ;  /* 0x000000ffff0ca224 */ /* 0x004fc400078e0029 */
[----:B------:R-:W2:Y:S04]  /*2a900*/  LDL R41, [R1+0x580] ;  /* 0x0005800001297983 */ /* 0x000ea80000100800 */
[----:B------:R0:W-:Y:S04]  /*2a910*/  STS.U8 [R85+UR11+0x8800], R9 ;  /* 0x0088000955007988 */ /* 0x0001e8000800000b */
[----:B------:R1:W-:Y:S01]  /*2a920*/  STS.U8 [R85+UR11+0x8a00], R8 ;  /* 0x008a000855007988 */ /* 0x0003e2000800000b */
[----:B------:R-:W-:-:S03]  /*2a930*/  @!P2 IMAD.MOV.U32 R11, RZ, RZ, R44 ;  /* 0x000000ffff0ba224 */ /* 0x000fc600078e002c */
[----:B------:R-:W2:Y:S04]  /*2a940*/  LDL R44, [R1+0x59c] ;  /* 0x00059c00012c7983 */ /* 0x000ea80000100800 */
[----:B------:R0:W2:Y:S02]  /*2a950*/  @!P2 LDG.E.U8 R29, desc[UR22][R10.64] ;  /* 0x000000160a1da981 */ /* 0x0000a4000c1e1100 */
[----:B0-----:R-:W-:Y:S02]  /*2a960*/  @!P2 IMAD.MOV.U32 R10, RZ, RZ, R42 ;  /* 0x000000ffff0aa224 */ /* 0x001fe400078e002a */
[----:B------:R-:W2:Y:S01]  /*2a970*/  LDL R42, [R1+0x5c0] ;  /* 0x0005c000012a7983 */ /* 0x000ea20000100800 */
[----:B------:R-:W-:-:S03]  /*2a980*/  @!P2 IMAD.MOV.U32 R9, RZ, RZ, R45 ;  /* 0x000000ffff09a224 */ /* 0x000fc600078e002d */
        /* <DEDUP_REMOVED lines=11> */
[----:B------:R-:W-:-:S02]  /*2aa40*/  @!P2 IMAD.MOV.U32 R11, RZ, RZ, R47 ;  /* 0x000000ffff0ba224 */ /* 0x000fc400078e002f */
[----:B------:R-:W4:Y:S01]  /*2aa50*/  LDL R47, [R1+0x61c] ;  /* 0x00061c00012f7983 */ /* 0x000f220000100800 */
[----:B--2---:R-:W-:-:S03]  /*2aa60*/  @!P2 IMAD.MOV.U32 R8, RZ, RZ, R41 ;  /* 0x000000ffff08a224 */ /* 0x004fc600078e0029 */
[----:B------:R-:W2:Y:S01]  /*2aa70*/  LDL R41, [R1+0x600] ;  /* 0x0006000001297983 */ /* 0x000ea20000100800 */
[----:B------:R-:W-:Y:S02]  /*2aa80*/  PRMT R24, RZ, 0x7610, R24 ;  /* 0x00007610ff187816 */ /* 0x000fe40000000018 */
[----:B------:R-:W-:Y:S01]  /*2aa90*/  PRMT R23, RZ, 0x7610, R23 ;  /* 0x00007610ff177816 */ /* 0x000fe20000000017 */
[----:B------:R-:W-:Y:S02]  /*2aaa0*/  @!P2 IMAD.MOV.U32 R7, RZ, RZ, R44 ;  /* 0x000000ffff07a224 */ /* 0x000fe400078e002c */
[----:B------:R-:W2:Y:S04]  /*2aab0*/  LDL R44, [R1+0x620] ;  /* 0x00062000012c7983 */ /* 0x000ea80000100800 */
[----:B------:R0:W2:Y:S02]  /*2aac0*/  @!P2 LDG.E.U8 R25, desc[UR22][R6.64] ;  /* 0x000000160619a981 */ /* 0x0000a4000c1e1100 */
[----:B0-----:R-:W-:-:S02]  /*2aad0*/  @!P2 IMAD.MOV.U32 R6, RZ, RZ, R42 ;  /* 0x000000ffff06a224 */ /* 0x001fc400078e002a */
[----:B------:R-:W2:Y:S01]  /*2aae0*/  LDL R42, [R1+0x640] ;  /* 0x00064000012a7983 */ /* 0x000ea20000100800 */
[----:B------:R-:W-:-:S03]  /*2aaf0*/  @!P2 IMAD.MOV.U32 R7, RZ, RZ, R45 ;  /* 0x000000ffff07a224 */ /* 0x000fc600078e002d */
[----:B------:R-:W2:Y:S04]  /*2ab00*/  LDL R45, [R1+0x63c] ;  /* 0x00063c00012d7983 */ /* 0x000ea80000100800 */
[----:B------:R0:W2:Y:S02]  /*2ab10*/  @!P2 LDG.E.U8 R24, desc[UR22][R6.64] ;  /* 0x000000160618a981 */ /* 0x0000a4000c1e1100 */
[----:B0-----:R-:W-:Y:S02]  /*2ab20*/  @!P2 IMAD.MOV.U32 R6, RZ, RZ, R40 ;  /* 0x000000ffff06a224 */ /* 0x001fe400078e0028 */
[----:B------:R-:W2:Y:S01]  /*2ab30*/  LDL R40, [R1+0x660] ;  /* 0x0006600001287983 */ /* 0x000ea20000100800 */
[----:B---3--:R-:W-:-:S03]  /*2ab40*/  @!P2 IMAD.MOV.U32 R7, RZ, RZ, R46 ;  /* 0x000000ffff07a224 */ /* 0x008fc600078e002e */
[----:B------:R-:W3:Y:S04]  /*2ab50*/  LDL R46, [R1+0x65c] ;  /* 0x00065c00012e7983 */ /* 0x000ee80000100800 */
[----:B------:R4:W3:Y:S02]  /*2ab60*/  @!P2 LDG.E.U8 R23, desc[UR22][R6.64] ;  /* 0x000000160617a981 */ /* 0x0008e4000c1e1100 */
[----:B----4-:R-:W-:Y:S02]  /*2ab70*/  @!P2 IMAD.MOV.U32 R7, RZ, RZ, R43 ;  /* 0x000000ffff07a224 */ /* 0x010fe400078e002b */
[----:B------:R-:W4:Y:S01]  /*2ab80*/  LDL R43, [R1+0x67c] ;  /* 0x00067c00012b7983 */ /* 0x000f220000100800 */
[----:B------:R-:W-:Y:S01]  /*2ab90*/  PRMT R39, RZ, 0x7610, R39 ;  /* 0x00007610ff277816 */ /* 0x000fe20000000027 */
[----:B------:R-:W-:Y:S01]  /*2aba0*/  @!P2 IMAD.MOV.U32 R21, RZ, RZ, R77 ;  /* 0x000000ffff15a224 */ /* 0x000fe200078e004d */
[----:B------:R-:W-:-:S02]  /*2abb0*/  PRMT R38, RZ, 0x7610, R38 ;  /* 0x00007610ff267816 */ /* 0x000fc40000000026 */
[----:B------:R-:W-:Y:S02]  /*2abc0*/  PRMT R22, RZ, 0x7610, R22 ;  /* 0x00007610ff167816 */ /* 0x000fe40000000016 */
[----:B------:R0:W4:Y:S01]  /*2abd0*/  @!P2 LDG.E.U8 R39, desc[UR22][R20.64] ;  /* 0x000000161427a981 */ /* 0x000122000c1e1100 */
[----:B--2---:R-:W-:-:S03]  /*2abe0*/  @!P2 IMAD.MOV.U32 R6, RZ, RZ, R41 ;  /* 0x000000ffff06a224 */ /* 0x004fc600078e0029 */
[----:B------:R-:W2:Y:S01]  /*2abf0*/  LDL R41, [R1+0x680] ;  /* 0x0006800001297983 */ /* 0x000ea20000100800 */
[----:B0-----:R-:W-:Y:S02]  /*2ac00*/  @!P2 IMAD.MOV.U32 R20, RZ, RZ, R73 ;  /* 0x000000ffff14a224 */ /* 0x001fe400078e0049 */
[----:B------:R-:W-:Y:S01]  /*2ac10*/  @!P2 IMAD.MOV.U32 R21, RZ, RZ, R75 ;  /* 0x000000ffff15a224 */ /* 0x000fe200078e004b */
[----:B------:R0:W-:Y:S04]  /*2ac20*/  STS.U8 [R85+UR11+0x9000], R5 ;  /* 0x0090000555007988 */ /* 0x0001e8000800000b */
[----:B------:R1:W2:Y:S04]  /*2ac30*/  @!P2 LDG.E.U8 R38, desc[UR22][R20.64] ;  /* 0x000000161426a981 */ /* 0x0002a8000c1e1100 */
[----:B------:R1:W2:Y:S04]  /*2ac40*/  @!P2 LDG.E.U8 R22, desc[UR22][R6.64] ;  /* 0x000000160616a981 */ /* 0x0002a8000c1e1100 */
[----:B0-----:R-:W2:Y:S01]  /*2ac50*/  LDL R5, [R1+0x6a0] ;  /* 0x0006a00001057983 */ /* 0x001ea20000100800 */
[----:B-1----:R-:W-:-:S02]  /*2ac60*/  PRMT R21, RZ, 0x7610, R21 ;  /* 0x00007610ff157816 */ /* 0x002fc40000000015 */
[----:B------:R-:W-:Y:S01]  /*2ac70*/  PRMT R36, RZ, 0x7610, R36 ;  /* 0x00007610ff247816 */ /* 0x000fe20000000024 */
[----:B------:R-:W2:Y:S01]  /*2ac80*/  LDL R73, [R1+0x884] ;  /* 0x0008840001497983 */ /* 0x000ea20000100800 */
[----:B------:R-:W-:Y:S02]  /*2ac90*/  @!P2 IMAD.MOV.U32 R6, RZ, RZ, R44 ;  /* 0x000000ffff06a224 */ /* 0x000fe400078e002c */
[----:B------:R-:W-:Y:S01]  /*2aca0*/  @!P2 IMAD.MOV.U32 R7, RZ, RZ, R47 ;  /* 0x000000ffff07a224 */ /* 0x000fe200078e002f */
[----:B------:R-:W2:Y:S01]  /*2acb0*/  LDL R44, [R1+0x69c] ;  /* 0x00069c00012c7983 */ /* 0x000ea20000100800 */
[----:B------:R-:W-:-:S03]  /*2acc0*/  PRMT R20, RZ, 0x7610, R20 ;  /* 0x00007610ff147816 */ /* 0x000fc60000000014 */
[----:B------:R0:W2:Y:S04]  /*2acd0*/  @!P2 LDG.E.U8 R21, desc[UR22][R6.64] ;  /* 0x000000160615a981 */ /* 0x0000a8000c1e1100 */
[----:B------:R1:W2:Y:S01]  /*2ace0*/  @!P2 LDG.E.U8 R36, desc[UR22][R18.64] ;  /* 0x000000161224a981 */ /* 0x0002a2000c1e1100 */
[----:B------:R-:W-:-:S03]  /*2acf0*/  PRMT R34, RZ, 0x7610, R34 ;  /* 0x00007610ff227816 */ /* 0x000fc60000000022 */
[----:B------:R-:W-:Y:S01]  /*2ad00*/  STS.U8 [R85+UR11+0x9200], R62 ;  /* 0x0092003e55007988 */ /* 0x000fe2000800000b */
[----:B0-----:R-:W-:Y:S02]  /*2ad10*/  @!P2 IMAD.MOV.U32 R6, RZ, RZ, R42 ;  /* 0x000000ffff06a224 */ /* 0x001fe400078e002a */
[----:B------:R-:W-:Y:S01]  /*2ad20*/  @!P2 IMAD.MOV.U32 R7, RZ, RZ, R45 ;  /* 0x000000ffff07a224 */ /* 0x000fe200078e002d */
[----:B------:R-:W2:Y:S04]  /*2ad30*/  LDL R42, [R1+0x6c0] ;  /* 0x0006c000012a7983 */ /* 0x000ea80000100800 */
[----:B------:R-:W2:Y:S01]  /*2ad40*/  LDL R45, [R1+0x6bc] ;  /* 0x0006bc00012d7983 */ /* 0x000ea20000100800 */
[----:B-1----:R-:W-:-:S03]  /*2ad50*/  PRMT R19, RZ, 0x7610, R19 ;  /* 0x00007610ff137816 */ /* 0x002fc60000000013 */
[----:B------:R0:W2:Y:S04]  /*2ad60*/  @!P2 LDG.E.U8 R20, desc[UR22][R6.64] ;  /* 0x000000160614a981 */ /* 0x0000a8000c1e1100 */
[----:B------:R-:W2:Y:S04]  /*2ad70*/  @!P2 LDG.E.U8 R34, desc[UR22][R16.64] ;  /* 0x000000161022a981 */ /* 0x000ea8000c1e1100 */
[----:B------:R-:W2:Y:S01]  /*2ad80*/  LDL R47, [R1+0x71c] ;  /* 0x00071c00012f7983 */ /* 0x000ea20000100800 */
[----:B0-----:R-:W-:Y:S02]  /*2ad90*/  @!P2 IMAD.MOV.U32 R6, RZ, RZ, R40 ;  /* 0x000000ffff06a224 */ /* 0x001fe400078e0028 */
[----:B---3--:R-:W-:Y:S01]  /*2ada0*/  @!P2 IMAD.MOV.U32 R7, RZ, RZ, R46 ;  /* 0x000000ffff07a224 */ /* 0x008fe200078e002e */
[----:B------:R-:W3:Y:S04]  /*2adb0*/  LDL R40, [R1+0x6e0] ;  /* 0x0006e00001287983 */ /* 0x000ee80000100800 */
[----:B------:R4:W3:Y:S04]  /*2adc0*/  @!P2 LDG.E.U8 R19, desc[UR22][R6.64] ;  /* 0x000000160613a981 */ /* 0x0008e8000c1e1100 */
[----:B------:R-:W-:Y:S04]  /*2add0*/  STS.U8 [R85+UR11+0x9400], R61 ;  /* 0x0094003d55007988 */ /* 0x000fe8000800000b */
[----:B------:R-:W3:Y:S01]  /*2ade0*/  LDL R46, [R1+0x6fc] ;  /* 0x0006fc00012e7983 */ /* 0x000ee20000100800 */
[----:B----4-:R-:W-:-:S03]  /*2adf0*/  @!P2 IMAD.MOV.U32 R7, RZ, RZ, R43 ;  /* 0x000000ffff07a224 */ /* 0x010fc600078e002b */
[----:B------:R-:W4:Y:S04]  /*2ae00*/  LDL R43, [R1+0x6dc] ;  /* 0x0006dc00012b7983 */ /* 0x000f280000100800 */
[----:B------:R-:W-:Y:S04]  /*2ae10*/  STS.U8 [R85+UR11+0x9600], R60 ;  /* 0x0096003c55007988 */ /* 0x000fe8000800000b */
[----:B------:R-:W-:Y:S01]  /*2ae20*/  STS.U8 [R85+UR11+0x9800], R59 ;  /* 0x0098003b55007988 */ /* 0x000fe2000800000b */
[----:B--2---:R-:W-:-:S03]  /*2ae30*/  @!P2 IMAD.MOV.U32 R6, RZ, RZ, R41 ;  /* 0x000000ffff06a224 */ /* 0x004fc600078e0029 */
[----:B------:R-:W-:Y:S04]  /*2ae40*/  STS.U8 [R85+UR11+0x9a00], R58 ;  /* 0x009a003a55007988 */ /* 0x000fe8000800000b */
[----:B------:R-:W2:Y:S01]  /*2ae50*/  LDL R41, [R1+0x700] ;  /* 0x0007000001297983 */ /* 0x000ea20000100800 */
[----:B------:R-:W-:-:S03]  /*2ae60*/  PRMT R17, RZ, 0x7610, R17 ;  /* 0x00007610ff117816 */ /* 0x000fc60000000011 */
[----:B------:R-:W-:Y:S04]  /*2ae70*/  STS.U8 [R85+UR11+0x9c00], R57 ;  /* 0x009c003955007988 */ /* 0x000fe8000800000b */
[----:B------:R0:W-:Y:S02]  /*2ae80*/  STS.U8 [R85+UR11+0x9e00], R4 ;  /* 0x009e000455007988 */ /* 0x0001e4000800000b */
[----:B0-----:R-:W-:Y:S02]  /*2ae90*/  @!P2 IMAD.MOV.U32 R4, RZ, RZ, R5 ;  /* 0x000000ffff04a224 */ /* 0x001fe400078e0005 */
[----:B------:R-:W-:Y:S02]  /*2aea0*/  @!P2 IMAD.MOV.U32 R5, RZ, RZ, R44 ;  /* 0x000000ffff05a224 */ /* 0x000fe400078e002c */
[----:B------:R-:W2:Y:S04]  /*2aeb0*/  LDL R44, [R1+0x720] ;  /* 0x00072000012c7983 */ /* 0x000ea80000100800 */
[----:B------:R0:W2:Y:S04]  /*2aec0*/  @!P2 LDG.E.U8 R17, desc[UR22][R4.64] ;  /* 0x000000160411a981 */ /* 0x0000a8000c1e1100 */
[----:B------:R4:W-:Y:S01]  /*2aed0*/  STS.U8 [R85+UR11+0xa000], R3 ;  /* 0x00a0000355007988 */ /* 0x0009e2000800000b */
[----:B0-----:R-:W-:-:S03]  /*2aee0*/  @!P2 IMAD.MOV.U32 R5, RZ, RZ, R45 ;  /* 0x000000ffff05a224 */ /* 0x001fc600078e002d */
[----:B------:R-:W2:Y:S01]  /*2aef0*/  LDL R45, [R1+0x73c] ;  /* 0x00073c00012d7983 */ /* 0x000ea20000100800 */
[----:B------:R-:W-:-:S03]  /*2af00*/  @!P2 IMAD.MOV.U32 R4, RZ, RZ, R42 ;  /* 0x000000ffff04a224 */ /* 0x000fc600078e002a */
[----:B------:R-:W2:Y:S01]  /*2af10*/  LDL R42, [R1+0x740] ;  /* 0x00074000012a7983 */ /* 0x000ea20000100800 */
[----:B----4-:R-:W-:-:S03]  /*2af20*/  @!P2 IMAD.MOV.U32 R3, RZ, RZ, R43 ;  /* 0x000000ffff03a224 */ /* 0x010fc600078e002b */
[----:B------:R-:W4:Y:S01]  /*2af30*/  LDL R43, [R1+0x75c] ;  /* 0x00075c00012b7983 */ /* 0x000f220000100800 */
[----:B------:R-:W-:-:S03]  /*2af40*/  PRMT R32, RZ, 0x7610, R32 ;  /* 0x00007610ff207816 */ /* 0x000fc60000000020 */
[----:B------:R3:W-:Y:S04]  /*2af50*/  STS.U8 [R85+UR11+0xa200], R2 ;  /* 0x00a2000255007988 */ /* 0x0007e8000800000b */
[----:B------:R0:W4:Y:S01]  /*2af60*/  @!P2 LDG.E.U8 R32, desc[UR22][R14.64] ;  /* 0x000000160e20a981 */ /* 0x000122000c1e1100 */
[----:B------:R-:W-:Y:S01]  /*2af70*/  PRMT R30, RZ, 0x7610, R30 ;  /* 0x00007610ff1e7816 */ /* 0x000fe2000000001e */
[----:B---3--:R-:W-:-:S05]  /*2af80*/  @!P2 IMAD.MOV.U32 R2, RZ, RZ, R40 ;  /* 0x000000ffff02a224 */ /* 0x008fca00078e0028 */
[----:B------:R1:W3:Y:S01]  /*2af90*/  @!P2 LDG.E.U8 R30, desc[UR22][R12.64] ;  /* 0x000000160c1ea981 */ /* 0x0002e2000c1e1100 */
[----:B0-----:R-:W-:-:S03]  /*2afa0*/  PRMT R15, RZ, 0x7610, R15 ;  /* 0x00007610ff0f7816 */ /* 0x001fc6000000000f */
[----:B------:R-:W3:Y:S01]  /*2afb0*/  LDL R40, [R1+0x760] ;  /* 0x0007600001287983 */ /* 0x000ee20000100800 */
[----:B------:R-:W-:-:S03]  /*2afc0*/  PRMT R14, RZ, 0x7610, R14 ;  /* 0x00007610ff0e7816 */ /* 0x000fc6000000000e */
[----:B------:R2:W3:Y:S01]  /*2afd0*/  @!P2 LDG.E.U8 R15, desc[UR22][R2.64] ;  /* 0x00000016020fa981 */ /* 0x0004e2000c1e1100 */
[----:B-1----:R-:W-:Y:S01]  /*2afe0*/  PRMT R13, RZ, 0x7610, R13 ;  /* 0x00007610ff0d7816 */ /* 0x002fe2000000000d */
[----:B--2---:R-:W-:Y:S02]  /*2aff0*/  @!P2 IMAD.MOV.U32 R2, RZ, RZ, R41 ;  /* 0x000000ffff02a224 */ /* 0x004fe400078e0029 */
[----:B------:R-:W-:Y:S01]  /*2b000*/  @!P2 IMAD.MOV.U32 R3, RZ, RZ, R46 ;  /* 0x000000ffff03a224 */ /* 0x000fe200078e002e */
[----:B------:R-:W2:Y:S04]  /*2b010*/  LDL R41, [R1+0x780] ;  /* 0x0007800001297983 */ /* 0x000ea80000100800 */
[----:B------:R0:W2:Y:S04]  /*2b020*/  @!P2 LDG.E.U8 R14, desc[UR22][R2.64] ;  /* 0x00000016020ea981 */ /* 0x0000a8000c1e1100 */
[----:B------:R-:W2:Y:S01]  /*2b030*/  LDL R46, [R1+0x77c] ;  /* 0x00077c00012e7983 */ /* 0x000ea20000100800 */
[----:B0-----:R-:W-:-:S02]  /*2b040*/  @!P2 IMAD.MOV.U32 R2, RZ, RZ, R44 ;  /* 0x000000ffff02a224 */ /* 0x001fc400078e002c */
[----:B------:R-:W-:Y:S01]  /*2b050*/  @!P2 IMAD.MOV.U32 R3, RZ, RZ, R47 ;  /* 0x000000ffff03a224 */ /* 0x000fe200078e002f */
[----:B------:R-:W2:Y:S04]  /*2b060*/  LDL R44, [R1+0x7a0] ;  /* 0x0007a000012c7983 */ /* 0x000ea80000100800 */
[----:B------:R0:W2:Y:S01]  /*2b070*/  @!P2 LDG.E.U8 R13, desc[UR22][R2.64] ;  /* 0x00000016020da981 */ /* 0x0000a2000c1e1100 */
[----:B------:R-:W-:Y:S02]  /*2b080*/  PRMT R12, RZ, 0x7610, R12 ;  /* 0x00007610ff0c7816 */ /* 0x000fe4000000000c */
[----:B------:R-:W-:Y:S01]  /*2b090*/  PRMT R28, RZ, 0x7610, R28 ;  /* 0x00007610ff1c7816 */ /* 0x000fe2000000001c */
[----:B------:R-:W2:Y:S05]  /*2b0a0*/  LDL R47, [R1+0x7dc] ;  /* 0x0007dc00012f7983 */ /* 0x000eaa0000100800 */
[----:B------:R-:W2:Y:S01]  /*2b0b0*/  @!P2 LDG.E.U8 R28, desc[UR22][R10.64] ;  /* 0x000000160a1ca981 */ /* 0x000ea2000c1e1100 */
[----:B0-----:R-:W-:-:S03]  /*2b0c0*/  @!P2 IMAD.MOV.U32 R3, RZ, RZ, R45 ;  /* 0x000000ffff03a224 */ /* 0x001fc600078e002d */
[----:B------:R-:W2:Y:S01]  /*2b0d0*/  LDL R45, [R1+0x79c] ;  /* 0x00079c00012d7983 */ /* 0x000ea20000100800 */
[----:B------:R-:W-:-:S03]  /*2b0e0*/  @!P2 IMAD.MOV.U32 R2, RZ, RZ, R42 ;  /* 0x000000ffff02a224 */ /* 0x000fc600078e002a */
[----:B------:R-:W2:Y:S04]  /*2b0f0*/  LDL R42, [R1+0x7c0] ;  /* 0x0007c000012a7983 */ /* 0x000ea80000100800 */
[----:B------:R4:W2:Y:S02]  /*2b100*/  @!P2 LDG.E.U8 R12, desc[UR22][R2.64] ;  /* 0x00000016020ca981 */ /* 0x0008a4000c1e1100 */
[----:B----4-:R-:W-:Y:S02]  /*2b110*/  @!P2 IMAD.MOV.U32 R3, RZ, RZ, R43 ;  /* 0x000000ffff03a224 */ /* 0x010fe400078e002b */
[----:B------:R-:W4:Y:S01]  /*2b120*/  LDL R43, [R1+0x7bc] ;  /* 0x0007bc00012b7983 */ /* 0x000f220000100800 */
[----:B------:R-:W-:Y:S02]  /*2b130*/  PRMT R11, RZ, 0x7610, R11 ;  /* 0x00007610ff0b7816 */ /* 0x000fe4000000000b */
[----:B------:R-:W-:-:S02]  /*2b140*/  PRMT R10, RZ, 0x7610, R10 ;  /* 0x00007610ff0a7816 */ /* 0x000fc4000000000a */
[----:B------:R-:W-:-:S06]  /*2b150*/  PRMT R26, RZ, 0x7610, R26 ;  /* 0x00007610ff1a7816 */ /* 0x000fcc000000001a */
[----:B------:R0:W4:Y:S01]  /*2b160*/  @!P2 LDG.E.U8 R26, desc[UR22][R8.64] ;  /* 0x00000016081aa981 */ /* 0x000122000c1e1100 */
[----:B---3--:R-:W-:-:S03]  /*2b170*/  @!P2 IMAD.MOV.U32 R2, RZ, RZ, R40 ;  /* 0x000000ffff02a224 */ /* 0x008fc600078e0028 */
[----:B------:R-:W3:Y:S04]  /*2b180*/  LDL R40, [R1+0x7e0] ;  /* 0x0007e00001287983 */ /* 0x000ee80000100800 */
[----:B------:R2:W3:Y:S01]  /*2b190*/  @!P2 LDG.E.U8 R11, desc[UR22][R2.64] ;  /* 0x00000016020ba981 */ /* 0x0004e2000c1e1100 */
[----:B0-----:R-:W-:Y:S01]  /*2b1a0*/  PRMT R9, RZ, 0x7610, R9 ;  /* 0x00007610ff097816 */ /* 0x001fe20000000009 */
[----:B--2---:R-:W-:Y:S02]  /*2b1b0*/  @!P2 IMAD.MOV.U32 R2, RZ, RZ, R41 ;  /* 0x000000ffff02a224 */ /* 0x004fe400078e0029 */
[----:B------:R-:W2:Y:S01]  /*2b1c0*/  LDL R41, [R1+0x800] ;  /* 0x0008000001297983 */ /* 0x000ea20000100800 */
[----:B------:R-:W-:-:S03]  /*2b1d0*/  @!P2 IMAD.MOV.U32 R3, RZ, RZ, R46 ;  /* 0x000000ffff03a224 */ /* 0x000fc600078e002e */
[----:B------:R-:W2:Y:S04]  /*2b1e0*/  LDL R46, [R1+0x7fc] ;  /* 0x0007fc00012e7983 */ /* 0x000ea80000100800 */
[----:B------:R0:W2:Y:S02]  /*2b1f0*/  @!P2 LDG.E.U8 R10, desc[UR22][R2.64] ;  /* 0x00000016020aa981 */ /* 0x0000a4000c1e1100 */
[----:B0-----:R-:W-:Y:S02]  /*2b200*/  @!P2 IMAD.MOV.U32 R2, RZ, RZ, R44 ;  /* 0x000000ffff02a224 */ /* 0x001fe400078e002c */
[----:B------:R-:W2:Y:S01]  /*2b210*/  LDL R44, [R1+0x820] ;  /* 0x00082000012c7983 */ /* 0x000ea20000100800 */
[----:B------:R-:W-:-:S03]  /*2b220*/  @!P2 IMAD.MOV.U32 R3, RZ, RZ, R45 ;  /* 0x000000ffff03a224 */ /* 0x000fc600078e002d */
[----:B------:R-:W2:Y:S04]  /*2b230*/  LDL R45, [R1+0x81c] ;  /* 0x00081c00012d7983 */ /* 0x000ea80000100800 */
[----:B------:R0:W2:Y:S02]  /*2b240*/  @!P2 LDG.E.U8 R9, desc[UR22][R2.64] ;  /* 0x000000160209a981 */ /* 0x0000a4000c1e1100 */
[----:B0-----:R-:W-:Y:S02]  /*2b250*/  @!P2 IMAD.MOV.U32 R2, RZ, RZ, R42 ;  /* 0x000000ffff02a224 */ /* 0x001fe400078e002a */
[----:B------:R-:W2:Y:S01]  /*2b260*/  LDL R42, [R1+0x840] ;  /* 0x00084000012a7983 */ /* 0x000ea20000100800 */
[----:B----4-:R-:W-:-:S03]  /*2b270*/  @!P2 IMAD.MOV.U32 R3, RZ, RZ, R43 ;  /* 0x000000ffff03a224 */ /* 0x010fc600078e002b */
[----:B------:R-:W4:Y:S01]  /*2b280*/  LDL R43, [R1+0x83c] ;  /* 0x00083c00012b7983 */ /* 0x000f220000100800 */
[----:B------:R-:W-:Y:S02]  /*2b290*/  PRMT R18, RZ, 0x7610, R18 ;  /* 0x00007610ff127816 */ /* 0x000fe40000000012 */
[----:B------:R-:W-:-:S04]  /*2b2a0*/  PRMT R8, RZ, 0x7610, R8 ;  /* 0x00007610ff087816 */ /* 0x000fc80000000008 */
[----:B------:R0:W4:Y:S04]  /*2b2b0*/  @!P2 LDG.E.U8 R18, desc[UR22][R6.64] ;  /* 0x000000160612a981 */ /* 0x000128000c1e1100 */
[----:B------:R3:W4:Y:S01]  /*2b2c0*/  @!P2 LDG.E.U8 R8, desc[UR22][R2.64] ;  /* 0x000000160208a981 */ /* 0x000722000c1e1100 */
[----:B0-----:R-:W-:Y:S01]  /*2b2d0*/  PRMT R7, RZ, 0x7610, R7 ;  /* 0x00007610ff077816 */ /* 0x001fe20000000007 */
[----:B---3--:R-:W-:Y:S02]  /*2b2e0*/  @!P2 IMAD.MOV.U32 R2, RZ, RZ, R40 ;  /* 0x000000ffff02a224 */ /* 0x008fe400078e0028 */
[----:B------:R-:W-:Y:S01]  /*2b2f0*/  @!P2 IMAD.MOV.U32 R3, RZ, RZ, R47 ;  /* 0x000000ffff03a224 */ /* 0x000fe200078e002f */
[----:B------:R-:W-:Y:S01]  /*2b300*/  PRMT R6, RZ, 0x7610, R6 ;  /* 0x00007610ff067816 */ /* 0x000fe20000000006 */
[----:B------:R-:W3:Y:S04]  /*2b310*/  LDL R40, [R1+0x858] ;  /* 0x0008580001287983 */ /* 0x000ee80000100800 */
[----:B------:R2:W3:Y:S01]  /*2b320*/  @!P2 LDG.E.U8 R7, desc[UR22][R2.64] ;  /* 0x000000160207a981 */ /* 0x0004e2000c1e1100 */
[----:B------:R-:W-:-:S03]  /*2b330*/  PRMT R16, RZ, 0x7610, R16 ;  /* 0x00007610ff107816 */ /* 0x000fc60000000010 */
[----:B------:R-:W3:Y:S04]  /*2b340*/  LDL R47, [R1+0x100] ;  /* 0x00010000012f7983 */ /* 0x000ee80000100800 */
[----:B------:R0:W3:Y:S01]  /*2b350*/  @!P2 LDG.E.U8 R16, desc[UR22][R4.64] ;  /* 0x000000160410a981 */ /* 0x0000e2000c1e1100 */
[----:B--2---:R-:W-:-:S03]  /*2b360*/  @!P2 IMAD.MOV.U32 R2, RZ, RZ, R41 ;  /* 0x000000ffff02a224 */ /* 0x004fc600078e0029 */
[----:B------:R-:W3:Y:S01]  /*2b370*/  LDL R41, [R1+0x854] ;  /* 0x0008540001297983 */ /* 0x000ee20000100800 */
[----:B------:R-:W-:-:S03]  /*2b380*/  @!P2 IMAD.MOV.U32 R3, RZ, RZ, R46 ;  /* 0x000000ffff03a224 */ /* 0x000fc600078e002e */
[----:B------:R-:W2:Y:S04]  /*2b390*/  LDL R46, [R1+0x104] ;  /* 0x00010400012e7983 */ /* 0x000ea80000100800 */
[----:B------:R1:W2:Y:S01]  /*2b3a0*/  @!P2 LDG.E.U8 R6, desc[UR22][R2.64] ;  /* 0x000000160206a981 */ /* 0x0002a2000c1e1100 */
[----:B0-----:R-:W-:Y:S01]  /*2b3b0*/  PRMT R5, RZ, 0x7610, R5 ;  /* 0x00007610ff057816 */ /* 0x001fe20000000005 */
[----:B-1----:R-:W-:Y:S02]  /*2b3c0*/  @!P2 IMAD.MOV.U32 R2, RZ, RZ, R44 ;  /* 0x000000ffff02a224 */ /* 0x002fe400078e002c */
        /* <DEDUP_REMOVED lines=8> */
[----:B------:R-:W-:-:S06]  /*2b450*/  PRMT R4, RZ, 0x7610, R4 ;  /* 0x00007610ff047816 */ /* 0x000fcc0000000004 */
[----:B------:R0:W4:Y:S04]  /*2b460*/  @!P2 LDG.E.U8 R4, desc[UR22][R2.64] ;  /* 0x000000160204a981 */ /* 0x000128000c1e1100 */
[----:B------:R-:W-:Y:S01]  /*2b470*/  STS.U8 [R85+UR11+0xa400], R56 ;  /* 0x00a4003855007988 */ /* 0x000fe2000800000b */
[----:B0-----:R-:W-:-:S03]  /*2b480*/  PRMT R3, RZ, 0x7610, R3 ;  /* 0x00007610ff037816 */ /* 0x001fc60000000003 */
[----:B------:R-:W-:Y:S01]  /*2b490*/  STS.U8 [R85+UR11+0xa600], R55 ;  /* 0x00a6003755007988 */ /* 0x000fe2000800000b */
[----:B------:R-:W-:-:S03]  /*2b4a0*/  PRMT R2, RZ, 0x7610, R2 ;  /* 0x00007610ff027816 */ /* 0x000fc60000000002 */
[----:B------:R-:W-:Y:S04]  /*2b4b0*/  STS.U8 [R85+UR11+0xa800], R54 ;  /* 0x00a8003655007988 */ /* 0x000fe8000800000b */
[----:B------:R-:W-:Y:S04]  /*2b4c0*/  STS.U8 [R85+UR11+0xaa00], R53 ;  /* 0x00aa003555007988 */ /* 0x000fe8000800000b */
[----:B------:R-:W-:Y:S04]  /*2b4d0*/  STS.U8 [R85+UR11+0xac00], R52 ;  /* 0x00ac003455007988 */ /* 0x000fe8000800000b */
[----:B------:R-:W-:Y:S04]  /*2b4e0*/  STS.U8 [R85+UR11+0xae00], R51 ;  /* 0x00ae003355007988 */ /* 0x000fe8000800000b */
[----:B---3--:R2:W3:Y:S04]  /*2b4f0*/  @!P2 LDG.E.U8 R3, desc[UR22][R40.64] ;  /* 0x000000162803a981 */ /* 0x0084e8000c1e1100 */
[----:B------:R-:W-:Y:S04]  /*2b500*/  STS.U8 [R85+UR11+0xb000], R50 ;  /* 0x00b0003255007988 */ /* 0x000fe8000800000b */
[----:B------:R0:W-:Y:S04]  /*2b510*/  STS.U8 [R85+UR11+0xb200], R0 ;  /* 0x00b2000055007988 */ /* 0x0001e8000800000b */
[----:B------:R-:W-:Y:S01]  /*2b520*/  STS.U8 [R85+UR11+0xb400], R49 ;  /* 0x00b4003155007988 */ /* 0x000fe2000800000b */
[----:B--2---:R-:W-:Y:S01]  /*2b530*/  @!P2 IMAD.MOV.U32 R40, RZ, RZ, R44 ;  /* 0x000000ffff28a224 */ /* 0x004fe200078e002c */
[----:B0-----:R-:W-:-:S02]  /*2b540*/  PRMT R0, RZ, 0x7610, R0 ;  /* 0x00007610ff007816 */ /* 0x001fc40000000000 */
[----:B------:R-:W2:Y:S01]  /*2b550*/  LDL R44, [R1+0x124] ;  /* 0x00012400012c7983 */ /* 0x000ea20000100800 */
[----:B------:R-:W-:-:S03]  /*2b560*/  @!P2 IMAD.MOV.U32 R41, RZ, RZ, R45 ;  /* 0x000000ffff29a224 */ /* 0x000fc600078e002d */
[----:B------:R-:W-:Y:S04]  /*2b570*/  STS.U8 [R85+UR11+0xb600], R48 ;  /* 0x00b6003055007988 */ /* 0x000fe8000800000b */
[----:B------:R-:W3:Y:S04]  /*2b580*/  LDL R45, [R1+0x120] ;  /* 0x00012000012d7983 */ /* 0x000ee80000100800 */
[----:B------:R0:W3:Y:S04]  /*2b590*/  @!P2 LDG.E.U8 R2, desc[UR22][R40.64] ;  /* 0x000000162802a981 */ /* 0x0000e8000c1e1100 */
[----:B------:R-:W-:Y:S04]  /*2b5a0*/  STS.U8 [R85+UR11+0xb800], R63 ;  /* 0x00b8003f55007988 */ /* 0x000fe8000800000b */
[----:B------:R1:W-:Y:S01]  /*2b5b0*/  STS.U8 [R85+UR11+0xba00], R64 ;  /* 0x00ba004055007988 */ /* 0x0003e2000800000b */
[----:B0-----:R-:W-:-:S02]  /*2b5c0*/  @!P2 IMAD.MOV.U32 R40, RZ, RZ, R71 ;  /* 0x000000ffff28a224 */ /* 0x001fc400078e0047 */
[----:B------:R-:W-:Y:S01]  /*2b5d0*/  @!P2 IMAD.MOV.U32 R41, RZ, RZ, R73 ;  /* 0x000000ffff29a224 */ /* 0x000fe200078e0049 */
[----:B------:R-:W-:Y:S04]  /*2b5e0*/  STS.U8 [R85+UR11+0xbc00], R65 ;  /* 0x00bc004155007988 */ /* 0x000fe8000800000b */
[----:B------:R0:W-:Y:S04]  /*2b5f0*/  STS.U8 [R85+UR11+0xbe00], R66 ;  /* 0x00be004255007988 */ /* 0x0001e8000800000b */
[----:B------:R0:W3:Y:S01]  /*2b600*/  @!P2 LDG.E.U8 R0, desc[UR22][R40.64] ;  /* 0x000000162800a981 */ /* 0x0000e2000c1e1100 */
[----:B-1----:R-:W-:-:S03]  /*2b610*/  PRMT R64, RZ, 0x7610, R64 ;  /* 0x00007610ff407816 */ /* 0x002fc60000000040 */
[----:B------:R-:W3:Y:S01]  /*2b620*/  LDL R73, [R1+0x180] ;  /* 0x0001800001497983 */ /* 0x000ee20000100800 */
[----:B0-----:R-:W-:-:S03]  /*2b630*/  PRMT R66, RZ, 0x7610, R66 ;  /* 0x00007610ff427816 */ /* 0x001fc60000000042 */
[----:B------:R-:W3:Y:S01]  /*2b640*/  LDL R71, [R1+0x184] ;  /* 0x0001840001477983 */ /* 0x000ee20000100800 */
[----:B------:R-:W-:-:S03]  /*2b650*/  @!P2 IMAD.MOV.U32 R40, RZ, RZ, R42 ;  /* 0x000000ffff28a224 */ /* 0x000fc600078e002a */
[----:B------:R-:W3:Y:S01]  /*2b660*/  LDL R42, [R1+0x144] ;  /* 0x00014400012a7983 */ /* 0x000ee20000100800 */
[----:B----4-:R-:W-:-:S03]  /*2b670*/  @!P2 IMAD.MOV.U32 R41, RZ, RZ, R43 ;  /* 0x000000ffff29a224 */ /* 0x010fc600078e002b */
[----:B------:R-:W4:Y:S04]  /*2b680*/  LDL R43, [R1+0x140] ;  /* 0x00014000012b7983 */ /* 0x000f280000100800 */
[----:B------:R0:W4:Y:S02]  /*2b690*/  @!P2 LDG.E.U8 R66, desc[UR22][R40.64] ;  /* 0x000000162842a981 */ /* 0x000124000c1e1100 */
[----:B0-----:R-:W-:Y:S02]  /*2b6a0*/  @!P2 IMAD.MOV.U32 R40, RZ, RZ, R46 ;  /* 0x000000ffff28a224 */ /* 0x001fe400078e002e */
[----:B------:R-:W-:Y:S01]  /*2b6b0*/  @!P2 IMAD.MOV.U32 R41, RZ, RZ, R47 ;  /* 0x000000ffff29a224 */ /* 0x000fe200078e002f */
[----:B------:R-:W4:Y:S04]  /*2b6c0*/  LDL R46, [R1+0x164] ;  /* 0x00016400012e7983 */ /* 0x000f280000100800 */
[----:B------:R-:W4:Y:S01]  /*2b6d0*/  LDL R47, [R1+0x160] ;  /* 0x00016000012f7983 */ /* 0x000f220000100800 */
[----:B------:R-:W-:-:S03]  /*2b6e0*/  PRMT R62, RZ, 0x7610, R62 ;  /* 0x00007610ff3e7816 */ /* 0x000fc6000000003e */
[----:B------:R2:W4:Y:S01]  /*2b6f0*/  @!P2 LDG.E.U8 R64, desc[UR22][R40.64] ;  /* 0x000000162840a981 */ /* 0x000522000c1e1100 */
[----:B------:R-:W-:Y:S01]  /*2b700*/  PRMT R60, RZ, 0x7610, R60 ;  /* 0x00007610ff3c7816 */ /* 0x000fe2000000003c */
[----:B--2---:R-:W-:Y:S02]  /*2b710*/  @!P2 IMAD.MOV.U32 R40, RZ, RZ, R44 ;  /* 0x000000ffff28a224 */ /* 0x004fe400078e002c */
[----:B------:R-:W2:Y:S01]  /*2b720*/  LDL R44, [R1+0x1a4] ;  /* 0x0001a400012c7983 */ /* 0x000ea20000100800 */
[----:B---3--:R-:W-:-:S03]  /*2b730*/  @!P2 IMAD.MOV.U32 R41, RZ, RZ, R45 ;  /* 0x000000ffff29a224 */ /* 0x008fc600078e002d */
[----:B------:R-:W3:Y:S04]  /*2b740*/  LDL R45, [R1+0x1a0] ;  /* 0x0001a000012d7983 */ /* 0x000ee80000100800 */
[----:B------:R0:W3:Y:S02]  /*2b750*/  @!P2 LDG.E.U8 R62, desc[UR22][R40.64] ;  /* 0x00000016283ea981 */ /* 0x0000e4000c1e1100 */
[----:B0-----:R-:W-:Y:S02]  /*2b760*/  @!P2 IMAD.MOV.U32 R40, RZ, RZ, R42 ;  /* 0x000000ffff28a224 */ /* 0x001fe400078e002a */
[----:B------:R-:W3:Y:S01]  /*2b770*/  LDL R42, [R1+0x1c4] ;  /* 0x0001c400012a7983 */ /* 0x000ee20000100800 */
[----:B----4-:R-:W-:-:S03]  /*2b780*/  @!P2 IMAD.MOV.U32 R41, RZ, RZ, R43 ;  /* 0x000000ffff29a224 */ /* 0x010fc600078e002b */
[----:B------:R-:W4:Y:S04]  /*2b790*/  LDL R43, [R1+0x1c0] ;  /* 0x0001c000012b7983 */ /* 0x000f280000100800 */
[----:B------:R0:W4:Y:S02]  /*2b7a0*/  @!P2 LDG.E.U8 R60, desc[UR22][R40.64] ;  /* 0x00000016283ca981 */ /* 0x000124000c1e1100 */
[----:B0-----:R-:W-:Y:S02]  /*2b7b0*/  @!P2 IMAD.MOV.U32 R40, RZ, RZ, R46 ;  /* 0x000000ffff28a224 */ /* 0x001fe400078e002e */
[----:B------:R-:W4:Y:S01]  /*2b7c0*/  LDL R46, [R1+0x204] ;  /* 0x00020400012e7983 */ /* 0x000f220000100800 */
[----:B------:R-:W-:-:S03]  /*2b7d0*/  @!P2 IMAD.MOV.U32 R41, RZ, RZ, R47 ;  /* 0x000000ffff29a224 */ /* 0x000fc600078e002f */
[----:B------:R-:W4:Y:S01]  /*2b7e0*/  LDL R47, [R1+0x200] ;  /* 0x00020000012f7983 */ /* 0x000f220000100800 */
[----:B------:R-:W-:Y:S02]  /*2b7f0*/  PRMT R58, RZ, 0x7610, R58 ;  /* 0x00007610ff3a7816 */ /* 0x000fe4000000003a */
[----:B------:R-:W-:-:S04]  /*2b800*/  PRMT R56, RZ, 0x7610, R56 ;  /* 0x00007610ff387816 */ /* 0x000fc80000000038 */
[----:B------:R0:W4:Y:S01]  /*2b810*/  @!P2 LDG.E.U8 R58, desc[UR22][R40.64] ;  /* 0x00000016283aa981 */ /* 0x000122000c1e1100 */
[----:B------:R-:W-:Y:S01]  /*2b820*/  PRMT R54, RZ, 0x7610, R54 ;  /* 0x00007610ff367816 */ /* 0x000fe20000000036 */
[----:B0-----:R-:W-:Y:S02]  /*2b830*/  @!P2 IMAD.MOV.U32 R40, RZ, RZ, R71 ;  /* 0x000000ffff28a224 */ /* 0x001fe400078e0047 */
[----:B------:R-:W-:-:S05]  /*2b840*/  @!P2 IMAD.MOV.U32 R41, RZ, RZ, R73 ;  /* 0x000000ffff29a224 */ /* 0x000fca00078e0049 */
        /* <DEDUP_REMOVED lines=17> */
[----:B------:R-:W-:Y:S01]  /*2b960*/  PRMT R48, RZ, 0x7610, R48 ;  /* 0x00007610ff307816 */ /* 0x000fe20000000030 */
[----:B------:R-:W4:Y:S04]  /*2b970*/  LDL.LU R93, [R1+0xc] ;  /* 0x00000c00015d7983 */ /* 0x000f280000300800 */
[----:B------:R2:W4:Y:S02]  /*2b980*/  @!P2 LDG.E.U8 R50, desc[UR22][R40.64] ;  /* 0x000000162832a981 */ /* 0x000524000c1e1100 */
[----:B--2---:R-:W-:-:S02]  /*2b990*/  @!P2 IMAD.MOV.U32 R40, RZ, RZ, R44 ;  /* 0x000000ffff28a224 */ /* 0x004fc400078e002c */
[----:B------:R-:W2:Y:S01]  /*2b9a0*/  LDL R44, [R1+0x284] ;  /* 0x00028400012c7983 */ /* 0x000ea20000100800 */
[----:B---3--:R-:W-:-:S03]  /*2b9b0*/  @!P2 IMAD.MOV.U32 R41, RZ, RZ, R45 ;  /* 0x000000ffff29a224 */ /* 0x008fc600078e002d */
[----:B------:R-:W2:Y:S04]  /*2b9c0*/  LDL R45, [R1+0x280] ;  /* 0x00028000012d7983 */ /* 0x000ea80000100800 */
[----:B------:R-:W3:Y:S04]  /*2b9d0*/  LDL.LU R88, [R1+0x14] ;  /* 0x0000140001587983 */ /* 0x000ee80000300800 */
[----:B------:R-:W3:Y:S04]  /*2b9e0*/  LDL R73, [R1+0x2a0] ;  /* 0x0002a00001497983 */ /* 0x000ee80000100800 */
[----:B------:R-:W3:Y:S04]  /*2b9f0*/  LDL R71, [R1+0x2a4] ;  /* 0x0002a40001477983 */ /* 0x000ee80000100800 */
[----:B------:R0:W3:Y:S02]  /*2ba00*/  @!P2 LDG.E.U8 R48, desc[UR22][R40.64] ;  /* 0x000000162830a981 */ /* 0x0000e4000c1e1100 */
[----:B0-----:R-:W-:-:S06]  /*2ba10*/  PRMT R40, RZ, 0x7610, R40 ;  /* 0x00007610ff287816 */ /* 0x001fcc0000000028 */
[----:B----4-:R0:W4:Y:S02]  /*2ba20*/  @!P2 LDG.E.U8 R40, desc[UR22][R42.64] ;  /* 0x000000162a28a981 */ /* 0x010124000c1e1100 */
[----:B0-----:R-:W-:Y:S02]  /*2ba30*/  @!P2 IMAD.MOV.U32 R42, RZ, RZ, R46 ;  /* 0x000000ffff2aa224 */ /* 0x001fe400078e002e */
[----:B------:R-:W4:Y:S01]  /*2ba40*/  LDL R46, [R1+0x2c0] ;  /* 0x0002c000012e7983 */ /* 0x000f220000100800 */
[----:B------:R-:W-:-:S03]  /*2ba50*/  @!P2 IMAD.MOV.U32 R43, RZ, RZ, R47 ;  /* 0x000000ffff2ba224 */ /* 0x000fc600078e002f */
[----:B------:R-:W4:Y:S01]  /*2ba60*/  LDL R47, [R1+0x2bc] ;  /* 0x0002bc00012f7983 */ /* 0x000f220000100800 */
[----:B------:R-:W-:-:S03]  /*2ba70*/  PRMT R41, RZ, 0x7610, R41 ;  /* 0x00007610ff297816 */ /* 0x000fc60000000029 */
[----:B------:R-:W-:Y:S04]  /*2ba80*/  STS.U8 [R85+UR11+0xc000], R67 ;  /* 0x00c0004355007988 */ /* 0x000fe8000800000b */
[----:B------:R0:W4:Y:S04]  /*2ba90*/  @!P2 LDG.E.U8 R41, desc[UR22][R42.64] ;  /* 0x000000162a29a981 */ /* 0x000128000c1e1100 */
[----:B------:R-:W-:Y:S04]  /*2baa0*/  STS.U8 [R85+UR11+0xc200], R69 ;  /* 0x00c2004555007988 */ /* 0x000fe8000800000b */
[----:B------:R-:W4:Y:S01]  /*2bab0*/  LDL.LU R92, [R1+0x1c] ;  /* 0x00001c00015c7983 */ /* 0x000f220000300800 */
[----:B0-----:R-:W-:-:S03]  /*2bac0*/  PRMT R42, RZ, 0x7610, R42 ;  /* 0x00007610ff2a7816 */ /* 0x001fc6000000002a */
[----:B------:R-:W-:Y:S01]  /*2bad0*/  STS.U8 [R85+UR11+0xc400], R70 ;  /* 0x00c4004655007988 */ /* 0x000fe2000800000b */
[----:B------:R-:W-:-:S03]  /*2bae0*/  PRMT R43, RZ, 0x7610, R43 ;  /* 0x00007610ff2b7816 */ /* 0x000fc6000000002b */
[----:B------:R-:W-:Y:S04]  /*2baf0*/  STS.U8 [R85+UR11+0xc600], R72 ;  /* 0x00c6004855007988 */ /* 0x000fe8000800000b */
[----:B------:R-:W-:Y:S04]  /*2bb00*/  STS.U8 [R85+UR11+0xc800], R74 ;  /* 0x00c8004a55007988 */ /* 0x000fe8000800000b */
[----:B------:R-:W-:Y:S04]  /*2bb10*/  STS.U8 [R85+UR11+0xca00], R76 ;  /* 0x00ca004c55007988 */ /* 0x000fe8000800000b */
[----:B------:R-:W-:Y:S04]  /*2bb20*/  STS.U8 [R85+UR11+0xcc00], R78 ;  /* 0x00cc004e55007988 */ /* 0x000fe8000800000b */
[----:B------:R-:W-:Y:S04]  /*2bb30*/  STS.U8 [R85+UR11+0xce00], R80 ;  /* 0x00ce005055007988 */ /* 0x000fe8000800000b */
[----:B------:R-:W-:Y:S04]  /*2bb40*/  STS.U8 [R85+UR11+0xd000], R81 ;  /* 0x00d0005155007988 */ /* 0x000fe8000800000b */
[----:B------:R-:W4:Y:S04]  /*2bb50*/  LDL R77, [R1+0x2d4] ;  /* 0x0002d400014d7983 */ /* 0x000f280000100800 */
[----:B--2---:R3:W2:Y:S04]  /*2bb60*/  @!P2 LDG.E.U8 R42, desc[UR22][R44.64] ;  /* 0x000000162c2aa981 */ /* 0x0046a8000c1e1100 */
[----:B------:R-:W-:Y:S04]  /*2bb70*/  STS.U8 [R85+UR11+0xd200], R83 ;  /* 0x00d2005355007988 */ /* 0x000fe8000800000b */
[----:B------:R-:W2:Y:S01]  /*2bb80*/  LDL R75, [R1+0x2d8] ;  /* 0x0002d800014b7983 */ /* 0x000ea20000100800 */
[----:B---3--:R-:W-:-:S02]  /*2bb90*/  @!P2 IMAD.MOV.U32 R45, RZ, RZ, R73 ;  /* 0x000000ffff2da224 */ /* 0x008fc400078e0049 */
[----:B------:R-:W-:Y:S01]  /*2bba0*/  @!P2 IMAD.MOV.U32 R44, RZ, RZ, R71 ;  /* 0x000000ffff2ca224 */ /* 0x000fe200078e0047 */
[----:B------:R-:W-:Y:S04]  /*2bbb0*/  STS.U8 [R85+UR11+0xd400], R84 ;  /* 0x00d4005455007988 */ /* 0x000fe8000800000b */
[----:B------:R0:W3:Y:S04]  /*2bbc0*/  @!P2 LDG.E.U8 R43, desc[UR22][R44.64] ;  /* 0x000000162c2ba981 */ /* 0x0000e8000c1e1100 */
[----:B------:R-:W-:Y:S04]  /*2bbd0*/  STS.U8 [R85+UR11+0xd600], R86 ;  /* 0x00d6005655007988 */ /* 0x000fe8000800000b */
[----:B------:R-:W3:Y:S01]  /*2bbe0*/  LDL.LU R82, [R1+0x20] ;  /* 0x0000200001527983 */ /* 0x000ee20000300800 */
[----:B0-----:R-:W-:-:S03]  /*2bbf0*/  PRMT R44, RZ, 0x7610, R44 ;  /* 0x00007610ff2c7816 */ /* 0x001fc6000000002c */
[----:B------:R-:W-:Y:S04]  /*2bc00*/  STS.U8 [R85+UR11+0xd800], R87 ;  /* 0x00d8005755007988 */ /* 0x000fe8000800000b */
[----:B------:R-:W3:Y:S04]  /*2bc10*/  LDL R73, [R1+0x2f4] ;  /* 0x0002f40001497983 */ /* 0x000ee80000100800 */
[----:B------:R-:W3:Y:S04]  /*2bc20*/  LDL R71, [R1+0x2f8] ;  /* 0x0002f80001477983 */ /* 0x000ee80000100800 */
[----:B------:R-:W-:Y:S04]  /*2bc30*/  STS.U8 [R85+UR11+0xda00], R89 ;  /* 0x00da005955007988 */ /* 0x000fe8000800000b */
[----:B------:R-:W3:Y:S04]  /*2bc40*/  LDL.LU R79, [R1+0x24] ;  /* 0x00002400014f7983 */ /* 0x000ee80000300800 */
[----:B------:R0:W-:Y:S04]  /*2bc50*/  STS.U8 [R85+UR11+0xdc00], R93 ;  /* 0x00dc005d55007988 */ /* 0x0001e8000800000b */
[----:B------:R-:W3:Y:S04]  /*2bc60*/  LDL R91, [R1+0x30c] ;  /* 0x00030c00015b7983 */ /* 0x000ee80000100800 */
[----:B------:R-:W3:Y:S04]  /*2bc70*/  LDL R90, [R1+0x310] ;  /* 0x00031000015a7983 */ /* 0x000ee80000100800 */
[----:B0-----:R-:W3:Y:S04]  /*2bc80*/  LDL.LU R93, [R1+0x2c] ;  /* 0x00002c00015d7983 */ /* 0x001ee80000300800 */
[----:B----4-:R2:W4:Y:S04]  /*2bc90*/  @!P2 LDG.E.U8 R44, desc[UR22][R46.64] ;  /* 0x000000162e2ca981 */ /* 0x010528000c1e1100 */
[----:B------:R-:W3:Y:S01]  /*2bca0*/  LDL.LU R47, [R1+0x10] ;  /* 0x00001000012f7983 */ /* 0x000ee20000300800 */
[----:B------:R-:W-:-:S02]  /*2bcb0*/  PRMT R45, RZ, 0x7610, R45 ;  /* 0x00007610ff2d7816 */ /* 0x000fc4000000002d */
[----:B------:R-:W-:Y:S01]  /*2bcc0*/  PRMT R49, RZ, 0x7610, R49 ;  /* 0x00007610ff317816 */ /* 0x000fe20000000031 */
[----:B--2---:R-:W-:Y:S02]  /*2bcd0*/  @!P2 IMAD.MOV.U32 R46, RZ, RZ, R75 ;  /* 0x000000ffff2ea224 */ /* 0x004fe400078e004b */
[----:B------:R-:W2:Y:S04]  /*2bce0*/  LDL R75, [R1+0x328] ;  /* 0x00032800014b7983 */ /* 0x000ea80000100800 */
[----:B---3--:R0:W-:Y:S02]  /*2bcf0*/  STS.U8 [R85+UR11+0xde00], R47 ;  /* 0x00de002f55007988 */ /* 0x0081e4000800000b */
[----:B0-----:R-:W-:Y:S02]  /*2bd00*/  @!P2 IMAD.MOV.U32 R47, RZ, RZ, R77 ;  /* 0x000000ffff2fa224 */ /* 0x001fe400078e004d */
[----:B------:R-:W3:Y:S04]  /*2bd10*/  LDL R77, [R1+0x324] ;  /* 0x00032400014d7983 */ /* 0x000ee80000100800 */
[----:B------:R0:W4:Y:S04]  /*2bd20*/  @!P2 LDG.E.U8 R45, desc[UR22][R46.64] ;  /* 0x000000162e2da981 */ /* 0x000128000c1e1100 */
[----:B------:R1:W-:Y:S01]  /*2bd30*/  STS.U8 [R85+UR11+0xe000], R88 ;  /* 0x00e0005855007988 */ /* 0x0003e2000800000b */
[----:B0-----:R-:W-:-:S02]  /*2bd40*/  @!P2 IMAD.MOV.U32 R46, RZ, RZ, R71 ;  /* 0x000000ffff2ea224 */ /* 0x001fc400078e0047 */
[----:B------:R-:W-:Y:S01]  /*2bd50*/  @!P2 IMAD.MOV.U32 R47, RZ, RZ, R73 ;  /* 0x000000ffff2fa224 */ /* 0x000fe200078e0049 */
[----:B------:R-:W4:Y:S04]  /*2bd60*/  LDL R71, [R1+0x348] ;  /* 0x0003480001477983 */ /* 0x000f280000100800 */
[----:B------:R-:W4:Y:S04]  /*2bd70*/  LDL R73, [R1+0x344] ;  /* 0x0003440001497983 */ /* 0x000f280000100800 */
[----:B------:R0:W4:Y:S04]  /*2bd80*/  @!P2 LDG.E.U8 R49, desc[UR22][R46.64] ;  /* 0x000000162e31a981 */ /* 0x000128000c1e1100 */
[----:B-1----:R-:W4:Y:S04]  /*2bd90*/  LDL.LU R88, [R1+0x34] ;  /* 0x0000340001587983 */ /* 0x002f280000300800 */
[----:B------:R1:W-:Y:S01]  /*2bda0*/  STS.U8 [R85+UR11+0xe200], R92 ;  /* 0x00e2005c55007988 */ /* 0x0003e2000800000b */
[----:B0-----:R-:W-:-:S03]  /*2bdb0*/  @!P2 IMAD.MOV.U32 R46, RZ, RZ, R90 ;  /* 0x000000ffff2ea224 */ /* 0x001fc600078e005a */
[----:B------:R-:W4:Y:S04]  /*2bdc0*/  LDL R90, [R1+0x360] ;  /* 0x00036000015a7983 */ /* 0x000f280000100800 */
[----:B-1----:R-:W4:Y:S01]  /*2bdd0*/  LDL R92, [R1+0x35c] ;  /* 0x00035c00015c7983 */ /* 0x002f220000100800 */
[----:B------:R-:W-:Y:S01]  /*2bde0*/  PRMT R51, RZ, 0x7610, R51 ;  /* 0x00007610ff337816 */ /* 0x000fe20000000033 */
[----:B------:R-:W-:Y:S01]  /*2bdf0*/  @!P2 IMAD.MOV.U32 R47, RZ, RZ, R91 ;  /* 0x000000ffff2fa224 */ /* 0x000fe200078e005b */
[----:B------:R-:W-:Y:S01]  /*2be00*/  PRMT R53, RZ, 0x7610, R53 ;  /* 0x00007610ff357816 */ /* 0x000fe20000000035 */
[----:B------:R-:W4:Y:S04]  /*2be10*/  LDL.LU R91, [R1+0x3c] ;  /* 0x00003c00015b7983 */ /* 0x000f280000300800 */
[----:B------:R2:W4:Y:S01]  /*2be20*/  @!P2 LDG.E.U8 R51, desc[UR22][R46.64] ;  /* 0x000000162e33a981 */ /* 0x000522000c1e1100 */
[----:B------:R-:W-:Y:S01]  /*2be30*/  PRMT R55, RZ, 0x7610, R55 ;  /* 0x00007610ff377816 */ /* 0x000fe20000000037 */
[----:B--2---:R-:W-:Y:S01]  /*2be40*/  @!P2 IMAD.MOV.U32 R46, RZ, RZ, R75 ;  /* 0x000000ffff2ea224 */ /* 0x004fe200078e004b */
[----:B------:R-:W-:Y:S01]  /*2be50*/  PRMT R57, RZ, 0x7610, R57 ;  /* 0x00007610ff397816 */ /* 0x000fe20000000039 */
[----:B------:R0:W-:Y:S04]  /*2be60*/  STS.U8 [R85+UR11+0xe400], R82 ;  /* 0x00e4005255007988 */ /* 0x0001e8000800000b */
[----:B------:R1:W-:Y:S04]  /*2be70*/  STS.U8 [R85+UR11+0xe600], R79 ;  /* 0x00e6004f55007988 */ /* 0x0003e8000800000b */
[----:B0-----:R-:W2:Y:S04]  /*2be80*/  LDL.LU R82, [R1+0x40] ;  /* 0x0000400001527983 */ /* 0x001ea80000300800 */
[----:B------:R-:W2:Y:S04]  /*2be90*/  LDL R75, [R1+0x378] ;  /* 0x00037800014b7983 */ /* 0x000ea80000100800 */
[----:B------:R0:W-:Y:S01]  /*2bea0*/  STS.U8 [R85+UR11+0xe800], R93 ;  /* 0x00e8005d55007988 */ /* 0x0001e2000800000b */
[----:B---3--:R-:W-:-:S03]  /*2beb0*/  @!P2 IMAD.MOV.U32 R47, RZ, RZ, R77 ;  /* 0x000000ffff2fa224 */ /* 0x008fc600078e004d */
[----:B------:R-:W3:Y:S04]  /*2bec0*/  LDL R77, [R1+0x374] ;  /* 0x00037400014d7983 */ /* 0x000ee80000100800 */
[----:B------:R4:W3:Y:S02]  /*2bed0*/  @!P2 LDG.E.U8 R53, desc[UR22][R46.64] ;  /* 0x000000162e35a981 */ /* 0x0008e4000c1e1100 */
[----:B----4-:R-:W-:Y:S02]  /*2bee0*/  @!P2 IMAD.MOV.U32 R46, RZ, RZ, R71 ;  /* 0x000000ffff2ea224 */ /* 0x010fe400078e0047 */
[----:B------:R-:W4:Y:S01]  /*2bef0*/  LDL R71, [R1+0x398] ;  /* 0x0003980001477983 */ /* 0x000f220000100800 */
[----:B------:R-:W-:-:S03]  /*2bf00*/  @!P2 IMAD.MOV.U32 R47, RZ, RZ, R73 ;  /* 0x000000ffff2fa224 */ /* 0x000fc600078e0049 */
[----:B------:R-:W3:Y:S04]  /*2bf10*/  LDL R73, [R1+0x394] ;  /* 0x0003940001497983 */ /* 0x000ee80000100800 */
[----:B------:R0:W3:Y:S04]  /*2bf20*/  @!P2 LDG.E.U8 R55, desc[UR22][R46.64] ;  /* 0x000000162e37a981 */ /* 0x0000e8000c1e1100 */
[----:B-1----:R-:W3:Y:S01]  /*2bf30*/  LDL.LU R79, [R1+0x44] ;  /* 0x00004400014f7983 */ /* 0x002ee20000300800 */
[----:B0-----:R-:W-:-:S03]  /*2bf40*/  @!P2 IMAD.MOV.U32 R46, RZ, RZ, R90 ;  /* 0x000000ffff2ea224 */ /* 0x001fc600078e005a */
[----:B------:R-:W3:Y:S01]  /*2bf50*/  LDL R90, [R1+0x3b0] ;  /* 0x0003b000015a7983 */ /* 0x000ee20000100800 */
[----:B------:R-:W-:-:S03]  /*2bf60*/  @!P2 IMAD.MOV.U32 R47, RZ, RZ, R92 ;  /* 0x000000ffff2fa224 */ /* 0x000fc600078e005c */
[----:B------:R-:W3:Y:S04]  /*2bf70*/  LDL R92, [R1+0x3ac] ;  /* 0x0003ac00015c7983 */ /* 0x000ee80000100800 */
[----:B------:R-:W3:Y:S04]  /*2bf80*/  LDL.LU R93, [R1+0x4c] ;  /* 0x00004c00015d7983 */ /* 0x000ee80000300800 */
[----:B------:R2:W3:Y:S04]  /*2bf90*/  @!P2 LDG.E.U8 R57, desc[UR22][R46.64] ;  /* 0x000000162e39a981 */ /* 0x0004e8000c1e1100 */
[----:B------:R-:W3:Y:S01]  /*2bfa0*/  LDL.LU R47, [R1+0x30] ;  /* 0x00003000012f7983 */ /* 0x000ee20000300800 */
[----:B------:R-:W-:-:S02]  /*2bfb0*/  PRMT R59, RZ, 0x7610, R59 ;  /* 0x00007610ff3b7816 */ /* 0x000fc4000000003b */
[----:B------:R-:W-:Y:S01]  /*2bfc0*/  PRMT R61, RZ, 0x7610, R61 ;  /* 0x00007610ff3d7816 */ /* 0x000fe2000000003d */
[----:B--2---:R-:W-:Y:S02]  /*2bfd0*/  @!P2 IMAD.MOV.U32 R46, RZ, RZ, R75 ;  /* 0x000000ffff2ea224 */ /* 0x004fe400078e004b */
[----:B------:R-:W2:Y:S04]  /*2bfe0*/  LDL R75, [R1+0x3c8] ;  /* 0x0003c800014b7983 */ /* 0x000ea80000100800 */
[----:B---3--:R0:W-:Y:S04]  /*2bff0*/  STS.U8 [R85+UR11+0xea00], R47 ;  /* 0x00ea002f55007988 */ /* 0x0081e8000800000b */
[----:B------:R1:W-:Y:S01]  /*2c000*/  STS.U8 [R85+UR11+0xec00], R88 ;  /* 0x00ec005855007988 */ /* 0x0003e2000800000b */
[----:B0-----:R-:W-:-:S03]  /*2c010*/  @!P2 IMAD.MOV.U32 R47, RZ, RZ, R77 ;  /* 0x000000ffff2fa224 */ /* 0x001fc600078e004d */
[----:B------:R-:W3:Y:S04]  /*2c020*/  LDL R77, [R1+0x3c4] ;  /* 0x0003c400014d7983 */ /* 0x000ee80000100800 */
[----:B------:R4:W3:Y:S04]  /*2c030*/  @!P2 LDG.E.U8 R59, desc[UR22][R46.64] ;  /* 0x000000162e3ba981 */ /* 0x0008e8000c1e1100 */
[----:B-1----:R-:W3:Y:S01]  /*2c040*/  LDL.LU R88, [R1+0x54] ;  /* 0x0000540001587983 */ /* 0x002ee20000300800 */
[----:B----4-:R-:W-:Y:S02]  /*2c050*/  @!P2 IMAD.MOV.U32 R46, RZ, RZ, R71 ;  /* 0x000000ffff2ea224 */ /* 0x010fe400078e0047 */
[----:B------:R-:W-:Y:S01]  /*2c060*/  @!P2 IMAD.MOV.U32 R47, RZ, RZ, R73 ;  /* 0x000000ffff2fa224 */ /* 0x000fe200078e0049 */
[----:B------:R-:W4:Y:S04]  /*2c070*/  LDL R71, [R1+0x3e8] ;  /* 0x0003e80001477983 */ /* 0x000f280000100800 */
[----:B------:R-:W4:Y:S04]  /*2c080*/  LDL R73, [R1+0x3e4] ;  /* 0x0003e40001497983 */ /* 0x000f280000100800 */
[----:B------:R0:W4:Y:S04]  /*2c090*/  @!P2 LDG.E.U8 R61, desc[UR22][R46.64] ;  /* 0x000000162e3da981 */ /* 0x000128000c1e1100 */
[----:B------:R1:W-:Y:S04]  /*2c0a0*/  STS.U8 [R85+UR11+0xee00], R91 ;  /* 0x00ee005b55007988 */ /* 0x0003e8000800000b */
[----:B------:R2:W-:Y:S01]  /*2c0b0*/  STS.U8 [R85+UR11+0xf000], R82 ;  /* 0x00f0005255007988 */ /* 0x0005e2000800000b */
[----:B0-----:R-:W-:-:S03]  /*2c0c0*/  @!P2 IMAD.MOV.U32 R46, RZ, RZ, R90 ;  /* 0x000000ffff2ea224 */ /* 0x001fc600078e005a */
[----:B-1----:R-:W4:Y:S04]  /*2c0d0*/  LDL.LU R91, [R1+0x5c] ;  /* 0x00005c00015b7983 */ /* 0x002f280000300800 */
[----:B------:R-:W4:Y:S04]  /*2c0e0*/  LDL R90, [R1+0x404] ;  /* 0x00040400015a7983 */ /* 0x000f280000100800 */
[----:B--2---:R-:W2:Y:S01]  /*2c0f0*/  LDL R82, [R1+0x408] ;  /* 0x0004080001527983 */ /* 0x004ea20000100800 */
[----:B------:R-:W-:Y:S01]  /*2c100*/  PRMT R63, RZ, 0x7610, R63 ;  /* 0x00007610ff3f7816 */ /* 0x000fe2000000003f */
[----:B------:R-:W-:Y:S01]  /*2c110*/  @!P2 IMAD.MOV.U32 R47, RZ, RZ, R92 ;  /* 0x000000ffff2fa224 */ /* 0x000fe200078e005c */
[----:B------:R-:W-:Y:S01]  /*2c120*/  PRMT R65, RZ, 0x7610, R65 ;  /* 0x00007610ff417816 */ /* 0x000fe20000000041 */
[----:B------:R-:W2:Y:S04]  /*2c130*/  LDL R92, [R1+0x424] ;  /* 0x00042400015c7983 */ /* 0x000ea80000100800 */
[----:B------:R0:W2:Y:S01]  /*2c140*/  @!P2 LDG.E.U8 R63, desc[UR22][R46.64] ;  /* 0x000000162e3fa981 */ /* 0x0000a2000c1e1100 */
[----:B------:R-:W-:Y:S01]  /*2c150*/  PRMT R67, RZ, 0x7610, R67 ;  /* 0x00007610ff437816 */ /* 0x000fe20000000043 */
[----:B0-----:R-:W-:Y:S01]  /*2c160*/  @!P2 IMAD.MOV.U32 R46, RZ, RZ, R75 ;  /* 0x000000ffff2ea224 */ /* 0x001fe200078e004b */
[----:B------:R-:W-:Y:S01]  /*2c170*/  PRMT R69, RZ, 0x7610, R69 ;  /* 0x00007610ff457816 */ /* 0x000fe20000000045 */
[----:B------:R0:W-:Y:S04]  /*2c180*/  STS.U8 [R85+UR11+0xf200], R79 ;  /* 0x00f2004f55007988 */ /* 0x0001e8000800000b */
[----:B------:R1:W-:Y:S01]  /*2c190*/  STS.U8 [R85+UR11+0xf400], R93 ;  /* 0x00f4005d55007988 */ /* 0x0003e2000800000b */
[----:B---3--:R-:W-:-:S03]  /*2c1a0*/  @!P2 IMAD.MOV.U32 R47, RZ, RZ, R77 ;  /* 0x000000ffff2fa224 */ /* 0x008fc600078e004d */
[----:B------:R-:W3:Y:S04]  /*2c1b0*/  LDL R77, [R1+0x428] ;  /* 0x00042800014d7983 */ /* 0x000ee80000100800 */
[----:B------:R4:W3:Y:S04]  /*2c1c0*/  @!P2 LDG.E.U8 R65, desc[UR22][R46.64] ;  /* 0x000000162e41a981 */ /* 0x0008e8000c1e1100 */
[----:B------:R-:W3:Y:S01]  /*2c1d0*/  LDL.LU R75, [R1+0x60] ;  /* 0x00006000014b7983 */ /* 0x000ee20000300800 */
[----:B----4-:R-:W-:-:S03]  /*2c1e0*/  @!P2 IMAD.MOV.U32 R46, RZ, RZ, R71 ;  /* 0x000000ffff2ea224 */ /* 0x010fc600078e0047 */
[----:B------:R-:W4:Y:S01]  /*2c1f0*/  LDL R71, [R1+0x448] ;  /* 0x0004480001477983 */ /* 0x000f220000100800 */
[----:B------:R-:W-:-:S03]  /*2c200*/  @!P2 IMAD.MOV.U32 R47, RZ, RZ, R73 ;  /* 0x000000ffff2fa224 */ /* 0x000fc600078e0049 */
[----:B------:R-:W4:Y:S04]  /*2c210*/  LDL R73, [R1+0x444] ;  /* 0x0004440001497983 */ /* 0x000f280000100800 */
[----:B------:R1:W4:Y:S04]  /*2c220*/  @!P2 LDG.E.U8 R67, desc[UR22][R46.64] ;  /* 0x000000162e43a981 */ /* 0x000328000c1e1100 */
[----:B0-----:R-:W4:Y:S04]  /*2c230*/  LDL.LU R79, [R1+0x64] ;  /* 0x00006400014f7983 */ /* 0x001f280000300800 */
[----:B-1----:R-:W4:Y:S01]  /*2c240*/  LDL.LU R93, [R1+0x84] ;  /* 0x00008400015d7983 */ /* 0x002f220000300800 */
[----:B------:R-:W-:-:S03]  /*2c250*/  @!P2 IMAD.MOV.U32 R47, RZ, RZ, R90 ;  /* 0x000000ffff2fa224 */ /* 0x000fc600078e005a */
[----:B------:R-:W4:Y:S01]  /*2c260*/  LDL R90, [R1+0x464] ;  /* 0x00046400015a7983 */ /* 0x000f220000100800 */
[----:B--2---:R-:W-:-:S03]  /*2c270*/  @!P2 IMAD.MOV.U32 R46, RZ, RZ, R82 ;  /* 0x000000ffff2ea224 */ /* 0x004fc600078e0052 */
[----:B------:R-:W2:Y:S04]  /*2c280*/  LDL R82, [R1+0x468] ;  /* 0x0004680001527983 */ /* 0x000ea80000100800 */
[----:B------:R3:W2:Y:S04]  /*2c290*/  @!P2 LDG.E.U8 R69, desc[UR22][R46.64] ;  /* 0x000000162e45a981 */ /* 0x0006a8000c1e1100 */
[----:B------:R-:W2:Y:S01]  /*2c2a0*/  LDL.LU R47, [R1+0x50] ;  /* 0x00005000012f7983 */ /* 0x000ea20000300800 */
[----:B------:R-:W-:Y:S02]  /*2c2b0*/  PRMT R70, RZ, 0x7610, R70 ;  /* 0x00007610ff467816 */ /* 0x000fe40000000046 */
[----:B------:R-:W-:Y:S01]  /*2c2c0*/  PRMT R72, RZ, 0x7610, R72 ;  /* 0x00007610ff487816 */ /* 0x000fe20000000048 */
[----:B---3--:R-:W-:-:S02]  /*2c2d0*/  @!P2 IMAD.MOV.U32 R46, RZ, RZ, R77 ;  /* 0x000000ffff2ea224 */ /* 0x008fc400078e004d */
[----:B------:R-:W3:Y:S04]  /*2c2e0*/  LDL R77, [R1+0x488] ;  /* 0x00048800014d7983 */ /* 0x000ee80000100800 */
[----:B--2---:R0:W-:Y:S04]  /*2c2f0*/  STS.U8 [R85+UR11+0xf600], R47 ;  /* 0x00f6002f55007988 */ /* 0x0041e8000800000b */
[----:B------:R-:W-:Y:S01]  /*2c300*/  STS.U8 [R85+UR11+0xf800], R88 ;  /* 0x00f8005855007988 */ /* 0x000fe2000800000b */
[----:B0-----:R-:W-:-:S03]  /*2c310*/  @!P2 IMAD.MOV.U32 R47, RZ, RZ, R92 ;  /* 0x000000ffff2fa224 */ /* 0x001fc600078e005c */
[----:B------:R-:W2:Y:S04]  /*2c320*/  LDL R92, [R1+0x484] ;  /* 0x00048400015c7983 */ /* 0x000ea80000100800 */
[----:B------:R4:W2:Y:S04]  /*2c330*/  @!P2 LDG.E.U8 R70, desc[UR22][R46.64] ;  /* 0x000000162e46a981 */ /* 0x0008a8000c1e1100 */
[----:B------:R0:W-:Y:S01]  /*2c340*/  STS.U8 [R85+UR11+0xfa00], R91 ;  /* 0x00fa005b55007988 */ /* 0x0001e2000800000b */
[----:B----4-:R-:W-:Y:S02]  /*2c350*/  @!P2 IMAD.MOV.U32 R46, RZ, RZ, R71 ;  /* 0x000000ffff2ea224 */ /* 0x010fe400078e0047 */
[----:B------:R-:W-:Y:S01]  /*2c360*/  @!P2 IMAD.MOV.U32 R47, RZ, RZ, R73 ;  /* 0x000000ffff2fa224 */ /* 0x000fe200078e0049 */
[----:B------:R-:W4:Y:S04]  /*2c370*/  LDL.LU R71, [R1+0x80] ;  /* 0x0000800001477983 */ /* 0x000f280000300800 */
[----:B0-----:R-:W4:Y:S04]  /*2c380*/  LDL R91, [R1+0x4a4] ;  /* 0x0004a400015b7983 */ /* 0x001f280000100800 */
[----:B------:R-:W4:Y:S04]  /*2c390*/  LDL R88, [R1+0x4a8] ;  /* 0x0004a80001587983 */ /* 0x000f280000100800 */
[----:B------:R0:W4:Y:S04]  /*2c3a0*/  @!P2 LDG.E.U8 R72, desc[UR22][R46.64] ;  /* 0x000000162e48a981 */ /* 0x000128000c1e1100 */
[----:B------:R-:W4:Y:S01]  /*2c3b0*/  LDL.LU R73, [R1+0x7c] ;  /* 0x00007c0001497983 */ /* 0x000f220000300800 */
[----:B0-----:R-:W-:-:S02]  /*2c3c0*/  @!P2 IMAD.MOV.U32 R46, RZ, RZ, R82 ;  /* 0x000000ffff2ea224 */ /* 0x001fc400078e0052 */
[----:B------:R-:W-:Y:S01]  /*2c3d0*/  @!P2 IMAD.MOV.U32 R47, RZ, RZ, R90 ;  /* 0x000000ffff2fa224 */ /* 0x000fe200078e005a */
[----:B------:R-:W4:Y:S04]  /*2c3e0*/  LDL R82, [R1+0x4c8] ;  /* 0x0004c80001527983 */ /* 0x000f280000100800 */
[----:B------:R-:W4:Y:S01]  /*2c3f0*/  LDL R90, [R1+0x4c4] ;  /* 0x0004c400015a7983 */ /* 0x000f220000100800 */
[----:B------:R-:W-:Y:S02]  /*2c400*/  PRMT R74, RZ, 0x7610, R74 ;  /* 0x00007610ff4a7816 */ /* 0x000fe4000000004a */
[----:B------:R-:W-:-:S04]  /*2c410*/  PRMT R76, RZ, 0x7610, R76 ;  /* 0x00007610ff4c7816 */ /* 0x000fc8000000004c */
[----:B------:R3:W4:Y:S01]  /*2c420*/  @!P2 LDG.E.U8 R74, desc[UR22][R46.64] ;  /* 0x000000162e4aa981 */ /* 0x000722000c1e1100 */
[----:B------:R-:W-:-:S03]  /*2c430*/  PRMT R78, RZ, 0x7610, R78 ;  /* 0x00007610ff4e7816 */ /* 0x000fc6000000004e */
[----:B------:R0:W-:Y:S01]  /*2c440*/  STS.U8 [R85+UR11+0xfc00], R75 ;  /* 0x00fc004b55007988 */ /* 0x0001e2000800000b */
[----:B------:R-:W-:-:S03]  /*2c450*/  PRMT R80, RZ, 0x7610, R80 ;  /* 0x00007610ff507816 */ /* 0x000fc60000000050 */
[----:B------:R1:W-:Y:S04]  /*2c460*/  STS.U8 [R85+UR11+0xfe00], R79 ;  /* 0x00fe004f55007988 */ /* 0x0003e8000800000b */
[----:B0-----:R-:W4:Y:S01]  /*2c470*/  LDL.LU R75, [R1+0x78] ;  /* 0x00007800014b7983 */ /* 0x001f220000300800 */
[----:B-1----:R-:W-:-:S05]  /*2c480*/  LOP3.LUT R85, R85, 0x10, RZ, 0x3c, !PT ;  /* 0x0000001055557812 */ /* 0x002fca00078e3cff */
[----:B------:R0:W-:Y:S01]  /*2c490*/  STS.U8 [R85+UR11+0x8080], R93 ;  /* 0x0080805d55007988 */ /* 0x0001e2000800000b */
[----:B---3--:R-:W-:-:S03]  /*2c4a0*/  @!P2 IMAD.MOV.U32 R46, RZ, RZ, R77 ;  /* 0x000000ffff2ea224 */ /* 0x008fc600078e004d */
[----:B------:R-:W3:Y:S04]  /*2c4b0*/  LDL.LU R77, [R1+0x74] ;  /* 0x00007400014d7983 */ /* 0x000ee80000300800 */
[----:B------:R-:W3:Y:S01]  /*2c4c0*/  LDL.LU R79, [R1+0x70] ;  /* 0x00007000014f7983 */ /* 0x000ee20000300800 */
[----:B--2---:R-:W-:-:S05]  /*2c4d0*/  @!P2 IMAD.MOV.U32 R47, RZ, RZ, R92 ;  /* 0x000000ffff2fa224 */ /* 0x004fca00078e005c */
[----:B------:R4:W2:Y:S02]  /*2c4e0*/  @!P2 LDG.E.U8 R76, desc[UR22][R46.64] ;  /* 0x000000162e4ca981 */ /* 0x0008a4000c1e1100 */
[----:B----4-:R-:W-:Y:S02]  /*2c4f0*/  @!P2 IMAD.MOV.U32 R47, RZ, RZ, R91 ;  /* 0x000000ffff2fa224 */ /* 0x010fe400078e005b */
[----:B------:R-:W-:Y:S02]  /*2c500*/  @!P2 IMAD.MOV.U32 R46, RZ, RZ, R88 ;  /* 0x000000ffff2ea224 */ /* 0x000fe400078e0058 */
[----:B------:R-:W4:Y:S04]  /*2c510*/  LDL.LU R88, [R1+0x6c] ;  /* 0x00006c0001587983 */ /* 0x000f280000300800 */
[----:B------:R1:W2:Y:S02]  /*2c520*/  @!P2 LDG.E.U8 R78, desc[UR22][R46.64] ;  /* 0x000000162e4ea981 */ /* 0x0002a4000c1e1100 */
[----:B-1----:R-:W-:-:S02]  /*2c530*/  @!P2 IMAD.MOV.U32 R46, RZ, RZ, R82 ;  /* 0x000000ffff2ea224 */ /* 0x002fc400078e0052 */
[----:B------:R-:W-:Y:S02]  /*2c540*/  @!P2 IMAD.MOV.U32 R47, RZ, RZ, R90 ;  /* 0x000000ffff2fa224 */ /* 0x000fe400078e005a */
[----:B------:R-:W2:Y:S04]  /*2c550*/  LDL.LU R90, [R1+0x68] ;  /* 0x00006800015a7983 */ /* 0x000ea80000300800 */
[----:B------:R-:W2:Y:S04]  /*2c560*/  LDL.LU R91, [R1+0x58] ;  /* 0x00005800015b7983 */ /* 0x000ea80000300800 */
[----:B0-----:R-:W2:Y:S04]  /*2c570*/  LDL.LU R93, [R1+0x48] ;  /* 0x00004800015d7983 */ /* 0x001ea80000300800 */
[----:B------:R-:W2:Y:S04]  /*2c580*/  LDL.LU R82, [R1+0x38] ;  /* 0x0000380001527983 */ /* 0x000ea80000300800 */
[----:B------:R-:W2:Y:S04]  /*2c590*/  LDL.LU R92, [R1+0x28] ;  /* 0x00002800015c7983 */ /* 0x000ea80000300800 */
[----:B------:R0:W2:Y:S04]  /*2c5a0*/  @!P2 LDG.E.U8 R80, desc[UR22][R46.64] ;  /* 0x000000162e50a981 */ /* 0x0000a8000c1e1100 */
[----:B------:R-:W0:Y:S04]  /*2c5b0*/  LDL R46, [R1+0x4e4] ;  /* 0x0004e400012e7983 */ /* 0x000e280000100800 */
[----:B------:R-:W0:Y:S01]  /*2c5c0*/  LDL R47, [R1+0x4e8] ;  /* 0x0004e800012f7983 */ /* 0x000e220000100800 */
[----:B------:R-:W-:-:S03]  /*2c5d0*/  PRMT R81, RZ, 0x7610, R81 ;  /* 0x00007610ff517816 */ /* 0x000fc60000000051 */
[----:B------:R1:W-:Y:S04]  /*2c5e0*/  STS.U8 [R85+UR11+0x8280], R71 ;  /* 0x0082804755007988 */ /* 0x0003e8000800000b */
[----:B-1----:R-:W2:Y:S01]  /*2c5f0*/  LDL.LU R71, [R1+0xe38] ;  /* 0x000e380001477983 */ /* 0x002ea20000300800 */
[----:B0-----:R-:W-:-:S04]  /*2c600*/  @!P2 LOP3.LUT R47, R47, R46, RZ, 0x3c, !PT ;  /* 0x0000002e2f2fa212 */ /* 0x001fc800078e3cff */
[----:B------:R-:W-:-:S04]  /*2c610*/  @!P2 LOP3.LUT R46, R47, R46, RZ, 0x3c, !PT ;  /* 0x0000002e2f2ea212 */ /* 0x000fc800078e3cff */
[----:B------:R-:W-:-:S05]  /*2c620*/  @!P2 LOP3.LUT R47, R47, R46, RZ, 0x3c, !PT ;  /* 0x0000002e2f2fa212 */ /* 0x000fca00078e3cff */
        /* <DEDUP_REMOVED lines=22> */
[----:B---3--:R1:W-:Y:S04]  /*2c790*/  STS.U8 [R85+UR11+0x8880], R77 ;  /* 0x0088804d55007988 */ /* 0x0083e8000800000b */
[----:B-1----:R-:W3:Y:S01]  /*2c7a0*/  LDL.LU R77, [R1+0xe2c] ;  /* 0x000e2c00014d7983 */ /* 0x002ee20000300800 */
        /* <DEDUP_REMOVED lines=16> */
[----:B----4-:R1:W-:Y:S04]  /*2c8b0*/  STS.U8 [R85+UR11+0x8c80], R88 ;  /* 0x008c805855007988 */ /* 0x0103e8000800000b */
[----:B-1----:R-:W4:Y:S04]  /*2c8c0*/  LDL.LU R85, [R1+0xe24] ;  /* 0x000e240001557983 */ /* 0x002f280000300800 */
[----:B------:R-:W2:Y:S01]  /*2c8d0*/  LDL.LU R88, [R1+0xe20] ;  /* 0x000e200001587983 */ /* 0x000ea20000300800 */
[----:B0-----:R-:W-:-:S04]  /*2c8e0*/  @!P2 LOP3.LUT R47, R47, R46, RZ, 0x3c, !PT ;  /* 0x0000002e2f2fa212 */ /* 0x001fc800078e3cff */
[----:B------:R-:W-:-:S04]  /*2c8f0*/  @!P2 LOP3.LUT R46, R47, R46, RZ, 0x3c, !PT ;  /* 0x0000002e2f2ea212 */ /* 0x000fc800078e3cff */
[----:B------:R-:W-:-:S05]  /*2c900*/  @!P2 LOP3.LUT R47, R47, R46, RZ, 0x3c, !PT ;  /* 0x0000002e2f2fa212 */ /* 0x000fca00078e3cff */
[----:B------:R0:W3:Y:S02]  /*2c910*/  @!P2 LDG.E.U8 R89, desc[UR22][R46.64] ;  /* 0x000000162e59a981 */ /* 0x0000e4000c1e1100 */
[----:B0-----:R-:W0:Y:S02]  /*2c920*/  S2R R47, SR_TID.X ;  /* 0x00000000002f7919 */ /* 0x001e240000002100 */
[----:B------:R-:W3:Y:S01]  /*2c930*/  LDL.LU R46, [R1+0x18] ;  /* 0x00001800012e7983 */ /* 0x000ee20000300800 */
[----:B0-----:R-:W-:-:S04]  /*2c940*/  LOP3.LUT R47, R47, 0x7f, RZ, 0xc0, !PT ;  /* 0x0000007f2f2f7812 */ /* 0x001fc800078ec0ff */
[----:B------:R-:W-:-:S05]  /*2c950*/  LOP3.LUT R47, R47, 0x10, RZ, 0x3c, !PT ;  /* 0x000000102f2f7812 */ /* 0x000fca00078e3cff */
[----:B--2---:R0:W-:Y:S04]  /*2c960*/  STS.U8 [R47+UR11+0x8e80], R90 ;  /* 0x008e805a2f007988 */ /* 0x0041e8000800000b */
[----:B------:R1:W-:Y:S04]  /*2c970*/  STS.U8 [R47+UR11+0x9080], R91 ;  /* 0x0090805b2f007988 */ /* 0x0003e8000800000b */
[----:B------:R2:W-:Y:S04]  /*2c980*/  STS.U8 [R47+UR11+0x9280], R93 ;  /* 0x0092805d2f007988 */ /* 0x0005e8000800000b */
[----:B0-----:R-:W4:Y:S04]  /*2c990*/  LDL.LU R90, [R1+0xe1c] ;  /* 0x000e1c00015a7983 */ /* 0x001f280000300800 */
[----:B-1----:R-:W4:Y:S04]  /*2c9a0*/  LDL.LU R91, [R1+0xe18] ;  /* 0x000e1800015b7983 */ /* 0x002f280000300800 */
[----:B--2---:R-:W2:Y:S04]  /*2c9b0*/  LDL.LU R93, [R1+0xe14] ;  /* 0x000e1400015d7983 */ /* 0x004ea80000300800 */
[----:B------:R0:W-:Y:S04]  /*2c9c0*/  STS.U8 [R47+UR11+0x9480], R82 ;  /* 0x009480522f007988 */ /* 0x0001e8000800000b */
[----:B0-----:R-:W2:Y:S04]  /*2c9d0*/  LDL.LU R82, [R1+0xe10] ;  /* 0x000e100001527983 */ /* 0x001ea80000300800 */
[----:B------:R-:W-:Y:S04]  /*2c9e0*/  STS.U8 [R47+UR11+0x9680], R92 ;  /* 0x0096805c2f007988 */ /* 0x000fe8000800000b */
[----:B---3--:R-:W-:Y:S04]  /*2c9f0*/  STS.U8 [R47+UR11+0x9880], R46 ;  /* 0x0098802e2f007988 */ /* 0x008fe8000800000b */
[----:B--2---:R0:W-:Y:S04]  /*2ca00*/  STS.U8 [R47+UR11+0x9a80], R82 ;  /* 0x009a80522f007988 */ /* 0x0041e8000800000b */
[----:B------:R-:W-:Y:S04]  /*2ca10*/  STS.U8 [R47+UR11+0x9c80], R93 ;  /* 0x009c805d2f007988 */ /* 0x000fe8000800000b */
[----:B----4-:R-:W-:Y:S04]  /*2ca20*/  STS.U8 [R47+UR11+0x9e80], R91 ;  /* 0x009e805b2f007988 */ /* 0x010fe8000800000b */
        /* <DEDUP_REMOVED lines=45> */
[----:B------:R1:W-:Y:S04]  /*2cd00*/  STS.U8 [R47+UR11+0xfa80], R3 ;  /* 0x00fa80032f007988 */ /* 0x0003e8000800000b */
[----:B0-----:R-:W5:Y:S04]  /*2cd10*/  LDL.LU R82, [R1+0xe0c] ;  /* 0x000e0c0001527983 */ /* 0x001f680000300800 */
[----:B------:R0:W-:Y:S04]  /*2cd20*/  STS.U8 [R47+UR11+0xfc80], R2 ;  /* 0x00fc80022f007988 */ /* 0x0001e8000800000b */
[----:B-1----:R-:W2:Y:S04]  /*2cd30*/  LDL R3, [R1+0xe8] ;  /* 0x0000e80001037983 */ /* 0x002ea80000100800 */
[----:B------:R-:W3:Y:S04]  /*2cd40*/  LDL R13, [R1+0x108] ;  /* 0x00010800010d7983 */ /* 0x000ee80000100800 */
[----:B0-----:R-:W2:Y:S04]  /*2cd50*/  LDL R2, [R1+0xec] ;  /* 0x0000ec0001027983 */ /* 0x001ea80000100800 */
[----:B------:R-:W4:Y:S04]  /*2cd60*/  LDL R12, [R1+0x10c] ;  /* 0x00010c00010c7983 */ /* 0x000f280000100800 */
[----:B------:R-:W3:Y:S04]  /*2cd70*/  LDL R7, [R1+0x128] ;  /* 0x0001280001077983 */ /* 0x000ee80000100800 */
        /* <DEDUP_REMOVED lines=8> */
[----:B------:R-:W3:Y:S01]  /*2ce00*/  LDL R10, [R1+0x1ac] ;  /* 0x0001ac00010a7983 */ /* 0x000ee20000100800 */
[----:B------:R-:W-:-:S03]  /*2ce10*/  PRMT R90, RZ, 0x7610, R90 ;  /* 0x00007610ff5a7816 */ /* 0x000fc6000000005a */
[----:B------:R-:W3:Y:S04]  /*2ce20*/  LDL R5, [R1+0x1c8] ;  /* 0x0001c80001057983 */ /* 0x000ee80000100800 */
[----:B------:R-:W3:Y:S04]  /*2ce30*/  LDL R4, [R1+0x1cc] ;  /* 0x0001cc0001047983 */ /* 0x000ee80000100800 */
[----:B------:R0:W-:Y:S01]  /*2ce40*/  STS.U8 [R47+UR11+0xfe80], R0 ;  /* 0x00fe80002f007988 */ /* 0x0001e2000800000b */
[----:B------:R-:W-:Y:S02]  /*2ce50*/  PRMT R88, RZ, 0x7610, R88 ;  /* 0x00007610ff587816 */ /* 0x000fe40000000058 */
[----:B------:R-:W-:Y:S01]  /*2ce60*/  PRMT R68, RZ, 0x7610, R68 ;  /* 0x00007610ff447816 */ /* 0x000fe20000000044 */
[----:B------:R-:W3:Y:S04]  /*2ce70*/  LDL R19, [R1+0x44c] ;  /* 0x00044c0001137983 */ /* 0x000ee80000100800 */
[----:B------:R-:W3:Y:S01]  /*2ce80*/  LDL R18, [R1+0x450] ;  /* 0x0004500001127983 */ /* 0x000ee20000100800 */
[----:B0-----:R-:W0:Y:S03]  /*2ce90*/  S2R R47, SR_TID.X ;  /* 0x00000000002f7919 */ /* 0x001e260000002100 */
        /* <DEDUP_REMOVED lines=21> */
[----:B--2---:R4:W2:Y:S02]  /*2cff0*/  @!P2 LDG.E.U8 R90, desc[UR22][R2.64] ;  /* 0x00000016025aa981 */ /* 0x0048a4000c1e1100 */
[----:B----4-:R-:W-:-:S02]  /*2d000*/  @!P2 IMAD.MOV.U32 R2, RZ, RZ, R12 ;  /* 0x000000ffff02a224 */ /* 0x010fc400078e000c */
[----:B---3--:R-:W-:Y:S01]  /*2d010*/  @!P2 IMAD.MOV.U32 R3, RZ, RZ, R13 ;  /* 0x000000ffff03a224 */ /* 0x008fe200078e000d */
[----:B------:R-:W3:Y:S04]  /*2d020*/  LDL R12, [R1+0x20c] ;  /* 0x00020c00010c7983 */ /* 0x000ee80000100800 */
[----:B------:R-:W4:Y:S01]  /*2d030*/  LDL R13, [R1+0x208] ;  /* 0x00020800010d7983 */ /* 0x000f220000100800 */
[----:B0-----:R-:W-:-:S03]  /*2d040*/  LOP3.LUT R47, R47, 0x7f, RZ, 0xc0, !PT ;  /* 0x0000007f2f2f7812 */ /* 0x001fc600078ec0ff */
[----:B------:R0:W2:Y:S01]  /*2d050*/  @!P2 LDG.E.U8 R88, desc[UR22][R2.64] ;  /* 0x000000160258a981 */ /* 0x0000a2000c1e1100 */
[----:B------:R-:W-:-:S05]  /*2d060*/  LOP3.LUT R47, R47, 0x20, RZ, 0x3c, !PT ;  /* 0x000000202f2f7812 */ /* 0x000fca00078e3cff */
        /* <DEDUP_REMOVED lines=35> */
[----:B0-----:R-:W-:-:S03]  /*2d2a0*/  @!P2 IMAD.MOV.U32 R2, RZ, RZ, R6 ;  /* 0x000000ffff02a224 */ /* 0x001fc600078e0006 */
[----:B------:R-:W-:Y:S01]  /*2d2b0*/  STS.U8 [R47+UR11+0xc700], R84 ;  /* 0x00c700542f007988 */ /* 0x000fe2000800000b */
[----:B------:R-:W-:-:S03]  /*2d2c0*/  @!P2 IMAD.MOV.U32 R3, RZ, RZ, R7 ;  /* 0x000000ffff03a224 */ /* 0x000fc600078e0007 */
[----:B------:R0:W-:Y:S04]  /*2d2d0*/  STS.U8 [R47+UR11+0xc900], R86 ;  /* 0x00c900562f007988 */ /* 0x0001e8000800000b */
[----:B------:R-:W2:Y:S04]  /*2d2e0*/  LDL R7, [R1+0x228] ;  /* 0x0002280001077983 */ /* 0x000ea80000100800 */
[----:B------:R-:W2:Y:S01]  /*2d2f0*/  LDL R6, [R1+0x22c] ;  /* 0x00022c0001067983 */ /* 0x000ea20000100800 */
[----:B0-----:R-:W-:Y:S02]  /*2d300*/  PRMT R86, RZ, 0x7610, R86 ;  /* 0x00007610ff567816 */ /* 0x001fe40000000056 */
[----:B------:R-:W-:Y:S01]  /*2d310*/  PRMT R84, RZ, 0x7610, R84 ;  /* 0x00007610ff547816 */ /* 0x000fe20000000054 */
[----:B------:R-:W2:Y:S04]  /*2d320*/  LDL R41, [R1+0x684] ;  /* 0x0006840001297983 */ /* 0x000ea80000100800 */
[----:B------:R0:W2:Y:S01]  /*2d330*/  @!P2 LDG.E.U8 R86, desc[UR22][R2.64] ;  /* 0x000000160256a981 */ /* 0x0000a2000c1e1100 */
[----:B------:R-:W-:-:S02]  /*2d340*/  PRMT R80, RZ, 0x7610, R80 ;  /* 0x00007610ff507816 */ /* 0x000fc40000000050 */
[----:B------:R-:W-:Y:S01]  /*2d350*/  PRMT R66, RZ, 0x7610, R66 ;  /* 0x00007610ff427816 */ /* 0x000fe20000000042 */
[----:B------:R-:W2:Y:S01]  /*2d360*/  LDL R40, [R1+0x688] ;  /* 0x0006880001287983 */ /* 0x000ea20000100800 */
[----:B------:R-:W-:Y:S02]  /*2d370*/  PRMT R64, RZ, 0x7610, R64 ;  /* 0x00007610ff407816 */ /* 0x000fe40000000040 */
[----:B------:R-:W-:Y:S01]  /*2d380*/  PRMT R62, RZ, 0x7610, R62 ;  /* 0x00007610ff3e7816 */ /* 0x000fe2000000003e */
[----:B------:R-:W2:Y:S01]  /*2d390*/  LDL R43, [R1+0x6a4] ;  /* 0x0006a400012b7983 */ /* 0x000ea20000100800 */
[----:B0-----:R-:W-:Y:S02]  /*2d3a0*/  @!P2 IMAD.MOV.U32 R2, RZ, RZ, R14 ;  /* 0x000000ffff02a224 */ /* 0x001fe400078e000e */
[----:B------:R-:W-:Y:S01]  /*2d3b0*/  @!P2 IMAD.MOV.U32 R3, RZ, RZ, R15 ;  /* 0x000000ffff03a224 */ /* 0x000fe200078e000f */
[----:B------:R-:W2:Y:S04]  /*2d3c0*/  LDL R14, [R1+0x24c] ;  /* 0x00024c00010e7983 */ /* 0x000ea80000100800 */
        /* <DEDUP_REMOVED lines=16> */
[----:B0-----:R-:W-:Y:S02]  /*2d4d0*/  @!P2 IMAD.MOV.U32 R2, RZ, RZ, R16 ;  /* 0x000000ffff02a224 */ /* 0x001fe400078e0010 */
[----:B------:R-:W-:Y:S01]  /*2d4e0*/  @!P2 IMAD.MOV.U32 R3, RZ, RZ, R17 ;  /* 0x000000ffff03a224 */ /* 0x000fe200078e0011 */
[----:B------:R-:W2:Y:S04]  /*2d4f0*/  LDL R16, [R1+0x28c] ;  /* 0x00028c0001107983 */ /* 0x000ea80000100800 */
[----:B------:R-:W2:Y:S04]  /*2d500*/  LDL R17, [R1+0x288] ;  /* 0x0002880001117983 */ /* 0x000ea80000100800 */
[----:B------:R0:W2:Y:S01]  /*2d510*/  @!P2 LDG.E.U8 R78, desc[UR22][R2.64] ;  /* 0x00000016024ea981 */ /* 0x0000a2000c1e1100 */
[----:B------:R-:W-:Y:S01]  /*2d520*/  PRMT R74, RZ, 0x7610, R74 ;  /* 0x00007610ff4a7816 */ /* 0x000fe2000000004a */
[----:B0-----:R-:W-:-:S02]  /*2d530*/  @!P2 IMAD.MOV.U32 R2, RZ, RZ, R10 ;  /* 0x000000ffff02a224 */ /* 0x001fc400078e000a */
[----:B------:R-:W-:Y:S01]  /*2d540*/  @!P2 IMAD.MOV.U32 R3, RZ, RZ, R11 ;  /* 0x000000ffff03a224 */ /* 0x000fe200078e000b */
[----:B------:R-:W2:Y:S04]  /*2d550*/  LDL R10, [R1+0x2ac] ;  /* 0x0002ac00010a7983 */ /* 0x000ea80000100800 */
[----:B------:R-:W2:Y:S04]  /*2d560*/  LDL R11, [R1+0x2a8] ;  /* 0x0002a800010b7983 */ /* 0x000ea80000100800 */
[----:B------:R0:W2:Y:S02]  /*2d570*/  @!P2 LDG.E.U8 R76, desc[UR22][R2.64] ;  /* 0x00000016024ca981 */ /* 0x0000a4000c1e1100 */
[----:B0-----:R-:W-:-:S02]  /*2d580*/  @!P2 IMAD.MOV.U32 R2, RZ, RZ, R4 ;  /* 0x000000ffff02a224 */ /* 0x001fc400078e0004 */
[----:B------:R-:W-:Y:S01]  /*2d590*/  @!P2 IMAD.MOV.U32 R3, RZ, RZ, R5 ;  /* 0x000000ffff03a224 */ /* 0x000fe200078e0005 */
[----:B------:R-:W2:Y:S04]  /*2d5a0*/  LDL R4, [R1+0x2c8] ;  /* 0x0002c80001047983 */ /* 0x000ea80000100800 */
[----:B------:R-:W2:Y:S04]  /*2d5b0*/  LDL R5, [R1+0x2c4] ;  /* 0x0002c40001057983 */ /* 0x000ea80000100800 */
[----:B------:R3:W2:Y:S02]  /*2d5c0*/  @!P2 LDG.E.U8 R74, desc[UR22][R2.64] ;  /* 0x00000016024aa981 */ /* 0x0006a4000c1e1100 */
[----:B---3--:R-:W-:-:S02]  /*2d5d0*/  @!P2 IMAD.MOV.U32 R2, RZ, RZ, R12 ;  /* 0x000000ffff02a224 */ /* 0x008fc400078e000c */
[----:B------:R-:W3:Y:S01]  /*2d5e0*/  LDL R12, [R1+0x2e0] ;  /* 0x0002e000010c7983 */ /* 0x000ee20000100800 */
[----:B----4-:R-:W-:-:S03]  /*2d5f0*/  @!P2 IMAD.MOV.U32 R3, RZ, RZ, R13 ;  /* 0x000000ffff03a224 */ /* 0x010fc600078e000d */
[----:B------:R-:W4:Y:S01]  /*2d600*/  LDL R13, [R1+0x2dc] ;  /* 0x0002dc00010d7983 */ /* 0x000f220000100800 */
[----:B------:R-:W-:Y:S02]  /*2d610*/  PRMT R72, RZ, 0x7610, R72 ;  /* 0x00007610ff487816 */ /* 0x000fe40000000048 */
[----:B------:R-:W-:-:S04]  /*2d620*/  PRMT R70, RZ, 0x7610, R70 ;  /* 0x00007610ff467816 */ /* 0x000fc80000000046 */
[----:B------:R2:W4:Y:S02]  /*2d630*/  @!P2 LDG.E.U8 R72, desc[UR22][R2.64] ;  /* 0x000000160248a981 */ /* 0x000524000c1e1100 */
        /* <DEDUP_REMOVED lines=30> */
[----:B---3--:R-:W-:Y:S02]  /*2d820*/  @!P2 IMAD.MOV.U32 R2, RZ, RZ, R12 ;  /* 0x000000ffff02a224 */ /* 0x008fe400078e000c */
[----:B------:R-:W3:Y:S01]  /*2d830*/  LDL R12, [R1+0x3a0] ;  /* 0x0003a000010c7983 */ /* 0x000ee20000100800 */
[----:B----4-:R-:W-:-:S03]  /*2d840*/  @!P2 IMAD.MOV.U32 R3, RZ, RZ, R13 ;  /* 0x000000ffff03a224 */ /* 0x010fc600078e000d */
[----:B------:R-:W4:Y:S04]  /*2d850*/  LDL R13, [R1+0x39c] ;  /* 0x00039c00010d7983 */ /* 0x000f280000100800 */
[----:B------:R2:W4:Y:S01]  /*2d860*/  @!P2 LDG.E.U8 R58, desc[UR22][R2.64] ;  /* 0x00000016023aa981 */ /* 0x000522000c1e1100 */
[----:B------:R-:W-:Y:S02]  /*2d870*/  PRMT R52, RZ, 0x7610, R52 ;  /* 0x00007610ff347816 */ /* 0x000fe40000000034 */
[----:B------:R-:W-:Y:S02]  /*2d880*/  PRMT R50, RZ, 0x7610, R50 ;  /* 0x00007610ff327816 */ /* 0x000fe40000000032 */
[----:B------:R-:W-:Y:S01]  /*2d890*/  PRMT R0, RZ, 0x7610, R0 ;  /* 0x00007610ff007816 */ /* 0x000fe20000000000 */
[----:B--2---:R-:W-:-:S02]  /*2d8a0*/  @!P2 IMAD.MOV.U32 R3, RZ, RZ, R7 ;  /* 0x000000ffff03a224 */ /* 0x004fc400078e0007 */
        /* <DEDUP_REMOVED lines=27> */
[----:B------:R-:W3:Y:S01]  /*2da60*/  LDL R13, [R1+0x46c] ;  /* 0x00046c00010d7983 */ /* 0x000ee20000100800 */
[----:B------:R-:W-:-:S06]  /*2da70*/  PRMT R48, RZ, 0x7610, R48 ;  /* 0x00007610ff307816 */ /* 0x000fcc0000000030 */
[----:B------:R0:W4:Y:S02]  /*2da80*/  @!P2 LDG.E.U8 R48, desc[UR22][R2.64] ;  /* 0x000000160230a981 */ /* 0x000124000c1e1100 */
[----:B0-----:R-:W-:Y:S02]  /*2da90*/  PRMT R3, RZ, 0x7610, R3 ;  /* 0x00007610ff037816 */ /* 0x001fe40000000003 */
[----:B------:R-:W-:-:S06]  /*2daa0*/  PRMT R2, RZ, 0x7610, R2 ;  /* 0x00007610ff027816 */ /* 0x000fcc0000000002 */
[----:B------:R0:W4:Y:S02]  /*2dab0*/  @!P2 LDG.E.U8 R2, desc[UR22][R4.64] ;  /* 0x000000160402a981 */ /* 0x000124000c1e1100 */
[----:B0-----:R-:W-:Y:S02]  /*2dac0*/  PRMT R4, RZ, 0x7610, R4 ;  /* 0x00007610ff047816 */ /* 0x001fe40000000004 */
[----:B------:R-:W-:Y:S01]  /*2dad0*/  PRMT R5, RZ, 0x7610, R5 ;  /* 0x00007610ff057816 */ /* 0x000fe20000000005 */
[----:B--2---:R0:W2:Y:S02]  /*2dae0*/  @!P2 LDG.E.U8 R3, desc[UR22][R6.64] ;  /* 0x000000160603a981 */ /* 0x0040a4000c1e1100 */
[----:B0-----:R-:W-:Y:S02]  /*2daf0*/  @!P2 IMAD.MOV.U32 R6, RZ, RZ, R14 ;  /* 0x000000ffff06a224 */ /* 0x001fe400078e000e */
[----:B------:R-:W2:Y:S01]  /*2db00*/  LDL R14, [R1+0x4b0] ;  /* 0x0004b000010e7983 */ /* 0x000ea20000100800 */
[----:B------:R-:W-:-:S03]  /*2db10*/  @!P2 IMAD.MOV.U32 R7, RZ, RZ, R15 ;  /* 0x000000ffff07a224 */ /* 0x000fc600078e000f */
[----:B------:R-:W2:Y:S04]  /*2db20*/  LDL R15, [R1+0x4ac] ;  /* 0x0004ac00010f7983 */ /* 0x000ea80000100800 */
[----:B------:R0:W4:Y:S02]  /*2db30*/  @!P2 LDG.E.U8 R4, desc[UR22][R6.64] ;  /* 0x000000160604a981 */ /* 0x000124000c1e1100 */
[----:B0-----:R-:W-:Y:S02]  /*2db40*/  PRMT R6, RZ, 0x7610, R6 ;  /* 0x00007610ff067816 */ /* 0x001fe40000000006 */
[----:B------:R-:W-:Y:S01]  /*2db50*/  PRMT R7, RZ, 0x7610, R7 ;  /* 0x00007610ff077816 */ /* 0x000fe20000000007 */
[----:B------:R0:W4:Y:S02]  /*2db60*/  @!P2 LDG.E.U8 R5, desc[UR22][R8.64] ;  /* 0x000000160805a981 */ /* 0x000124000c1e1100 */
[----:B0-----:R-:W-:-:S02]  /*2db70*/  @!P2 IMAD.MOV.U32 R8, RZ, RZ, R16 ;  /* 0x000000ffff08a224 */ /* 0x001fc400078e0010 */
[----:B------:R-:W4:Y:S01]  /*2db80*/  LDL R16, [R1+0x4f0] ;  /* 0x0004f00001107983 */ /* 0x000f220000100800 */
[----:B------:R-:W-:-:S03]  /*2db90*/  @!P2 IMAD.MOV.U32 R9, RZ, RZ, R17 ;  /* 0x000000ffff09a224 */ /* 0x000fc600078e0011 */
[----:B------:R-:W4:Y:S04]  /*2dba0*/  LDL R17, [R1+0x4ec] ;  /* 0x0004ec0001117983 */ /* 0x000f280000100800 */
[----:B------:R0:W4:Y:S02]  /*2dbb0*/  @!P2 LDG.E.U8 R6, desc[UR22][R8.64] ;  /* 0x000000160806a981 */ /* 0x000124000c1e1100 */
[----:B0-----:R-:W-:Y:S02]  /*2dbc0*/  PRMT R9, RZ, 0x7610, R9 ;  /* 0x00007610ff097816 */ /* 0x001fe40000000009 */
[----:B------:R0:W4:Y:S02]  /*2dbd0*/  @!P2 LDG.E.U8 R7, desc[UR22][R10.64] ;  /* 0x000000160a07a981 */ /* 0x000124000c1e1100 */
[----:B0-----:R-:W-:-:S02]  /*2dbe0*/  @!P2 IMAD.MOV.U32 R10, RZ, RZ, R18 ;  /* 0x000000ffff0aa224 */ /* 0x001fc400078e0012 */
[----:B------:R-:W-:Y:S01]  /*2dbf0*/  @!P2 IMAD.MOV.U32 R11, RZ, RZ, R19 ;  /* 0x000000ffff0ba224 */ /* 0x000fe200078e0013 */
[----:B------:R-:W4:Y:S04]  /*2dc00*/  LDL R18, [R1+0x530] ;  /* 0x0005300001127983 */ /* 0x000f280000100800 */
[----:B------:R-:W4:Y:S04]  /*2dc10*/  LDL R19, [R1+0x52c] ;  /* 0x00052c0001137983 */ /* 0x000f280000100800 */
[----:B---3--:R0:W3:Y:S02]  /*2dc20*/  @!P2 LDG.E.U8 R9, desc[UR22][R12.64] ;  /* 0x000000160c09a981 */ /* 0x0080e4000c1e1100 */
[----:B0-----:R-:W-:-:S02]  /*2dc30*/  @!P2 IMAD.MOV.U32 R12, RZ, RZ, R24 ;  /* 0x000000ffff0ca224 */ /* 0x001fc400078e0018 */
[----:B------:R-:W-:Y:S01]  /*2dc40*/  @!P2 IMAD.MOV.U32 R13, RZ, RZ, R25 ;  /* 0x000000ffff0da224 */ /* 0x000fe200078e0019 */
[----:B------:R-:W3:Y:S04]  /*2dc50*/  LDL R24, [R1+0x570] ;  /* 0x0005700001187983 */ /* 0x000ee80000100800 */
[----:B------:R-:W3:Y:S01]  /*2dc60*/  LDL R25, [R1+0x56c] ;  /* 0x00056c0001197983 */ /* 0x000ee20000100800 */
[----:B------:R-:W-:-:S06]  /*2dc70*/  PRMT R8, RZ, 0x7610, R8 ;  /* 0x00007610ff087816 */ /* 0x000fcc0000000008 */
[----:B------:R0:W3:Y:S02]  /*2dc80*/  @!P2 LDG.E.U8 R8, desc[UR22][R10.64] ;  /* 0x000000160a08a981 */ /* 0x0000e4000c1e1100 */
[----:B0-----:R-:W-:Y:S02]  /*2dc90*/  PRMT R11, RZ, 0x7610, R11 ;  /* 0x00007610ff0b7816 */ /* 0x001fe4000000000b */
[----:B------:R-:W-:-:S06]  /*2dca0*/  PRMT R10, RZ, 0x7610, R10 ;  /* 0x00007610ff0a7816 */ /* 0x000fcc000000000a */
[----:B------:R0:W3:Y:S02]  /*2dcb0*/  @!P2 LDG.E.U8 R10, desc[UR22][R12.64] ;  /* 0x000000160c0aa981 */ /* 0x0000e4000c1e1100 */
[----:B0-----:R-:W-:Y:S02]  /*2dcc0*/  PRMT R12, RZ, 0x7610, R12 ;  /* 0x00007610ff0c7816 */ /* 0x001fe4000000000c */
[----:B------:R-:W-:Y:S01]  /*2dcd0*/  PRMT R13, RZ, 0x7610, R13 ;  /* 0x00007610ff0d7816 */ /* 0x000fe2000000000d */
[----:B--2---:R0:W2:Y:S02]  /*2dce0*/  @!P2 LDG.E.U8 R11, desc[UR22][R14.64] ;  /* 0x000000160e0ba981 */ /* 0x0040a4000c1e1100 */
[----:B0-----:R-:W-:Y:S02]  /*2dcf0*/  @!P2 IMAD.MOV.U32 R14, RZ, RZ, R20 ;  /* 0x000000ffff0ea224 */ /* 0x001fe400078e0014 */
[----:B------:R-:W-:Y:S01]  /*2dd00*/  @!P2 IMAD.MOV.U32 R15, RZ, RZ, R21 ;  /* 0x000000ffff0fa224 */ /* 0x000fe200078e0015 */
[----:B------:R-:W2:Y:S04]  /*2dd10*/  LDL R20, [R1+0x590] ;  /* 0x0005900001147983 */ /* 0x000ea80000100800 */
[----:B------:R-:W2:Y:S04]  /*2dd20*/  LDL R21, [R1+0x58c] ;  /* 0x00058c0001157983 */ /* 0x000ea80000100800 */
[----:B------:R0:W2:Y:S02]  /*2dd30*/  @!P2 LDG.E.U8 R12, desc[UR22][R14.64] ;  /* 0x000000160e0ca981 */ /* 0x0000a4000c1e1100 */
[----:B0-----:R-:W-:-:S02]  /*2dd40*/  PRMT R14, RZ, 0x7610, R14 ;  /* 0x00007610ff0e7816 */ /* 0x001fc4000000000e */
[----:B------:R-:W-:Y:S01]  /*2dd50*/  PRMT R15, RZ, 0x7610, R15 ;  /* 0x00007610ff0f7816 */ /* 0x000fe2000000000f */
[----:B----4-:R0:W4:Y:S02]  /*2dd60*/  @!P2 LDG.E.U8 R13, desc[UR22][R16.64] ;  /* 0x00000016100da981 */ /* 0x010124000c1e1100 */
[----:B0-----:R-:W-:Y:S02]  /*2dd70*/  @!P2 IMAD.MOV.U32 R16, RZ, RZ, R22 ;  /* 0x000000ffff10a224 */ /* 0x001fe400078e0016 */
[----:B------:R-:W-:Y:S01]  /*2dd80*/  @!P2 IMAD.MOV.U32 R17, RZ, RZ, R23 ;  /* 0x000000ffff11a224 */ /* 0x000fe200078e0017 */
[----:B------:R-:W4:Y:S04]  /*2dd90*/  LDL R22, [R1+0x5b0] ;  /* 0x0005b00001167983 */ /* 0x000f280000100800 */
[----:B------:R-:W4:Y:S04]  /*2dda0*/  LDL R23, [R1+0x5ac] ;  /* 0x0005ac0001177983 */ /* 0x000f280000100800 */
[----:B------:R0:W4:Y:S02]  /*2ddb0*/  @!P2 LDG.E.U8 R14, desc[UR22][R16.64] ;  /* 0x00000016100ea981 */ /* 0x000124000c1e1100 */
[----:B0-----:R-:W-:-:S02]  /*2ddc0*/  PRMT R16, RZ, 0x7610, R16 ;  /* 0x00007610ff107816 */ /* 0x001fc40000000010 */
[----:B------:R0:W4:Y:S02]  /*2ddd0*/  @!P2 LDG.E.U8 R15, desc[UR22][R18.64] ;  /* 0x00000016120fa981 */ /* 0x000124000c1e1100 */
[----:B0-----:R-:W-:Y:S02]  /*2dde0*/  @!P2 IMAD.MOV.U32 R18, RZ, RZ, R28 ;  /* 0x000000ffff12a224 */ /* 0x001fe400078e001c */
[----:B------:R-:W-:Y:S01]  /*2ddf0*/  @!P2 IMAD.MOV.U32 R19, RZ, RZ, R29 ;  /* 0x000000ffff13a224 */ /* 0x000fe200078e001d */
[----:B------:R-:W4:Y:S04]  /*2de00*/  LDL R28, [R1+0x5e8] ;  /* 0x0005e800011c7983 */ /* 0x000f280000100800 */
[----:B------:R3:W4:Y:S04]  /*2de10*/  @!P2 LDG.E.U8 R16, desc[UR22][R18.64] ;  /* 0x000000161210a981 */ /* 0x000728000c1e1100 */
[----:B------:R-:W4:Y:S01]  /*2de20*/  LDL R29, [R1+0x5e4] ;  /* 0x0005e400011d7983 */ /* 0x000f220000100800 */
[----:B---3--:R-:W-:-:S03]  /*2de30*/  @!P2 IMAD.MOV.U32 R18, RZ, RZ, R24 ;  /* 0x000000ffff12a224 */ /* 0x008fc600078e0018 */
[----:B------:R-:W3:Y:S01]  /*2de40*/  LDL R24, [R1+0x5d0] ;  /* 0x0005d00001187983 */ /* 0x000ee20000100800 */
[----:B------:R-:W-:-:S03]  /*2de50*/  @!P2 IMAD.MOV.U32 R19, RZ, RZ, R25 ;  /* 0x000000ffff13a224 */ /* 0x000fc600078e0019 */
[----:B------:R-:W3:Y:S01]  /*2de60*/  LDL R25, [R1+0x5cc] ;  /* 0x0005cc0001197983 */ /* 0x000ee20000100800 */
[----:B------:R-:W-:-:S06]  /*2de70*/  PRMT R17, RZ, 0x7610, R17 ;  /* 0x00007610ff117816 */ /* 0x000fcc0000000011 */
[----:B------:R0:W3:Y:S02]  /*2de80*/  @!P2 LDG.E.U8 R17, desc[UR22][R18.64] ;  /* 0x000000161211a981 */ /* 0x0000e4000c1e1100 */
[----:B0-----:R-:W-:Y:S02]  /*2de90*/  PRMT R18, RZ, 0x7610, R18 ;  /* 0x00007610ff127816 */ /* 0x001fe40000000012 */
[----:B------:R-:W-:-:S04]  /*2dea0*/  PRMT R19, RZ, 0x7610, R19 ;  /* 0x00007610ff137816 */ /* 0x000fc80000000013 */
[----:B--2---:R0:W2:Y:S02]  /*2deb0*/  @!P2 LDG.E.U8 R18, desc[UR22][R20.64] ;  /* 0x000000161412a981 */ /* 0x0040a4000c1e1100 */
[----:B0-----:R-:W-:Y:S02]  /*2dec0*/  @!P2 IMAD.MOV.U32 R20, RZ, RZ, R26 ;  /* 0x000000ffff14a224 */ /* 0x001fe400078e001a */
[----:B------:R-:W-:Y:S01]  /*2ded0*/  @!P2 IMAD.MOV.U32 R21, RZ, RZ, R27 ;  /* 0x000000ffff15a224 */ /* 0x000fe200078e001b */
[----:B------:R-:W2:Y:S04]  /*2dee0*/  LDL R26, [R1+0x5f0] ;  /* 0x0005f000011a7983 */ /* 0x000ea80000100800 */
[----:B------:R-:W2:Y:S04]  /*2def0*/  LDL R27, [R1+0x5ec] ;  /* 0x0005ec00011b7983 */ /* 0x000ea80000100800 */
[----:B------:R0:W2:Y:S02]  /*2df00*/  @!P2 LDG.E.U8 R19, desc[UR22][R20.64] ;  /* 0x000000161413a981 */ /* 0x0000a4000c1e1100 */
[----:B0-----:R-:W-:-:S02]  /*2df10*/  PRMT R20, RZ, 0x7610, R20 ;  /* 0x00007610ff147816 */ /* 0x001fc40000000014 */
[----:B------:R-:W-:-:S04]  /*2df20*/  PRMT R21, RZ, 0x7610, R21 ;  /* 0x00007610ff157816 */ /* 0x000fc80000000015 */
[----:B----4-:R0:W4:Y:S02]  /*2df30*/  @!P2 LDG.E.U8 R20, desc[UR22][R22.64] ;  /* 0x000000161614a981 */ /* 0x010124000c1e1100 */
[----:B0-----:R-:W-:Y:S02]  /*2df40*/  @!P2 IMAD.MOV.U32 R22, RZ, RZ, R30 ;  /* 0x000000ffff16a224 */ /* 0x001fe400078e001e */
[----:B------:R-:W-:Y:S01]  /*2df50*/  @!P2 IMAD.MOV.U32 R23, RZ, RZ, R31 ;  /* 0x000000ffff17a224 */ /* 0x000fe200078e001f */
[----:B------:R-:W4:Y:S04]  /*2df60*/  LDL R30, [R1+0x630] ;  /* 0x00063000011e7983 */ /* 0x000f280000100800 */
[----:B------:R0:W4:Y:S04]  /*2df70*/  @!P2 LDG.E.U8 R21, desc[UR22][R22.64] ;  /* 0x000000161615a981 */ /* 0x000128000c1e1100 */
[----:B------:R-:W4:Y:S01]  /*2df80*/  LDL R31, [R1+0x62c] ;  /* 0x00062c00011f7983 */ /* 0x000f220000100800 */
[----:B0-----:R-:W-:-:S06]  /*2df90*/  PRMT R22, RZ, 0x7610, R22 ;  /* 0x00007610ff167816 */ /* 0x001fcc0000000016 */
[----:B---3--:R0:W3:Y:S02]  /*2dfa0*/  @!P2 LDG.E.U8 R22, desc[UR22][R24.64] ;  /* 0x000000161816a981 */ /* 0x0080e4000c1e1100 */
[----:B0-----:R-:W-:Y:S02]  /*2dfb0*/  @!P2 IMAD.MOV.U32 R24, RZ, RZ, R28 ;  /* 0x000000ffff18a224 */ /* 0x001fe400078e001c */
[----:B------:R-:W-:Y:S01]  /*2dfc0*/  @!P2 IMAD.MOV.U32 R25, RZ, RZ, R29 ;  /* 0x000000ffff19a224 */ /* 0x000fe200078e001d */
[----:B------:R-:W3:Y:S04]  /*2dfd0*/  LDL R28, [R1+0x610] ;  /* 0x00061000011c7983 */ /* 0x000ee80000100800 */
[----:B------:R-:W3:Y:S01]  /*2dfe0*/  LDL R29, [R1+0x60c] ;  /* 0x00060c00011d7983 */ /* 0x000ee20000100800 */
[----:B------:R-:W-:-:S06]  /*2dff0*/  PRMT R23, RZ, 0x7610, R23 ;  /* 0x00007610ff177816 */ /* 0x000fcc0000000017 */
[----:B------:R0:W4:Y:S02]  /*2e000*/  @!P2 LDG.E.U8 R23, desc[UR22][R24.64] ;  /* 0x000000161817a981 */ /* 0x000124000c1e1100 */
        /* <DEDUP_REMOVED lines=8> */
[----:B0-----:R-:W-:-:S06]  /*2e090*/  PRMT R26, RZ, 0x7610, R26 ;  /* 0x00007610ff1a7816 */ /* 0x001fcc000000001a */
[----:B---3--:R0:W3:Y:S02]  /*2e0a0*/  @!P2 LDG.E.U8 R26, desc[UR22][R28.64] ;  /* 0x000000161c1aa981 */ /* 0x0080e4000c1e1100 */
[----:B0-----:R-:W-:Y:S02]  /*2e0b0*/  @!P2 IMAD.MOV.U32 R28, RZ, RZ, R34 ;  /* 0x000000ffff1ca224 */ /* 0x001fe400078e0022 */
[----:B------:R-:W-:Y:S01]  /*2e0c0*/  @!P2 IMAD.MOV.U32 R29, RZ, RZ, R35 ;  /* 0x000000ffff1da224 */ /* 0x000fe200078e0023 */
[----:B------:R-:W3:Y:S04]  /*2e0d0*/  LDL R34, [R1+0x670] ;  /* 0x0006700001227983 */ /* 0x000ee80000100800 */
[----:B------:R-:W3:Y:S01]  /*2e0e0*/  LDL R35, [R1+0x66c] ;  /* 0x00066c0001237983 */ /* 0x000ee20000100800 */
[----:B------:R-:W-:-:S06]  /*2e0f0*/  PRMT R27, RZ, 0x7610, R27 ;  /* 0x00007610ff1b7816 */ /* 0x000fcc000000001b */
[----:B------:R0:W3:Y:S02]  /*2e100*/  @!P2 LDG.E.U8 R27, desc[UR22][R28.64] ;  /* 0x000000161c1ba981 */ /* 0x0000e4000c1e1100 */
[----:B0-----:R-:W-:Y:S02]  /*2e110*/  PRMT R28, RZ, 0x7610, R28 ;  /* 0x00007610ff1c7816 */ /* 0x001fe4000000001c */
[----:B------:R-:W-:-:S04]  /*2e120*/  PRMT R29, RZ, 0x7610, R29 ;  /* 0x00007610ff1d7816 */ /* 0x000fc8000000001d */
[----:B----4-:R0:W4:Y:S02]  /*2e130*/  @!P2 LDG.E.U8 R28, desc[UR22][R30.64] ;  /* 0x000000161e1ca981 */ /* 0x010124000c1e1100 */
[----:B0-----:R-:W-:Y:S02]  /*2e140*/  @!P2 IMAD.MOV.U32 R30, RZ, RZ, R38 ;  /* 0x000000ffff1ea224 */ /* 0x001fe400078e0026 */
[----:B------:R-:W-:Y:S01]  /*2e150*/  @!P2 IMAD.MOV.U32 R31, RZ, RZ, R39 ;  /* 0x000000ffff1fa224 */ /* 0x000fe200078e0027 */
[----:B------:R-:W4:Y:S04]  /*2e160*/  LDL R38, [R1+0x6b0] ;  /* 0x0006b00001267983 */ /* 0x000f280000100800 */
[----:B------:R0:W4:Y:S04]  /*2e170*/  @!P2 LDG.E.U8 R29, desc[UR22][R30.64] ;  /* 0x000000161e1da981 */ /* 0x000128000c1e1100 */
[----:B------:R-:W4:Y:S01]  /*2e180*/  LDL R39, [R1+0x6ac] ;  /* 0x0006ac0001277983 */ /* 0x000f220000100800 */
[----:B0-----:R-:W-:-:S02]  /*2e190*/  PRMT R30, RZ, 0x7610, R30 ;  /* 0x00007610ff1e7816 */ /* 0x001fc4000000001e */
[----:B------:R-:W-:-:S04]  /*2e1a0*/  PRMT R31, RZ, 0x7610, R31 ;  /* 0x00007610ff1f7816 */ /* 0x000fc8000000001f */
[----:B--2---:R0:W2:Y:S02]  /*2e1b0*/  @!P2 LDG.E.U8 R30, desc[UR22][R32.64] ;  /* 0x00000016201ea981 */ /* 0x0040a4000c1e1100 */
[----:B0-----:R-:W-:Y:S02]  /*2e1c0*/  @!P2 IMAD.MOV.U32 R32, RZ, RZ, R36 ;  /* 0x000000ffff20a224 */ /* 0x001fe400078e0024 */
[----:B------:R-:W-:Y:S01]  /*2e1d0*/  @!P2 IMAD.MOV.U32 R33, RZ, RZ, R37 ;  /* 0x000000ffff21a224 */ /* 0x000fe200078e0025 */
[----:B------:R-:W2:Y:S04]  /*2e1e0*/  LDL R36, [R1+0x690] ;  /* 0x0006900001247983 */ /* 0x000ea80000100800 */
[----:B------:R-:W2:Y:S04]  /*2e1f0*/  LDL R37, [R1+0x68c] ;  /* 0x00068c0001257983 */ /* 0x000ea80000100800 */
[----:B------:R0:W4:Y:S02]  /*2e200*/  @!P2 LDG.E.U8 R31, desc[UR22][R32.64] ;  /* 0x00000016201fa981 */ /* 0x000124000c1e1100 */
        /* <DEDUP_REMOVED lines=14> */
[----:B------:R0:W2:Y:S04]  /*2e2f0*/  @!P2 LDG.E.U8 R35, desc[UR22][R36.64] ;  /* 0x000000162423a981 */ /* 0x0000a8000c1e1100 */
[----:B------:R-:W2:Y:S01]  /*2e300*/  LDL R43, [R1+0x6ec] ;  /* 0x0006ec00012b7983 */ /* 0x000ea20000100800 */
[----:B0-----:R-:W-:-:S02]  /*2e310*/  PRMT R36, RZ, 0x7610, R36 ;  /* 0x00007610ff247816 */ /* 0x001fc40000000024 */
[----:B------:R-:W-:-:S04]  /*2e320*/  PRMT R37, RZ, 0x7610, R37 ;  /* 0x00007610ff257816 */ /* 0x000fc80000000025 */
[----:B----4-:R0:W4:Y:S02]  /*2e330*/  @!P2 LDG.E.U8 R36, desc[UR22][R38.64] ;  /* 0x000000162624a981 */ /* 0x010124000c1e1100 */
[----:B0-----:R-:W-:Y:S02]  /*2e340*/  @!P2 IMAD.MOV.U32 R38, RZ, RZ, R44 ;  /* 0x000000ffff26a224 */ /* 0x001fe400078e002c */
[----:B------:R-:W-:Y:S01]  /*2e350*/  @!P2 IMAD.MOV.U32 R39, RZ, RZ, R45 ;  /* 0x000000ffff27a224 */ /* 0x000fe200078e002d */
[----:B------:R-:W2:Y:S04]  /*2e360*/  LDL R44, [R1+0x710] ;  /* 0x00071000012c7983 */ /* 0x000ea80000100800 */
[----:B------:R0:W2:Y:S04]  /*2e370*/  @!P2 LDG.E.U8 R37, desc[UR22][R38.64] ;  /* 0x000000162625a981 */ /* 0x0000a8000c1e1100 */
[----:B------:R-:W2:Y:S01]  /*2e380*/  LDL R45, [R1+0x70c] ;  /* 0x00070c00012d7983 */ /* 0x000ea20000100800 */
[----:B0-----:R-:W-:-:S06]  /*2e390*/  PRMT R38, RZ, 0x7610, R38 ;  /* 0x00007610ff267816 */ /* 0x001fcc0000000026 */
[----:B---3--:R0:W3:Y:S04]  /*2e3a0*/  @!P2 LDG.E.U8 R38, desc[UR22][R40.64] ;  /* 0x000000162826a981 */ /* 0x0080e8000c1e1100 */
        /* <DEDUP_REMOVED lines=11> */
[----:B------:R-:W-:-:S03]  /*2e460*/  PRMT R41, RZ, 0x7610, R41 ;  /* 0x00007610ff297816 */ /* 0x000fc60000000029 */
[----:B------:R-:W-:Y:S04]  /*2e470*/  STS.U8 [R47+UR11+0xcb00], R87 ;  /* 0x00cb00572f007988 */ /* 0x000fe8000800000b */
[----:B------:R1:W-:Y:S04]  /*2e480*/  STS.U8 [R47+UR11+0xcd00], R89 ;  /* 0x00cd00592f007988 */ /* 0x0003e8000800000b */
[----:B-1----:R-:W2:Y:S01]  /*2e490*/  LDL R47, [R1+0x72c] ;  /* 0x00072c00012f7983 */ /* 0x002ea20000100800 */
[----:B0-----:R-:W-:-:S04]  /*2e4a0*/  @!P2 LOP3.LUT R43, R43, R42, RZ, 0x3c, !PT ;  /* 0x0000002a2b2ba212 */ /* 0x001fc800078e3cff */
[----:B------:R-:W-:-:S04]  /*2e4b0*/  @!P2 LOP3.LUT R42, R43, R42, RZ, 0x3c, !PT ;  /* 0x0000002a2b2aa212 */ /* 0x000fc800078e3cff */
[----:B------:R-:W-:-:S05]  /*2e4c0*/  @!P2 LOP3.LUT R43, R43, R42, RZ, 0x3c, !PT ;  /* 0x0000002a2b2ba212 */ /* 0x000fca00078e3cff */
[----:B------:R0:W2:Y:S02]  /*2e4d0*/  @!P2 LDG.E.U8 R41, desc[UR22][R42.64] ;  /* 0x000000162a29a981 */ /* 0x0000a4000c1e1100 */
[----:B0-----:R-:W-:-:S06]  /*2e4e0*/  PRMT R42, RZ, 0x7610, R42 ;  /* 0x00007610ff2a7816 */ /* 0x001fcc000000002a */
        /* <DEDUP_REMOVED lines=173> */
[----:B------:R-:W-:Y:S01]  /*2efc0*/  PRMT R93, RZ, 0x7610, R93 ;  /* 0x00007610ff5d7816 */ /* 0x000fe2000000005d */
[----:B------:R-:W1:Y:S01]  /*2efd0*/  S2R R92, SR_TID.X ;  /* 0x00000000005c7919 */ /* 0x000e620000002100 */
[----:B0-----:R-:W-:-:S04]  /*2efe0*/  @!P2 LOP3.LUT R47, R47, R46, RZ, 0x3c, !PT ;  /* 0x0000002e2f2fa212 */ /* 0x001fc800078e3cff */
[----:B------:R-:W-:-:S04]  /*2eff0*/  @!P2 LOP3.LUT R46, R47, R46, RZ, 0x3c, !PT ;  /* 0x0000002e2f2ea212 */ /* 0x000fc800078e3cff */
[----:B------:R-:W-:-:S05]  /*2f000*/  @!P2 LOP3.LUT R47, R47, R46, RZ, 0x3c, !PT ;  /* 0x0000002e2f2fa212 */ /* 0x000fca00078e3cff */
[----:B------:R0:W4:Y:S02]  /*2f010*/  @!P2 LDG.E.U8 R93, desc[UR22][R46.64] ;  /* 0x000000162e5da981 */ /* 0x000124000c1e1100 */
[----:B0-----:R-:W0:Y:S01]  /*2f020*/  S2R R47, SR_TID.X ;  /* 0x00000000002f7919 */ /* 0x001e220000002100 */
[----:B-1----:R-:W-:Y:S02]  /*2f030*/  LOP3.LUT R92, R92, 0x7f, RZ, 0xc0, !PT ;  /* 0x0000007f5c5c7812 */ /* 0x002fe400078ec0ff */
        /* <DEDUP_REMOVED lines=15> */
[----:B--2---:R0:W-:Y:S04]  /*2f130*/  STS.U8 [R47+UR11+0xe900], R45 ;  /* 0x00e9002d2f007988 */ /* 0x0041e8000800000b */
[----:B------:R0:W-:Y:S04]  /*2f140*/  STS.U8 [R47+UR11+0xeb00], R51 ;  /* 0x00eb00332f007988 */ /* 0x0001e8000800000b */
[----:B------:R0:W-:Y:S04]  /*2f150*/  STS.U8 [R47+UR11+0xed00], R53 ;  /* 0x00ed00352f007988 */ /* 0x0001e8000800000b */
[----:B------:R0:W-:Y:S01]  /*2f160*/  STS.U8 [R47+UR11+0xef00], R55 ;  /* 0x00ef00372f007988 */ /* 0x0001e2000800000b */
[----:B------:R-:W-:-:S03]  /*2f170*/  LOP3.LUT R92, R92, 0x30, RZ, 0x3c, !PT ;  /* 0x000000305c5c7812 */ /* 0x000fc600078e3cff */
        /* <DEDUP_REMOVED lines=55> */
[----:B----4-:R0:W-:Y:S04]  /*2f4f0*/  STS.U8 [R92+UR11+0xdf80], R36 ;  /* 0x00df80245c007988 */ /* 0x0101e8000800000b */
        /* <DEDUP_REMOVED lines=18> */
[----:B------:R-:W-:Y:S01]  /*2f620*/  ULEA UR8, UR25, UR11, 0x3 ;  /* 0x0000000b19087291 */ /* 0x000fe2000f8e18ff */
[----:B------:R-:W-:-:S03]  /*2f630*/  UMOV UR4, UR5 ;  /* 0x0000000500047c82 */ /* 0x000fc60008000000 */
[----:B------:R-:W-:Y:S01]  /*2f640*/  UIADD3 UR8, UPT, UPT, UR8, 0x12000, URZ ;  /* 0x0001200008087890 */ /* 0x000fe2000fffe0ff */
[----:B-1----:R-:W-:Y:S06]  /*2f650*/  BAR.SYNC.DEFER_BLOCKING 0x0 ;  /* 0x0000000000007b1d */ /* 0x002fec0000010000 */
[----:B0-----:R-:W-:Y:S05]  /*2f660*/  BRA.U UP1, `(.L_x_9) ;  /* 0x00000001014c7547 */ /* 0x001fea000b800000 */
[----:B------:R-:W-:Y:S02]  /*2f670*/  UIADD3 UR37, UPT, UPT, UR10, 0x100000, URZ ;  /* 0x001000000a257890 */ /* 0x000fe4000fffe0ff */
[----:B------:R-:W-:Y:S01]  /*2f680*/  UIADD3 UR42, UPT, UPT, UR10, 0x100000, URZ ;  /* 0x001000000a2a7890 */ /* 0x000fe2000fffe0ff */
[----:B------:R-:W-:Y:S01]  /*2f690*/  UMOV UR20, 0x0 ;  /* 0x0000000000147882 */ /* 0x000fe20000000000 */
[----:B------:R-:W-:Y:S01]  /*2f6a0*/  UMOV UR21, 0x4408490 ;  /* 0x0440849000157882 */ /* 0x000fe20000000000 */
[----:B------:R-:W-:Y:S01]  /*2f6b0*/  UMOV UR19, 0x80004020 ;  /* 0x8000402000137882 */ /* 0x000fe20000000000 */
[----:B------:R-:W-:Y:S01]  /*2f6c0*/  UMOV UR38, 0x0 ;  /* 0x0000000000267882 */ /* 0x000fe20000000000 */
[----:B------:R-:W-:Y:S01]  /*2f6d0*/  UMOV UR39, 0x4408490 ;  /* 0x0440849000277882 */ /* 0x000fe20000000000 */
[----:B------:R-:W-:Y:S01]  /*2f6e0*/  UMOV UR40, 0x0 ;  /* 0x0000000000287882 */ /* 0x000fe20000000000 */
[----:B------:R-:W-:Y:S01]  /*2f6f0*/  UMOV UR41, 0x4408490 ;  /* 0x0440849000297882 */ /* 0x000fe20000000000 */
[----:B------:R-:W-:Y:S01]  /*2f700*/  UMOV UR9, URZ ;  /* 0x000000ff00097c82 */ /* 0x000fe20008000000 */
[----:B------:R0:W-:Y:S01]  /*2f710*/  UTCQMMA gdesc[UR16], gdesc[UR18], tmem[UR10], tmem[UR20], idesc[UR21], UPT ;  /* 0x00ff1412100075ea */ /* 0x0001e2000b80030a */
[----:B------:R-:W-:Y:S01]  /*2f720*/  UMOV UR44, 0x0 ;  /* 0x00000000002c7882 */ /* 0x000fe20000000000 */
[----:B------:R-:W-:Y:S01]  /*2f730*/  UMOV UR45, 0x4408490 ;  /* 0x04408490002d7882 */ /* 0x000fe20000000000 */
[----:B------:R0:W-:Y:S01]  /*2f740*/  UTCQMMA gdesc[UR14], gdesc[UR28], tmem[UR10], tmem[UR38], idesc[UR39], UPT ;  /* 0x00ff261c0e0075ea */ /* 0x0001e2000b80030a */
[----:B------:R-:W-:Y:S01]  /*2f750*/  UMOV UR5, UR8 ;  /* 0x0000000800057c82 */ /* 0x000fe20008000000 */
[----:B------:R0:W-:Y:S01]  /*2f760*/  UTCQMMA gdesc[UR16], gdesc[UR30], tmem[UR37], tmem[UR40], idesc[UR41], UPT ;  /* 0x00ff281e100075ea */ /* 0x0001e2000b800325 */
[----:B------:R0:W-:Y:S01]  /*2f770*/  UTCQMMA gdesc[UR14], gdesc[UR32], tmem[UR42], tmem[UR44], idesc[UR45], UPT ;  /* 0x00ff2c200e0075ea */ /* 0x0001e2000b80032a */
[----:B------:R0:W-:Y:S01]  /*2f780*/  UTCBAR [UR5], URZ ;  /* 0x000000ff050073e9 */ /* 0x0001e200080000ff */
[----:B------:R-:W-:Y:S01]  /*2f790*/  NOP ;  /* 0x0000000000007918 */ /* 0x000fe20000000000 */
.L_x_9:
[----:B------:R-:W-:Y:S01]  /*2f7a0*/  UIADD3 UR25, UPT, UPT, UR25, 0x1, URZ ;  /* 0x0000000119197890 */ /* 0x000fe2000fffe0ff */
[----:B------:R-:W-:-:S03]  /*2f7b0*/  IMAD.U32 R0, RZ, RZ, UR4 ;  /* 0x00000004ff007e24 */ /* 0x000fc6000f8e00ff */
[----:B------:R-:W-:-:S04]  /*2f7c0*/  UISETP.GT.AND UP2, UPT, UR25, 0x1, UPT ;  /* 0x000000011900788c */ /* 0x000fc8000bf44270 */
[----:B0-----:R-:W-:Y:S02]  /*2f7d0*/  USEL UR5, URZ, 0x1, !UP2 ;  /* 0x00000001ff057887 */ /* 0x001fe4000d000000 */
[----:B------:R-:W-:Y:S02]  /*2f7e0*/  USEL UR25, UR25, URZ, !UP2 ;  /* 0x000000ff19197287 */ /* 0x000fe4000d000000 */
[----:B------:R-:W-:Y:S02]  /*2f7f0*/  UISETP.NE.U32.AND UP2, UPT, UR6, UR24, UPT ;  /* 0x000000180600728c */ /* 0x000fe4000bf45070 */
[----:B------:R-:W-:Y:S01]  /*2f800*/  ULOP3.LUT UR5, UR4, UR5, URZ, 0x3c, !UPT ;  /* 0x0000000504057292 */ /* 0x000fe2000f8e3cff */
[----:B------:R-:W-:-:S06]  /*2f810*/  UMOV UR6, UR26 ;  /* 0x0000001a00067c82 */ /* 0x000fcc0008000000 */
[----:B------:R-:W-:Y:S05]  /*2f820*/  BRA.U UP2, `(.L_x_10) ;  /* 0xfffffefd021c7547 */ /* 0x000fea000b83ffff */
.L_x_7:
[----:B------:R-:W2:Y:S01]  /*2f830*/  LDL R6, [R1+0xa70] ;  /* 0x000a700001067983 */ /* 0x000ea20000100800 */
[----:B------:R-:W2:Y:S03]  /*2f840*/  LDCU.128 UR16, c[0x0][0x390] ;  /* 0x00007200ff1077ac */ /* 0x000ea60008000c00 */
[----:B------:R-:W3:Y:S01]  /*2f850*/  LDL.LU R5, [R1+0xab8] ;  /* 0x000ab80001057983 */ /* 0x000ee20000300800 */
[----:B------:R-:W3:Y:S03]  /*2f860*/  LDCU UR5, c[0x0][0x39c] ;  /* 0x00007380ff0577ac */ /* 0x000ee60008000800 */
[----:B------:R-:W4:Y:S01]  /*2f870*/  LDL.LU R4, [R1+0xab4] ;  /* 0x000ab40001047983 */ /* 0x000f220000300800 */
[----:B------:R-:W4:Y:S01]  /*2f880*/  LDCU UR6, c[0x0][0x39c] ;  /* 0x00007380ff0677ac */ /* 0x000f220008000800 */
[----:B------:R-:W0:Y:S01]  /*2f890*/  S2R R3, SR_TID.X ;  /* 0x0000000000037919 */ /* 0x000e220000002100 */
[----:B------:R-:W-:Y:S01]  /*2f8a0*/  UISETP.GE.AND UP1, UPT, UR27, 0x40, UPT ;  /* 0x000000401b00788c */ /* 0x000fe2000bf26270 */
[----:B0-----:R-:W-:-:S02]  /*2f8b0*/  IMAD.SHL.U32 R2, R3, 0x10, RZ ;  /* 0x0000001003027824 */ /* 0x001fc400078e00ff */
[C---:B------:R-:W-:Y:S02]  /*2f8c0*/  IMAD.SHL.U32 R0, R3.reuse, 0x80, RZ ;  /* 0x0000008003007824 */ /* 0x040fe400078e00ff */
[----:B------:R-:W-:Y:S01]  /*2f8d0*/  IMAD.SHL.U32 R3, R3, 0x8, RZ ;  /* 0x0000000803037824 */ /* 0x000fe200078e00ff */
[----:B------:R-:W-:Y:S02]  /*2f8e0*/  LOP3.LUT R2, R2, 0xf0, RZ, 0xc0, !PT ;  /* 0x000000f002027812 */ /* 0x000fe400078ec0ff */
[----:B------:R-:W-:-:S04]  /*2f8f0*/  LOP3.LUT R0, R0, 0x800, RZ, 0xc0, !PT ;  /* 0x0000080000007812 */ /* 0x000fc800078ec0ff */
[----:B------:R-:W-:Y:S02]  /*2f900*/  IADD3 R0, PT, PT, R2, UR11, R0 ;  /* 0x0000000b02007c10 */ /* 0x000fe4000fffe000 */
[----:B------:R-:W-:-:S05]  /*2f910*/  LOP3.LUT R2, R3, 0x300, RZ, 0xc0, !PT ;  /* 0x0000030003027812 */ /* 0x000fca00078ec0ff */
[----:B------:R-:W-:Y:S01]  /*2f920*/  IMAD.IADD R0, R2, 0x1, R0 ;  /* 0x0000000102007824 */ /* 0x000fe200078e0200 */
[----:B--2---:R-:W-:-:S04]  /*2f930*/  ISETP.GE.AND P0, PT, R6, UR18, PT ;  /* 0x0000001206007c0c */ /* 0x004fc8000bf06270 */
[----:B---3--:R-:W-:Y:S02]  /*2f940*/  ISETP.LT.AND P2, PT, R5, UR5, !P0 ;  /* 0x0000000505007c0c */ /* 0x008fe4000c741270 */
[----:B----4-:R-:W-:Y:S01]  /*2f950*/  ISETP.LT.AND P1, PT, R4, UR6, !P0 ;  /* 0x0000000604007c0c */ /* 0x010fe2000c721270 */
[----:B------:R-:W-:-:S12]  /*2f960*/  BRA.U !UP1, `(.L_x_11) ;  /* 0x0000000109107547 */ /* 0x000fd8000b800000 */
[----:B------:R-:W-:-:S06]  /*2f970*/  USHF.L.U32 UR4, UR4, 0x1f, URZ ;  /* 0x0000001f04047899 */ /* 0x000fcc00080006ff */
[----:B------:R-:W-:-:S04]  /*2f980*/  IMAD.U32 R2, RZ, RZ, UR4 ;  /* 0x00000004ff027e24 */ /* 0x000fc8000f8e00ff */
[----:B------:R-:W0:Y:S02]  /*2f990*/  SYNCS.PHASECHK.TRANS64.TRYWAIT P3, [UR8], R2 ;  /* 0x00000002ff0075a7 */ /* 0x000e240008061108 */
[----:B0-----:R-:W-:Y:S05]  /*2f9a0*/  @!P3 BRA `(.L_x_12) ;  /* 0x000000b400d0b947 */ /* 0x001fea0003800000 */
.L_x_11:
[----:B------:R-:W-:Y:S06]  /*2f9b0*/  BAR.SYNC.DEFER_BLOCKING 0x0 ;  /* 0x0000000000007b1d */ /* 0x000fec0000010000 */
[----:B------:R-:W0:Y:S01]  /*2f9c0*/  LDCU UR4, c[0x0][0x3b4] ;  /* 0x00007680ff0477ac */ /* 0x000e220008000800 */
[----:B-----5:R-:W-:Y:S01]  /*2f9d0*/  STL [R1+0xe30], R82 ;  /* 0x000e305201007387 */ /* 0x020fe20000100800 */
[----:B------:R-:W1:Y:S03]  /*2f9e0*/  LDCU UR5, c[0x0][0x39c] ;  /* 0x00007380ff0577ac */ /* 0x000e660008000800 */
[----:B------:R-:W-:Y:S01]  /*2f9f0*/  STL [R1+0xe2c], R80 ;  /* 0x000e2c5001007387 */ /* 0x000fe20000100800 */
[----:B------:R-:W2:Y:S03]  /*2fa00*/  LDCU UR6, c[0x0][0x39c] ;  /* 0x00007380ff0677ac */ /* 0x000ea60008000800 */
[----:B------:R-:W-:Y:S01]  /*2fa10*/  STL [R1+0xe28], R81 ;  /* 0x000e285101007387 */ /* 0x000fe20000100800 */
[----:B------:R-:W3:Y:S01]  /*2fa20*/  LDCU UR7, c[0x0][0x39c] ;  /* 0x00007380ff0777ac */ /* 0x000ee20008000800 */
[----:B------:R-:W4:Y:S01]  /*2fa30*/  LDCU UR8, c[0x0][0x39c] ;  /* 0x00007380ff0877ac */ /* 0x000f220008000800 */
[----:B------:R-:W0:Y:S02]  /*2fa40*/  @!P5 SYNCS.CCTL.IV [UR11+0x12000] ;  /* 0x01200000ff00d9b1 */ /* 0x000e24000800000b */
[----:B0-----:R-:W-:Y:S06]  /*2fa50*/  BAR.SYNC.DEFER_BLOCKING 0x0 ;  /* 0x0000000000007b1d */ /* 0x001fec0000010000 */
[----:B------:R-:W0:Y:S01]  /*2fa60*/  LDTM.x64 R4, tmem[UR12] ;  /* 0x0000000c000479ee */ /* 0x000e220008340000 */
[----:B------:R-:W1:Y:S01]  /*2fa70*/  @!P5 SYNCS.CCTL.IV [UR11+0x12008] ;  /* 0x01200800ff00d9b1 */ /* 0x000e62000800000b */
[----:B0-----:R-:W-:-:S02]  /*2fa80*/  F2FP.SATFINITE.E5M2.F32.PACK_AB_MERGE_C R4, R5, R4, RZ ;  /* 0x000000040504723e */ /* 0x001fc400048060ff */
[----:B------:R-:W-:Y:S02]  /*2fa90*/  F2FP.SATFINITE.E5M2.F32.PACK_AB_MERGE_C R6, R7, R6, RZ ;  /* 0x000000060706723e */ /* 0x000fe400048060ff */
[----:B------:R-:W-:Y:S02]  /*2faa0*/  F2FP.SATFINITE.E5M2.F32.PACK_AB_MERGE_C R8, R9, R8, RZ ;  /* 0x000000080908723e */ /* 0x000fe400048060ff */
[----:B------:R-:W-:Y:S02]  /*2fab0*/  LOP3.LUT R4, R4, 0xffff, RZ, 0xc0, !PT ;  /* 0x0000ffff04047812 */ /* 0x000fe400078ec0ff */
[----:B------:R-:W-:Y:S02]  /*2fac0*/  LOP3.LUT R6, R6, 0xffff, RZ, 0xc0, !PT ;  /* 0x0000ffff06067812 */ /* 0x000fe400078ec0ff */
[----:B------:R-:W-:Y:S02]  /*2fad0*/  LOP3.LUT R8, R8, 0xffff, RZ, 0xc0, !PT ;  /* 0x0000ffff08087812 */ /* 0x000fe400078ec0ff */
[----:B------:R-:W-:-:S02]  /*2fae0*/  F2FP.SATFINITE.E5M2.F32.PACK_AB_MERGE_C R12, R13, R12, RZ ;  /* 0x0000000c0d0c723e */ /* 0x000fc400048060ff */
[----:B------:R-:W-:Y:S02]  /*2faf0*/  F2FP.SATFINITE.E5M2.F32.PACK_AB_MERGE_C R14, R15, R14, RZ ;  /* 0x0000000e0f0e723e */ /* 0x000fe400048060ff */
[----:B------:R-:W-:Y:S02]  /*2fb00*/  F2FP.SATFINITE.E5M2.F32.PACK_AB_MERGE_C R16, R17, R16, RZ ;  /* 0x000000101110723e */ /* 0x000fe400048060ff */
[----:B------:R-:W-:Y:S02]  /*2fb10*/  F2FP.SATFINITE.E5M2.F32.PACK_AB_MERGE_C R36, R37, R36, RZ ;  /* 0x000000242524723e */ /* 0x000fe400048060ff */
[----:B------:R-:W-:Y:S02]  /*2fb20*/  F2FP.SATFINITE.E5M2.F32.PACK_AB_MERGE_C R38, R39, R38, RZ ;  /* 0x000000262726723e */ /* 0x000fe400048060ff */
[----:B------:R-:W-:Y:S02]  /*2fb30*/  F2FP.SATFINITE.E5M2.F32.PACK_AB_MERGE_C R40, R41, R40, RZ ;  /* 0x000000282928723e */ /* 0x000fe400048060ff */
[----:B------:R-:W-:-:S02]  /*2fb40*/  PRMT R7, R8, 0x3340, R0 ;  /* 0x0000334008077816 */ /* 0x000fc40000000000 */
[----:B------:R-:W-:Y:S02]  /*2fb50*/  PRMT R15, R4, 0x3340, R6 ;  /* 0x00003340040f7816 */ /* 0x000fe40000000006 */
[----:B------:R-:W-:Y:S02]  /*2fb60*/  SHF.R.U32.HI R4, RZ, 0x8, R4 ;  /* 0x00000008ff047819 */ /* 0x000fe40000011604 */
[----:B------:R-:W-:Y:S02]  /*2fb70*/  SHF.R.U32.HI R6, RZ, 0x8, R6 ;  /* 0x00000008ff067819 */ /* 0x000fe40000011606 */
[----:B------:R-:W-:Y:S02]  /*2fb80*/  SHF.R.U32.HI R8, RZ, 0x8, R8 ;  /* 0x00000008ff087819 */ /* 0x000fe40000011608 */
[----:B------:R-:W-:Y:S02]  /*2fb90*/  LOP3.LUT R12, R12, 0xffff, RZ, 0xc0, !PT ;  /* 0x0000ffff0c0c7812 */ /* 0x000fe400078ec0ff */
[----:B------:R-:W-:-:S02]  /*2fba0*/  LOP3.LUT R14, R14, 0xffff, RZ, 0xc0, !PT ;  /* 0x0000ffff0e0e7812 */ /* 0x000fc400078ec0ff */
[----:B------:R-:W-:Y:S02]  /*2fbb0*/  LOP3.LUT R16, R16, 0xffff, RZ, 0xc0, !PT ;  /* 0x0000ffff10107812 */ /* 0x000fe400078ec0ff */
[----:B------:R-:W-:Y:S02]  /*2fbc0*/  LOP3.LUT R36, R36, 0xffff, RZ, 0xc0, !PT ;  /* 0x0000ffff24247812 */ /* 0x000fe400078ec0ff */
[----:B------:R-:W-:Y:S02]  /*2fbd0*/  LOP3.LUT R38, R38, 0xffff, RZ, 0xc0, !PT ;  /* 0x0000ffff26267812 */ /* 0x000fe400078ec0ff */
[----:B------:R-:W-:Y:S02]  /*2fbe0*/  LOP3.LUT R40, R40, 0xffff, RZ, 0xc0, !PT ;  /* 0x0000ffff28287812 */ /* 0x000fe400078ec0ff */
[----:B------:R-:W-:Y:S02]  /*2fbf0*/  LOP3.LUT R4, R4, 0xffff, RZ, 0xc0, !PT ;  /* 0x0000ffff04047812 */ /* 0x000fe400078ec0ff */
[----:B------:R-:W-:-:S02]  /*2fc00*/  LOP3.LUT R6, R6, 0xffff, RZ, 0xc0, !PT ;  /* 0x0000ffff06067812 */ /* 0x000fc400078ec0ff */
[----:B------:R-:W-:Y:S02]  /*2fc10*/  LOP3.LUT R8, R8, 0xffff, RZ, 0xc0, !PT ;  /* 0x0000ffff08087812 */ /* 0x000fe400078ec0ff */
[----:B------:R-:W-:Y:S02]  /*2fc20*/  F2FP.SATFINITE.E5M2.F32.PACK_AB_MERGE_C R20, R21, R20, RZ ;  /* 0x000000141514723e */ /* 0x000fe400048060ff */
[----:B------:R-:W-:Y:S02]  /*2fc30*/  F2FP.SATFINITE.E5M2.F32.PACK_AB_MERGE_C R22, R23, R22, RZ ;  /* 0x000000161716723e */ /* 0x000fe400048060ff */
[----:B------:R-:W-:Y:S02]  /*2fc40*/  F2FP.SATFINITE.E5M2.F32.PACK_AB_MERGE_C R24, R25, R24, RZ ;  /* 0x000000181918723e */ /* 0x000fe400048060ff */
[----:B------:R-:W-:Y:S02]  /*2fc50*/  F2FP.SATFINITE.E5M2.F32.PACK_AB_MERGE_C R28, R29, R28, RZ ;  /* 0x0000001c1d1c723e */ /* 0x000fe400048060ff */
[----:B------:R-:W-:-:S02]  /*2fc60*/  F2FP.SATFINITE.E5M2.F32.PACK_AB_MERGE_C R30, R31, R30, RZ ;  /* 0x0000001e1f1e723e */ /* 0x000fc400048060ff */
[----:B------:R-:W-:Y:S02]  /*2fc70*/  F2FP.SATFINITE.E5M2.F32.PACK_AB_MERGE_C R32, R33, R32, RZ ;  /* 0x000000202120723e */ /* 0x000fe400048060ff */
[----:B------:R-:W-:Y:S02]  /*2fc80*/  F2FP.SATFINITE.E5M2.F32.PACK_AB_MERGE_C R44, R45, R44, RZ ;  /* 0x0000002c2d2c723e */ /* 0x000fe400048060ff */
[----:B------:R-:W-:Y:S02]  /*2fc90*/  F2FP.SATFINITE.E5M2.F32.PACK_AB_MERGE_C R46, R47, R46, RZ ;  /* 0x0000002e2f2e723e */ /* 0x000fe400048060ff */
[----:B------:R-:W-:Y:S02]  /*2fca0*/  F2FP.SATFINITE.E5M2.F32.PACK_AB_MERGE_C R48, R49, R48, RZ ;  /* 0x000000303130723e */ /* 0x000fe400048060ff */
[----:B------:R-:W-:Y:S02]  /*2fcb0*/  PRMT R5, R16, 0x3340, R0 ;  /* 0x0000334010057816 */ /* 0x000fe40000000000 */
[----:B------:R-:W-:-:S02]  /*2fcc0*/  PRMT R13, R12, 0x3340, R14 ;  /* 0x000033400c0d7816 */ /* 0x000fc4000000000e */
[----:B------:R-:W-:Y:S02]  /*2fcd0*/  PRMT R7, R15, 0x5410, R7 ;  /* 0x000054100f077816 */ /* 0x000fe40000000007 */
[----:B------:R-:W-:Y:S02]  /*2fce0*/  SHF.R.U32.HI R12, RZ, 0x8, R12 ;  /* 0x00000008ff0c7819 */ /* 0x000fe4000001160c */
[----:B------:R-:W-:Y:S02]  /*2fcf0*/  SHF.R.U32.HI R14, RZ, 0x8, R14 ;  /* 0x00000008ff0e7819 */ /* 0x000fe4000001160e */
[----:B------:R-:W-:Y:S02]  /*2fd00*/  SHF.R.U32.HI R16, RZ, 0x8, R16 ;  /* 0x00000008ff107819 */ /* 0x000fe40000011610 */
[----:B------:R-:W-:Y:S02]  /*2fd10*/  F2FP.SATFINITE.E5M2.F32.PACK_AB_MERGE_C R10, R11, R10, RZ ;  /* 0x0000000a0b0a723e */ /* 0x000fe400048060ff */
[----:B------:R-:W-:-:S02]  /*2fd20*/  PRMT R15, R40, 0x3340, R0 ;  /* 0x00003340280f7816 */ /* 0x000fc40000000000 */
[----:B------:R-:W-:Y:S02]  /*2fd30*/  PRMT R23, R36, 0x3340, R38 ;  /* 0x0000334024177816 */ /* 0x000fe40000000026 */
[----:B------:R-:W-:Y:S02]  /*2fd40*/  PRMT R4, R4, 0x3340, R6 ;  /* 0x0000334004047816 */ /* 0x000fe40000000006 */
[----:B------:R-:W-:Y:S02]  /*2fd50*/  PRMT R8, R8, 0x3340, R0 ;  /* 0x0000334008087816 */ /* 0x000fe40000000000 */
[----:B------:R-:W-:Y:S02]  /*2fd60*/  SHF.R.U32.HI R36, RZ, 0x8, R36 ;  /* 0x00000008ff247819 */ /* 0x000fe40000011624 */
[----:B------:R-:W-:Y:S02]  /*2fd70*/  SHF.R.U32.HI R38, RZ, 0x8, R38 ;  /* 0x00000008ff267819 */ /* 0x000fe40000011626 */
[----:B------:R-:W-:-:S02]  /*2fd80*/  SHF.R.U32.HI R40, RZ, 0x8, R40 ;  /* 0x00000008ff287819 */ /* 0x000fc40000011628 */
[----:B------:R-:W-:Y:S02]  /*2fd90*/  LOP3.LUT R20, R20, 0xffff, RZ, 0xc0, !PT ;  /* 0x0000ffff14147812 */ /* 0x000fe400078ec0ff */
[----:B------:R-:W-:Y:S02]  /*2fda0*/  LOP3.LUT R22, R22, 0xffff, RZ, 0xc0, !PT ;  /* 0x0000ffff16167812 */ /* 0x000fe400078ec0ff */
[----:B------:R-:W-:Y:S02]  /*2fdb0*/  LOP3.LUT R24, R24, 0xffff, RZ, 0xc0, !PT ;  /* 0x0000ffff18187812 */ /* 0x000fe400078ec0ff */
[----:B------:R-:W-:Y:S02]  /*2fdc0*/  LOP3.LUT R28, R28, 0xffff, RZ, 0xc0, !PT ;  /* 0x0000ffff1c1c7812 */ /* 0x000fe400078ec0ff */
[----:B------:R-:W-:Y:S02]  /*2fdd0*/  LOP3.LUT R30, R30, 0xffff, RZ, 0xc0, !PT ;  /* 0x0000ffff1e1e7812 */ /* 0x000fe400078ec0ff */
[----:B------:R-:W-:-:S02]  /*2fde0*/  LOP3.LUT R32, R32, 0xffff, RZ, 0xc0, !PT ;  /* 0x0000ffff20207812 */ /* 0x000fc400078ec0ff */
[----:B------:R-:W-:Y:S02]  /*2fdf0*/  LOP3.LUT R44, R44, 0xffff, RZ, 0xc0, !PT ;  /* 0x0000ffff2c2c7812 */ /* 0x000fe400078ec0ff */
[----:B------:R-:W-:Y:S02]  /*2fe00*/  LOP3.LUT R46, R46, 0xffff, RZ, 0xc0, !PT ;  /* 0x0000ffff2e2e7812 */ /* 0x000fe400078ec0ff */
[----:B------:R-:W-:Y:S02]  /*2fe10*/  LOP3.LUT R48, R48, 0xffff, RZ, 0xc0, !PT ;  /* 0x0000ffff30307812 */ /* 0x000fe400078ec0ff */
[----:B------:R-:W-:Y:S02]  /*2fe20*/  F2FP.SATFINITE.E5M2.F32.PACK_AB_MERGE_C R52, R53, R52, RZ ;  /* 0x000000343534723e */ /* 0x000fe400048060ff */
[----:B------:R-:W-:Y:S02]  /*2fe30*/  F2FP.SATFINITE.E5M2.F32.PACK_AB_MERGE_C R54, R55, R54, RZ ;  /* 0x000000363736723e */ /* 0x000fe400048060ff */
[----:B------:R-:W-:-:S02]  /*2fe40*/  F2FP.SATFINITE.E5M2.F32.PACK_AB_MERGE_C R56, R57, R56, RZ ;  /* 0x000000383938723e */ /* 0x000fc400048060ff */
[----:B------:R-:W-:Y:S02]  /*2fe50*/  F2FP.SATFINITE.E5M2.F32.PACK_AB_MERGE_C R60, R61, R60, RZ ;  /* 0x0000003c3d3c723e */ /* 0x000fe400048060ff */
[----:B------:R-:W-:Y:S02]  /*2fe60*/  F2FP.SATFINITE.E5M2.F32.PACK_AB_MERGE_C R62, R63, R62, RZ ;  /* 0x0000003e3f3e723e */ /* 0x000fe400048060ff */
[----:B------:R-:W-:Y:S02]  /*2fe70*/  F2FP.SATFINITE.E5M2.F32.PACK_AB_MERGE_C R64, R65, R64, RZ ;  /* 0x000000404140723e */ /* 0x000fe400048060ff */
[----:B------:R-:W-:Y:S02]  /*2fe80*/  LOP3.LUT R12, R12, 0xffff, RZ, 0xc0, !PT ;  /* 0x0000ffff0c0c7812 */ /* 0x000fe400078ec0ff */
[----:B------:R-:W-:Y:S02]  /*2fe90*/  LOP3.LUT R14, R14, 0xffff, RZ, 0xc0, !PT ;  /* 0x0000ffff0e0e7812 */ /* 0x000fe400078ec0ff */
[----:B------:R-:W-:-:S02]  /*2fea0*/  LOP3.LUT R16, R16, 0xffff, RZ, 0xc0, !PT ;  /* 0x0000ffff10107812 */ /* 0x000fc400078ec0ff */
[----:B------:R-:W-:Y:S02]  /*2feb0*/  LOP3.LUT R10, R10, 0xffff, RZ, 0xc0, !PT ;  /* 0x0000ffff0a0a7812 */ /* 0x000fe400078ec0ff */
[----:B------:R-:W-:Y:S02]  /*2fec0*/  PRMT R5, R13, 0x5410, R5 ;  /* 0x000054100d057816 */ /* 0x000fe40000000005 */
[----:B------:R-:W-:Y:S02]  /*2fed0*/  LOP3.LUT R36, R36, 0xffff, RZ, 0xc0, !PT ;  /* 0x0000ffff24247812 */ /* 0x000fe400078ec0ff */
[----:B------:R-:W-:Y:S02]  /*2fee0*/  LOP3.LUT R38, R38, 0xffff, RZ, 0xc0, !PT ;  /* 0x0000ffff26267812 */ /* 0x000fe400078ec0ff */
[----:B------:R-:W-:Y:S02]  /*2fef0*/  LOP3.LUT R40, R40, 0xffff, RZ, 0xc0, !PT ;  /* 0x0000ffff28287812 */ /* 0x000fe400078ec0ff */
[----:B------:R-:W-:-:S02]  /*2ff00*/  PRMT R4, R4, 0x5410, R8 ;  /* 0x0000541004047816 */ /* 0x000fc40000000008 */
[----:B------:R-:W-:Y:S02]  /*2ff10*/  F2FP.SATFINITE.E5M2.F32.PACK_AB_MERGE_C R18, R19, R18, RZ ;  /* 0x000000121312723e */ /* 0x000fe400048060ff */
[--C-:B------:R-:W-:Y:S02]  /*2ff20*/  PRMT R3, R24, 0x3340, R0.reuse ;  /* 0x0000334018037816 */ /* 0x100fe40000000000 */
[----:B------:R-:W-:Y:S02]  /*2ff30*/  PRMT R2, R32, 0x3340, R0 ;  /* 0x0000334020027816 */ /* 0x000fe40000000000 */
[----:B------:R-:W-:Y:S02]  /*2ff40*/  PRMT R11, R20, 0x3340, R22 ;  /* 0x00003340140b7816 */ /* 0x000fe40000000016 */
[----:B------:R-:W-:Y:S02]  /*2ff50*/  PRMT R9, R28, 0x3340, R30 ;  /* 0x000033401c097816 */ /* 0x000fe4000000001e */
[----:B------:R-:W-:-:S02]  /*2ff60*/  PRMT R13, R48, 0x3340, R0 ;  /* 0x00003340300d7816 */ /* 0x000fc40000000000 */
[----:B------:R-:W-:Y:S02]  /*2ff70*/  PRMT R21, R44, 0x3340, R46 ;  /* 0x000033402c157816 */ /* 0x000fe4000000002e */
[----:B------:R-:W-:Y:S02]  /*2ff80*/  F2FP.SATFINITE.E5M2.F32.PACK_AB_MERGE_C R26, R27, R26, RZ ;  /* 0x0000001a1b1a723e */ /* 0x000fe400048060ff */
[----:B------:R-:W-:Y:S02]  /*2ff90*/  LOP3.LUT R52, R52, 0xffff, RZ, 0xc0, !PT ;  /* 0x0000ffff34347812 */ /* 0x000fe400078ec0ff */
[----:B------:R-:W-:Y:S02]  /*2ffa0*/  LOP3.LUT R54, R54, 0xffff, RZ, 0xc0, !PT ;  /* 0x0000ffff36367812 */ /* 0x000fe400078ec0ff */
[----:B------:R-:W-:Y:S02]  /*2ffb0*/  LOP3.LUT R56, R56, 0xffff, RZ, 0xc0, !PT ;  /* 0x0000ffff38387812 */ /* 0x000fe400078ec0ff */
[----:B------:R-:W-:-:S02]  /*2ffc0*/  LOP3.LUT R60, R60, 0xffff, RZ, 0xc0, !PT ;  /* 0x0000ffff3c3c7812 */ /* 0x000fc400078ec0ff */
[----:B------:R-:W-:Y:S02]  /*2ffd0*/  LOP3.LUT R62, R62, 0xffff, RZ, 0xc0, !PT ;  /* 0x0000ffff3e3e7812 */ /* 0x000fe400078ec0ff */
[----:B------:R-:W-:Y:S02]  /*2ffe0*/  LOP3.LUT R64, R64, 0xffff, RZ, 0xc0, !PT ;  /* 0x0000ffff40407812 */ /* 0x000fe400078ec0ff */
[----:B------:R-:W-:Y:S02]  /*2fff0*/  PRMT R12, R12, 0x3340, R14 ;  /* 0x000033400c0c7816 */ /* 0x000fe4000000000e */
[----:B------:R-:W-:Y:S02]  /*30000*/  PRMT R16, R16, 0x3340, R0 ;  /* 0x0000334010107816 */ /* 0x000fe40000000000 */
[----:B------:R-:W-:Y:S02]  /*30010*/  SHF.R.U32.HI R44, RZ, 0x8, R44 ;  /* 0x00000008ff2c7819 */ /* 0x000fe4000001162c */
[----:B------:R-:W-:-:S02]  /*30020*/  SHF.R.U32.HI R46, RZ, 0x8, R46 ;  /* 0x00000008ff2e7819 */ /* 0x000fc4000001162e */
[----:B------:R-:W-:Y:S02]  /*30030*/  SHF.R.U32.HI R48, RZ, 0x8, R48 ;  /* 0x00000008ff307819 */ /* 0x000fe40000011630 */
[----:B------:R-:W-:Y:S02]  /*30040*/  F2FP.SATFINITE.E5M2.F32.PACK_AB_MERGE_C R34, R35, R34, RZ ;  /* 0x000000222322723e */ /* 0x000fe400048060ff */
[----:B------:R-:W-:Y:S02]  /*30050*/  F2FP.SATFINITE.E5M2.F32.PACK_AB_MERGE_C R42, R43, R42, RZ ;  /* 0x0000002a2b2a723e */ /* 0x000fe400048060ff */
[----:B------:R-:W-:Y:S02]  /*30060*/  PRMT R6, R7, 0x4210, R10 ;  /* 0x0000421007067816 */ /* 0x000fe4000000000a */
[----:B------:R-:W-:Y:S02]  /*30070*/  PRMT R36, R36, 0x3340, R38 ;  /* 0x0000334024247816 */ /* 0x000fe40000000026 */
[----:B------:R-:W-:Y:S01]  /*30080*/  PRMT R40, R40, 0x3340, R0 ;  /* 0x0000334028287816 */ /* 0x000fe20000000000 */
[----:B------:R-:W-:Y:S01]  /*30090*/  STL [R1+0x60], R6 ;  /* 0x0000600601007387 */ /* 0x000fe20000100800 */
[----:B------:R-:W-:-:S02]  /*300a0*/  PRMT R4, R4, 0x5210, R10 ;  /* 0x0000521004047816 */ /* 0x000fc4000000000a */
[----:B------:R-:W-:Y:S02]  /*300b0*/  PRMT R3, R11, 0x5410, R3 ;  /* 0x000054100b037816 */ /* 0x000fe40000000003 */
[----:B------:R-:W-:Y:S01]  /*300c0*/  PRMT R2, R9, 0x5410, R2 ;  /* 0x0000541009027816 */ /* 0x000fe20000000002 */
[----:B------:R0:W-:Y:S01]  /*300d0*/  STL [R1+0x50], R4 ;  /* 0x0000500401007387 */ /* 0x0001e20000100800 */
[----:B------:R-:W-:Y:S02]  /*300e0*/  LOP3.LUT R18, R18, 0xffff, RZ, 0xc0, !PT ;  /* 0x0000ffff12127812 */ /* 0x000fe400078ec0ff */
[--C-:B------:R-:W-:Y:S02]  /*300f0*/  PRMT R11, R56, 0x3340, R0.reuse ;  /* 0x00003340380b7816 */ /* 0x100fe40000000000 */
[----:B------:R-:W-:Y:S02]  /*30100*/  PRMT R9, R64, 0x3340, R0 ;  /* 0x0000334040097816 */ /* 0x000fe40000000000 */
[----:B------:R-:W-:-:S02]  /*30110*/  PRMT R19, R52, 0x3340, R54 ;  /* 0x0000334034137816 */ /* 0x000fc40000000036 */
[----:B------:R-:W-:Y:S02]  /*30120*/  PRMT R17, R60, 0x3340, R62 ;  /* 0x000033403c117816 */ /* 0x000fe4000000003e */
[----:B------:R-:W-:Y:S02]  /*30130*/  LOP3.LUT R44, R44, 0xffff, RZ, 0xc0, !PT ;  /* 0x0000ffff2c2c7812 */ /* 0x000fe400078ec0ff */
[----:B------:R-:W-:Y:S02]  /*30140*/  LOP3.LUT R46, R46, 0xffff, RZ, 0xc0, !PT ;  /* 0x0000ffff2e2e7812 */ /* 0x000fe400078ec0ff */
[----:B------:R-:W-:Y:S02]  /*30150*/  LOP3.LUT R48, R48, 0xffff, RZ, 0xc0, !PT ;  /* 0x0000ffff30307812 */ /* 0x000fe400078ec0ff */
[----:B------:R-:W-:Y:S02]  /*30160*/  PRMT R12, R12, 0x5410, R16 ;  /* 0x000054100c0c7816 */ /* 0x000fe40000000010 */
[----:B------:R-:W-:-:S02]  /*30170*/  LOP3.LUT R26, R26, 0xffff, RZ, 0xc0, !PT ;  /* 0x0000ffff1a1a7812 */ /* 0x000fc400078ec0ff */
[----:B------:R-:W-:Y:S02]  /*30180*/  PRMT R15, R23, 0x5410, R15 ;  /* 0x00005410170f7816 */ /* 0x000fe4000000000f */
[----:B------:R-:W-:Y:S02]  /*30190*/  SHF.R.U32.HI R20, RZ, 0x8, R20 ;  /* 0x00000008ff147819 */ /* 0x000fe40000011614 */
[----:B------:R-:W-:Y:S02]  /*301a0*/  SHF.R.U32.HI R22, RZ, 0x8, R22 ;  /* 0x00000008ff167819 */ /* 0x000fe40000011616 */
[----:B------:R-:W-:Y:S02]  /*301b0*/  SHF.R.U32.HI R24, RZ, 0x8, R24 ;  /* 0x00000008ff187819 */ /* 0x000fe40000011618 */
[----:B------:R-:W-:Y:S02]  /*301c0*/  SHF.R.U32.HI R28, RZ, 0x8, R28 ;  /* 0x00000008ff1c7819 */ /* 0x000fe4000001161c */
[----:B------:R-:W-:-:S02]  /*301d0*/  SHF.R.U32.HI R30, RZ, 0x8, R30 ;  /* 0x00000008ff1e7819 */ /* 0x000fc4000001161e */
[----:B------:R-:W-:Y:S02]  /*301e0*/  SHF.R.U32.HI R32, RZ, 0x8, R32 ;  /* 0x00000008ff207819 */ /* 0x000fe40000011620 */
[----:B------:R-:W-:Y:S02]  /*301f0*/  SHF.R.U32.HI R52, RZ, 0x8, R52 ;  /* 0x00000008ff347819 */ /* 0x000fe40000011634 */
[----:B------:R-:W-:Y:S02]  /*30200*/  SHF.R.U32.HI R54, RZ, 0x8, R54 ;  /* 0x00000008ff367819 */ /* 0x000fe40000011636 */
[----:B------:R-:W-:Y:S02]  /*30210*/  SHF.R.U32.HI R56, RZ, 0x8, R56 ;  /* 0x00000008ff387819 */ /* 0x000fe40000011638 */
[----:B------:R-:W-:Y:S02]  /*30220*/  SHF.R.U32.HI R60, RZ, 0x8, R60 ;  /* 0x00000008ff3c7819 */ /* 0x000fe4000001163c */
[----:B------:R-:W-:-:S02]  /*30230*/  SHF.R.U32.HI R62, RZ, 0x8, R62 ;  /* 0x00000008ff3e7819 */ /* 0x000fc4000001163e */
[----:B------:R-:W-:Y:S02]  /*30240*/  SHF.R.U32.HI R64, RZ, 0x8, R64 ;  /* 0x00000008ff407819 */ /* 0x000fe40000011640 */
[----:B------:R-:W-:Y:S02]  /*30250*/  LOP3.LUT R34, R34, 0xffff, RZ, 0xc0, !PT ;  /* 0x0000ffff22227812 */ /* 0x000fe400078ec0ff */
[----:B------:R-:W-:Y:S02]  /*30260*/  LOP3.LUT R42, R42, 0xffff, RZ, 0xc0, !PT ;  /* 0x0000ffff2a2a7812 */ /* 0x000fe400078ec0ff */
[----:B------:R-:W-:Y:S02]  /*30270*/  PRMT R36, R36, 0x5410, R40 ;  /* 0x0000541024247816 */ /* 0x000fe40000000028 */
[----:B------:R-:W-:Y:S02]  /*30280*/  F2FP.SATFINITE.E5M2.F32.PACK_AB_MERGE_C R50, R51, R50, RZ ;  /* 0x000000323332723e */ /* 0x000fe400048060ff */
[----:B------:R-:W-:-:S02]  /*30290*/  PRMT R5, R5, 0x4210, R18 ;  /* 0x0000421005057816 */ /* 0x000fc40000000012 */
[----:B------:R-:W-:Y:S02]  /*302a0*/  PRMT R44, R44, 0x3340, R46 ;  /* 0x000033402c2c7816 */ /* 0x000fe4000000002e */
[----:B------:R-:W-:Y:S01]  /*302b0*/  PRMT R48, R48, 0x3340, R0 ;  /* 0x0000334030307816 */ /* 0x000fe20000000000 */
[----:B------:R-:W-:Y:S01]  /*302c0*/  STL [R1+0x64], R5 ;  /* 0x0000640501007387 */ /* 0x000fe20000100800 */
[----:B0-----:R-:W-:Y:S02]  /*302d0*/  PRMT R4, R12, 0x5210, R18 ;  /* 0x000052100c047816 */ /* 0x001fe40000000012 */
[----:B------:R-:W-:Y:S02]  /*302e0*/  PRMT R82, R3, 0x4210, R26 ;  /* 0x0000421003527816 */ /* 0x000fe4000000001a */
[----:B------:R-:W-:Y:S01]  /*302f0*/  F2FP.SATFINITE.E5M2.F32.PACK_AB_MERGE_C R58, R59, R58, RZ ;  /* 0x0000003a3b3a723e */ /* 0x000fe200048060ff */
[----:B------:R-:W-:Y:S01]  /*30300*/  STL [R1+0x54], R4 ;  /* 0x0000540401007387 */ /* 0x000fe20000100800 */
        /* <DEDUP_REMOVED lines=10> */
[----:B------:R-:W-:Y:S02]  /*303b0*/  LOP3.LUT R62, R62, 0xffff, RZ, 0xc0, !PT ;  /* 0x0000ffff3e3e7812 */ /* 0x000fe400078ec0ff */
[----:B------:R-:W-:Y:S02]  /*303c0*/  LOP3.LUT R64, R64, 0xffff, RZ, 0xc0, !PT ;  /* 0x0000ffff40407812 */ /* 0x000fe400078ec0ff */
[----:B------:R-:W-:-:S02]  /*303d0*/  PRMT R93, R2, 0x4210, R34 ;  /* 0x00004210025d7816 */ /* 0x000fc40000000022 */
[--C-:B------:R-:W-:Y:S02]  /*303e0*/  PRMT R3, R15, 0x4210, R42.reuse ;  /* 0x000042100f037816 */ /* 0x100fe4000000002a */
[----:B------:R-:W-:Y:S02]  /*303f0*/  PRMT R2, R36, 0x5210, R42 ;  /* 0x0000521024027816 */ /* 0x000fe4000000002a */
[----:B------:R-:W-:Y:S01]  /*30400*/  PRMT R13, R21, 0x5410, R13 ;  /* 0x00005410150d7816 */ /* 0x000fe2000000000d */
[----:B------:R0:W-:Y:S01]  /*30410*/  STL [R1+0x40], R3 ;  /* 0x0000400301007387 */ /* 0x0001e20000100800 */
[----:B------:R-:W-:Y:S02]  /*30420*/  LOP3.LUT R50, R50, 0xffff, RZ, 0xc0, !PT ;  /* 0x0000ffff32327812 */ /* 0x000fe400078ec0ff */
[----:B------:R-:W-:Y:S01]  /*30430*/  PRMT R44, R44, 0x5410, R48 ;  /* 0x000054102c2c7816 */ /* 0x000fe20000000030 */
[----:B------:R0:W-:Y:S01]  /*30440*/  STL [R1+0x30], R2 ;  /* 0x0000300201007387 */ /* 0x0001e20000100800 */
[----:B------:R-:W-:-:S02]  /*30450*/  F2FP.SATFINITE.E5M2.F32.PACK_AB_MERGE_C R66, R67, R66, RZ ;  /* 0x000000424342723e */ /* 0x000fc400048060ff */
[----:B------:R-:W-:Y:S02]  /*30460*/  PRMT R11, R19, 0x5410, R11 ;  /* 0x00005410130b7816 */ /* 0x000fe4000000000b */
[----:B------:R-:W-:Y:S02]  /*30470*/  PRMT R20, R20, 0x3340, R22 ;  /* 0x0000334014147816 */ /* 0x000fe40000000016 */
[----:B------:R-:W-:Y:S02]  /*30480*/  PRMT R24, R24, 0x3340, R0 ;  /* 0x0000334018187816 */ /* 0x000fe40000000000 */
[----:B------:R-:W-:Y:S02]  /*30490*/  PRMT R28, R28, 0x3340, R30 ;  /* 0x000033401c1c7816 */ /* 0x000fe4000000001e */
[----:B------:R-:W-:Y:S02]  /*304a0*/  PRMT R32, R32, 0x3340, R0 ;  /* 0x0000334020207816 */ /* 0x000fe40000000000 */
[----:B------:R-:W-:-:S02]  /*304b0*/  PRMT R52, R52, 0x3340, R54 ;  /* 0x0000334034347816 */ /* 0x000fc40000000036 */
[----:B------:R-:W-:Y:S02]  /*304c0*/  PRMT R56, R56, 0x3340, R0 ;  /* 0x0000334038387816 */ /* 0x000fe40000000000 */
[----:B------:R-:W-:Y:S02]  /*304d0*/  PRMT R60, R60, 0x3340, R62 ;  /* 0x000033403c3c7816 */ /* 0x000fe4000000003e */
[----:B------:R-:W-:Y:S02]  /*304e0*/  PRMT R64, R64, 0x3340, R0 ;  /* 0x0000334040407816 */ /* 0x000fe40000000000 */
[----:B------:R-:W-:Y:S02]  /*304f0*/  LOP3.LUT R58, R58, 0xffff, RZ, 0xc0, !PT ;  /* 0x0000ffff3a3a7812 */ /* 0x000fe400078ec0ff */
[--C-:B0-----:R-:W-:Y:S02]  /*30500*/  PRMT R3, R13, 0x4210, R50.reuse ;  /* 0x000042100d037816 */ /* 0x101fe40000000032 */
[----:B------:R-:W-:-:S02]  /*30510*/  PRMT R2, R44, 0x5210, R50 ;  /* 0x000052102c027816 */ /* 0x000fc40000000032 */
[----:B------:R-:W-:Y:S01]  /*30520*/  PRMT R9, R17, 0x5410, R9 ;  /* 0x0000541011097816 */ /* 0x000fe20000000009 */
[----:B------:R0:W-:Y:S01]  /*30530*/  STL [R1+0x44], R3 ;  /* 0x0000440301007387 */ /* 0x0001e20000100800 */
[----:B------:R-:W-:Y:S02]  /*30540*/  PRMT R20, R20, 0x5410, R24 ;  /* 0x0000541014147816 */ /* 0x000fe40000000018 */
[----:B------:R-:W-:Y:S01]  /*30550*/  PRMT R28, R28, 0x5410, R32 ;  /* 0x000054101c1c7816 */ /* 0x000fe20000000020 */
[----:B------:R0:W-:Y:S01]  /*30560*/  STL [R1+0x34], R2 ;  /* 0x0000340201007387 */ /* 0x0001e20000100800 */
[----:B------:R-:W-:Y:S02]  /*30570*/  PRMT R52, R52, 0x5410, R56 ;  /* 0x0000541034347816 */ /* 0x000fe40000000038 */
[----:B------:R-:W-:Y:S02]  /*30580*/  PRMT R60, R60, 0x5410, R64 ;  /* 0x000054103c3c7816 */ /* 0x000fe40000000040 */
[----:B------:R-:W-:-:S02]  /*30590*/  LOP3.LUT R66, R66, 0xffff, RZ, 0xc0, !PT ;  /* 0x0000ffff42427812 */ /* 0x000fc400078ec0ff */
[----:B------:R-:W-:Y:S02]  /*305a0*/  PRMT R4, R11, 0x4210, R58 ;  /* 0x000042100b047816 */ /* 0x000fe4000000003a */
[----:B------:R-:W-:Y:S02]  /*305b0*/  PRMT R80, R20, 0x5210, R26 ;  /* 0x0000521014507816 */ /* 0x000fe4000000001a */
[----:B------:R-:W-:Y:S01]  /*305c0*/  PRMT R81, R28, 0x5210, R34 ;  /* 0x000052101c517816 */ /* 0x000fe20000000022 */
[----:B------:R1:W-:Y:S01]  /*305d0*/  STL [R1+0x48], R4 ;  /* 0x0000480401007387 */ /* 0x0003e20000100800 */
[----:B0-----:R-:W-:Y:S02]  /*305e0*/  PRMT R3, R52, 0x5210, R58 ;  /* 0x0000521034037816 */ /* 0x001fe4000000003a */
[--C-:B------:R-:W-:Y:S02]  /*305f0*/  PRMT R2, R9, 0x4210, R66.reuse ;  /* 0x0000421009027816 */ /* 0x100fe40000000042 */
[----:B------:R-:W-:Y:S01]  /*30600*/  PRMT R83, R60, 0x5210, R66 ;  /* 0x000052103c537816 */ /* 0x000fe20000000042 */
[----:B------:R0:W-:Y:S01]  /*30610*/  STL [R1+0x38], R3 ;  /* 0x0000380301007387 */ /* 0x0001e20000100800 */
[----:B-1----:R-:W1:Y:S03]  /*30620*/  LDTM.x64 R4, tmem[UR12+0x40] ;  /* 0x0000400c000479ee */ /* 0x002e660008340000 */
[----:B------:R-:W-:Y:S04]  /*30630*/  STL [R1+0xe0c], R83 ;  /* 0x000e0c5301007387 */ /* 0x000fe80000100800 */
[----:B------:R0:W-:Y:S01]  /*30640*/  STL [R1+0x4c], R2 ;  /* 0x00004c0201007387 */ /* 0x0001e20000100800 */
[----:B-1----:R-:W-:-:S02]  /*30650*/  F2FP.SATFINITE.E5M2.F32.PACK_AB_MERGE_C R4, R5, R4, RZ ;  /* 0x000000040504723e */ /* 0x002fc400048060ff */
        /* <DEDUP_REMOVED lines=28> */
[----:B------:R-:W-:Y:S02]  /*30820*/  PRMT R5, R16, 0x3340, R0 ;  /* 0x0000334010057816 */ /* 0x000fe40000000000 */
[----:B------:R-:W-:-:S02]  /*30830*/  PRMT R13, R12, 0x3340, R14 ;  /* 0x000033400c0d7816 */ /* 0x000fc4000000000e */
[----:B------:R-:W-:Y:S02]  /*30840*/  F2FP.SATFINITE.E5M2.F32.PACK_AB_MERGE_C R10, R11, R10, RZ ;  /* 0x0000000a0b0a723e */ /* 0x000fe400048060ff */
[----:B------:R-:W-:Y:S02]  /*30850*/  F2FP.SATFINITE.E5M2.F32.PACK_AB_MERGE_C R36, R37, R36, RZ ;  /* 0x000000242524723e */ /* 0x000fe400048060ff */
[----:B------:R-:W-:Y:S02]  /*30860*/  F2FP.SATFINITE.E5M2.F32.PACK_AB_MERGE_C R38, R39, R38, RZ ;  /* 0x000000262726723e */ /* 0x000fe400048060ff */
[----:B------:R-:W-:Y:S02]  /*30870*/  F2FP.SATFINITE.E5M2.F32.PACK_AB_MERGE_C R40, R41, R40, RZ ;  /* 0x000000282928723e */ /* 0x000fe400048060ff */
[----:B------:R-:W-:Y:S02]  /*30880*/  SHF.R.U32.HI R12, RZ, 0x8, R12 ;  /* 0x00000008ff0c7819 */ /* 0x000fe4000001160c */
[----:B------:R-:W-:-:S02]  /*30890*/  SHF.R.U32.HI R14, RZ, 0x8, R14 ;  /* 0x00000008ff0e7819 */ /* 0x000fc4000001160e */
[----:B------:R-:W-:Y:S02]  /*308a0*/  SHF.R.U32.HI R16, RZ, 0x8, R16 ;  /* 0x00000008ff107819 */ /* 0x000fe40000011610 */
[----:B0-----:R-:W-:Y:S02]  /*308b0*/  PRMT R3, R24, 0x3340, R0 ;  /* 0x0000334018037816 */ /* 0x001fe40000000000 */
[----:B------:R-:W-:Y:S02]  /*308c0*/  PRMT R11, R20, 0x3340, R22 ;  /* 0x00003340140b7816 */ /* 0x000fe40000000016 */
[----:B------:R-:W-:Y:S02]  /*308d0*/  PRMT R4, R4, 0x3340, R6 ;  /* 0x0000334004047816 */ /* 0x000fe40000000006 */
[----:B------:R-:W-:Y:S02]  /*308e0*/  PRMT R8, R8, 0x3340, R0 ;  /* 0x0000334008087816 */ /* 0x000fe40000000000 */
[----:B------:R-:W-:-:S02]  /*308f0*/  SHF.R.U32.HI R20, RZ, 0x8, R20 ;  /* 0x00000008ff147819 */ /* 0x000fc40000011614 */
[----:B------:R-:W-:Y:S02]  /*30900*/  SHF.R.U32.HI R22, RZ, 0x8, R22 ;  /* 0x00000008ff167819 */ /* 0x000fe40000011616 */
[----:B------:R-:W-:Y:S02]  /*30910*/  SHF.R.U32.HI R24, RZ, 0x8, R24 ;  /* 0x00000008ff187819 */ /* 0x000fe40000011618 */
[----:B------:R-:W-:Y:S02]  /*30920*/  F2FP.SATFINITE.E5M2.F32.PACK_AB_MERGE_C R18, R19, R18, RZ ;  /* 0x000000121312723e */ /* 0x000fe400048060ff */
        /* <DEDUP_REMOVED lines=9> */
[----:B------:R-:W-:Y:S02]  /*309c0*/  PRMT R7, R15, 0x5410, R7 ;  /* 0x000054100f077816 */ /* 0x000fe40000000007 */
[----:B------:R-:W-:Y:S02]  /*309d0*/  LOP3.LUT R10, R10, 0xffff, RZ, 0xc0, !PT ;  /* 0x0000ffff0a0a7812 */ /* 0x000fe400078ec0ff */
        /* <DEDUP_REMOVED lines=8> */
[----:B------:R-:W-:Y:S02]  /*30a60*/  F2FP.SATFINITE.E5M2.F32.PACK_AB_MERGE_C R64, R65, R64, RZ ;  /* 0x000000404140723e */ /* 0x000fe400048060ff */
[----:B------:R-:W-:-:S02]  /*30a70*/  LOP3.LUT R20, R20, 0xffff, RZ, 0xc0, !PT ;  /* 0x0000ffff14147812 */ /* 0x000fc400078ec0ff */
[----:B------:R-:W-:Y:S02]  /*30a80*/  LOP3.LUT R22, R22, 0xffff, RZ, 0xc0, !PT ;  /* 0x0000ffff16167812 */ /* 0x000fe400078ec0ff */
[----:B------:R-:W-:Y:S02]  /*30a90*/  LOP3.LUT R24, R24, 0xffff, RZ, 0xc0, !PT ;  /* 0x0000ffff18187812 */ /* 0x000fe400078ec0ff */
[----:B------:R-:W-:Y:S02]  /*30aa0*/  PRMT R4, R4, 0x5410, R8 ;  /* 0x0000541004047816 */ /* 0x000fe40000000008 */
[----:B------:R-:W-:Y:S02]  /*30ab0*/  PRMT R2, R32, 0x3340, R0 ;  /* 0x0000334020027816 */ /* 0x000fe40000000000 */
[----:B------:R-:W-:Y:S02]  /*30ac0*/  PRMT R9, R28, 0x3340, R30 ;  /* 0x000033401c097816 */ /* 0x000fe4000000001e */
[----:B------:R-:W-:-:S02]  /*30ad0*/  PRMT R5, R13, 0x5410, R5 ;  /* 0x000054100d057816 */ /* 0x000fc40000000005 */
[----:B------:R-:W-:Y:S02]  /*30ae0*/  LOP3.LUT R18, R18, 0xffff, RZ, 0xc0, !PT ;  /* 0x0000ffff12127812 */ /* 0x000fe400078ec0ff */
[----:B------:R-:W-:Y:S02]  /*30af0*/  PRMT R15, R40, 0x3340, R0 ;  /* 0x00003340280f7816 */ /* 0x000fe40000000000 */
[----:B------:R-:W-:Y:S02]  /*30b00*/  PRMT R23, R36, 0x3340, R38 ;  /* 0x0000334024177816 */ /* 0x000fe40000000026 */
[----:B------:R-:W-:Y:S02]  /*30b10*/  PRMT R12, R12, 0x3340, R14 ;  /* 0x000033400c0c7816 */ /* 0x000fe4000000000e */
[----:B------:R-:W-:Y:S02]  /*30b20*/  PRMT R16, R16, 0x3340, R0 ;  /* 0x0000334010107816 */ /* 0x000fe40000000000 */
[----:B------:R-:W-:-:S02]  /*30b30*/  SHF.R.U32.HI R28, RZ, 0x8, R28 ;  /* 0x00000008ff1c7819 */ /* 0x000fc4000001161c */
[----:B------:R-:W-:Y:S02]  /*30b40*/  SHF.R.U32.HI R30, RZ, 0x8, R30 ;  /* 0x00000008ff1e7819 */ /* 0x000fe4000001161e */
[----:B------:R-:W-:Y:S02]  /*30b50*/  SHF.R.U32.HI R32, RZ, 0x8, R32 ;  /* 0x00000008ff207819 */ /* 0x000fe40000011620 */
[----:B------:R-:W-:Y:S02]  /*30b60*/  F2FP.SATFINITE.E5M2.F32.PACK_AB_MERGE_C R26, R27, R26, RZ ;  /* 0x0000001a1b1a723e */ /* 0x000fe400048060ff */
[----:B------:R-:W-:Y:S02]  /*30b70*/  SHF.R.U32.HI R36, RZ, 0x8, R36 ;  /* 0x00000008ff247819 */ /* 0x000fe40000011624 */
[----:B------:R-:W-:Y:S02]  /*30b80*/  SHF.R.U32.HI R38, RZ, 0x8, R38 ;  /* 0x00000008ff267819 */ /* 0x000fe40000011626 */
[----:B------:R-:W-:-:S02]  /*30b90*/  SHF.R.U32.HI R40, RZ, 0x8, R40 ;  /* 0x00000008ff287819 */ /* 0x000fc40000011628 */
[----:B------:R-:W-:Y:S02]  /*30ba0*/  PRMT R7, R7, 0x4210, R10 ;  /* 0x0000421007077816 */ /* 0x000fe4000000000a */
[----:B------:R-:W-:Y:S02]  /*30bb0*/  LOP3.LUT R44, R44, 0xffff, RZ, 0xc0, !PT ;  /* 0x0000ffff2c2c7812 */ /* 0x000fe400078ec0ff */
[----:B------:R-:W-:Y:S01]  /*30bc0*/  LOP3.LUT R46, R46, 0xffff, RZ, 0xc0, !PT ;  /* 0x0000ffff2e2e7812 */ /* 0x000fe200078ec0ff */
[----:B------:R-:W-:Y:S01]  /*30bd0*/  STL [R1+0x20], R7 ;  /* 0x0000200701007387 */ /* 0x000fe20000100800 */
[----:B------:R-:W-:Y:S02]  /*30be0*/  LOP3.LUT R48, R48, 0xffff, RZ, 0xc0, !PT ;  /* 0x0000ffff30307812 */ /* 0x000fe400078ec0ff */
[----:B------:R-:W-:Y:S02]  /*30bf0*/  LOP3.LUT R52, R52, 0xffff, RZ, 0xc0, !PT ;  /* 0x0000ffff34347812 */ /* 0x000fe400078ec0ff */
[----:B------:R-:W-:-:S02]  /*30c00*/  LOP3.LUT R54, R54, 0xffff, RZ, 0xc0, !PT ;  /* 0x0000ffff36367812 */ /* 0x000fc400078ec0ff */
[----:B------:R-:W-:Y:S02]  /*30c10*/  LOP3.LUT R56, R56, 0xffff, RZ, 0xc0, !PT ;  /* 0x0000ffff38387812 */ /* 0x000fe400078ec0ff */
[----:B------:R-:W-:Y:S02]  /*30c20*/  LOP3.LUT R60, R60, 0xffff, RZ, 0xc0, !PT ;  /* 0x0000ffff3c3c7812 */ /* 0x000fe400078ec0ff */
[----:B------:R-:W-:Y:S02]  /*30c30*/  LOP3.LUT R62, R62, 0xffff, RZ, 0xc0, !PT ;  /* 0x0000ffff3e3e7812 */ /* 0x000fe400078ec0ff */
[----:B------:R-:W-:Y:S02]  /*30c40*/  LOP3.LUT R64, R64, 0xffff, RZ, 0xc0, !PT ;  /* 0x0000ffff40407812 */ /* 0x000fe400078ec0ff */
[----:B------:R-:W-:Y:S02]  /*30c50*/  PRMT R20, R20, 0x3340, R22 ;  /* 0x0000334014147816 */ /* 0x000fe40000000016 */
[----:B------:R-:W-:-:S02]  /*30c60*/  PRMT R24, R24, 0x3340, R0 ;  /* 0x0000334018187816 */ /* 0x000fc40000000000 */
[----:B------:R-:W-:Y:S02]  /*30c70*/  PRMT R6, R4, 0x5210, R10 ;  /* 0x0000521004067816 */ /* 0x000fe4000000000a */
[----:B------:R-:W-:Y:S02]  /*30c80*/  PRMT R4, R5, 0x4210, R18 ;  /* 0x0000421005047816 */ /* 0x000fe40000000012 */
[----:B------:R-:W-:Y:S01]  /*30c90*/  LOP3.LUT R28, R28, 0xffff, RZ, 0xc0, !PT ;  /* 0x0000ffff1c1c7812 */ /* 0x000fe200078ec0ff */
[----:B------:R-:W-:Y:S01]  /*30ca0*/  STL [R1+0x10], R6 ;  /* 0x0000100601007387 */ /* 0x000fe20000100800 */
[----:B------:R-:W-:Y:S02]  /*30cb0*/  LOP3.LUT R30, R30, 0xffff, RZ, 0xc0, !PT ;  /* 0x0000ffff1e1e7812 */ /* 0x000fe400078ec0ff */
[----:B------:R-:W-:Y:S01]  /*30cc0*/  LOP3.LUT R32, R32, 0xffff, RZ, 0xc0, !PT ;  /* 0x0000ffff20207812 */ /* 0x000fe200078ec0ff */
[----:B------:R0:W-:Y:S01]  /*30cd0*/  STL [R1+0x24], R4 ;  /* 0x0000240401007387 */ /* 0x0001e20000100800 */
[----:B------:R-:W-:-:S02]  /*30ce0*/  PRMT R12, R12, 0x5410, R16 ;  /* 0x000054100c0c7816 */ /* 0x000fc40000000010 */
[----:B------:R-:W-:Y:S02]  /*30cf0*/  PRMT R3, R11, 0x5410, R3 ;  /* 0x000054100b037816 */ /* 0x000fe40000000003 */
[----:B------:R-:W-:Y:S02]  /*30d00*/  PRMT R2, R9, 0x5410, R2 ;  /* 0x0000541009027816 */ /* 0x000fe40000000002 */
[----:B------:R-:W-:Y:S02]  /*30d10*/  LOP3.LUT R36, R36, 0xffff, RZ, 0xc0, !PT ;  /* 0x0000ffff24247812 */ /* 0x000fe400078ec0ff */
[----:B------:R-:W-:Y:S02]  /*30d20*/  LOP3.LUT R38, R38, 0xffff, RZ, 0xc0, !PT ;  /* 0x0000ffff26267812 */ /* 0x000fe400078ec0ff */
[----:B------:R-:W-:Y:S02]  /*30d30*/  LOP3.LUT R40, R40, 0xffff, RZ, 0xc0, !PT ;  /* 0x0000ffff28287812 */ /* 0x000fe400078ec0ff */
[----:B------:R-:W-:-:S02]  /*30d40*/  LOP3.LUT R26, R26, 0xffff, RZ, 0xc0, !PT ;  /* 0x0000ffff1a1a7812 */ /* 0x000fc400078ec0ff */
[--C-:B------:R-:W-:Y:S02]  /*30d50*/  PRMT R13, R48, 0x3340, R0.reuse ;  /* 0x00003340300d7816 */ /* 0x100fe40000000000 */
[--C-:B------:R-:W-:Y:S02]  /*30d60*/  PRMT R11, R56, 0x3340, R0.reuse ;  /* 0x00003340380b7816 */ /* 0x100fe40000000000 */
[----:B------:R-:W-:Y:S02]  /*30d70*/  PRMT R9, R64, 0x3340, R0 ;  /* 0x0000334040097816 */ /* 0x000fe40000000000 */
[----:B------:R-:W-:Y:S02]  /*30d80*/  PRMT R21, R44, 0x3340, R46 ;  /* 0x000033402c157816 */ /* 0x000fe4000000002e */
[----:B------:R-:W-:Y:S02]  /*30d90*/  PRMT R19, R52, 0x3340, R54 ;  /* 0x0000334034137816 */ /* 0x000fe40000000036 */
[----:B------:R-:W-:-:S02]  /*30da0*/  PRMT R17, R60, 0x3340, R62 ;  /* 0x000033403c117816 */ /* 0x000fc4000000003e */
[----:B------:R-:W-:Y:S02]  /*30db0*/  PRMT R20, R20, 0x5410, R24 ;  /* 0x0000541014147816 */ /* 0x000fe40000000018 */
[----:B------:R-:W-:Y:S02]  /*30dc0*/  F2FP.SATFINITE.E5M2.F32.PACK_AB_MERGE_C R34, R35, R34, RZ ;  /* 0x000000222322723e */ /* 0x000fe400048060ff */
        /* <DEDUP_REMOVED lines=9> */
[----:B------:R-:W-:-:S02]  /*30e60*/  PRMT R28, R28, 0x3340, R30 ;  /* 0x000033401c1c7816 */ /* 0x000fc4000000001e */
[----:B------:R-:W-:Y:S02]  /*30e70*/  PRMT R32, R32, 0x3340, R0 ;  /* 0x0000334020207816 */ /* 0x000fe40000000000 */
[----:B------:R-:W-:Y:S02]  /*30e80*/  PRMT R5, R12, 0x5210, R18 ;  /* 0x000052100c057816 */ /* 0x000fe40000000012 */
[----:B------:R-:W-:Y:S02]  /*30e90*/  F2FP.SATFINITE.E5M2.F32.PACK_AB_MERGE_C R42, R43, R42, RZ ;  /* 0x0000002a2b2a723e */ /* 0x000fe400048060ff */
[----:B------:R-:W-:Y:S01]  /*30ea0*/  PRMT R36, R36, 0x3340, R38 ;  /* 0x0000334024247816 */ /* 0x000fe20000000026 */
[----:B------:R-:W-:Y:S01]  /*30eb0*/  STL [R1+0x14], R5 ;  /* 0x0000140501007387 */ /* 0x000fe20000100800 */
[----:B------:R-:W-:Y:S02]  /*30ec0*/  PRMT R40, R40, 0x3340, R0 ;  /* 0x0000334028287816 */ /* 0x000fe40000000000 */
[----:B0-----:R-:W-:-:S02]  /*30ed0*/  PRMT R4, R3, 0x4210, R26 ;  /* 0x0000421003047816 */ /* 0x001fc4000000001a */
[----:B------:R-:W-:Y:S02]  /*30ee0*/  PRMT R3, R20, 0x5210, R26 ;  /* 0x0000521014037816 */ /* 0x000fe4000000001a */
[----:B------:R-:W-:Y:S01]  /*30ef0*/  LOP3.LUT R44, R44, 0xffff, RZ, 0xc0, !PT ;  /* 0x0000ffff2c2c7812 */ /* 0x000fe200078ec0ff */
[----:B------:R-:W-:Y:S01]  /*30f00*/  STL [R1+0x28], R4 ;  /* 0x0000280401007387 */ /* 0x000fe20000100800 */
[----:B------:R-:W-:Y:S02]  /*30f10*/  LOP3.LUT R46, R46, 0xffff, RZ, 0xc0, !PT ;  /* 0x0000ffff2e2e7812 */ /* 0x000fe400078ec0ff */
[----:B------:R-:W-:Y:S01]  /*30f20*/  LOP3.LUT R48, R48, 0xffff, RZ, 0xc0, !PT ;  /* 0x0000ffff30307812 */ /* 0x000fe200078ec0ff */
[----:B------:R0:W-:Y:S01]  /*30f30*/  STL [R1+0x18], R3 ;  /* 0x0000180301007387 */ /* 0x0001e20000100800 */
        /* <DEDUP_REMOVED lines=8> */
[----:B------:R-:W-:Y:S02]  /*30fc0*/  PRMT R36, R36, 0x5410, R40 ;  /* 0x0000541024247816 */ /* 0x000fe40000000028 */
[----:B------:R-:W-:Y:S02]  /*30fd0*/  LOP3.LUT R42, R42, 0xffff, RZ, 0xc0, !PT ;  /* 0x0000ffff2a2a7812 */ /* 0x000fe400078ec0ff */
[----:B------:R-:W-:Y:S02]  /*30fe0*/  PRMT R15, R23, 0x5410, R15 ;  /* 0x00005410170f7816 */ /* 0x000fe4000000000f */
[----:B------:R-:W-:Y:S02]  /*30ff0*/  F2FP.SATFINITE.E5M2.F32.PACK_AB_MERGE_C R50, R51, R50, RZ ;  /* 0x000000323332723e */ /* 0x000fe400048060ff */
[----:B------:R-:W-:Y:S02]  /*31000*/  F2FP.SATFINITE.E5M2.F32.PACK_AB_MERGE_C R58, R59, R58, RZ ;  /* 0x0000003a3b3a723e */ /* 0x000fe400048060ff */
[----:B------:R-:W-:-:S02]  /*31010*/  F2FP.SATFINITE.E5M2.F32.PACK_AB_MERGE_C R66, R67, R66, RZ ;  /* 0x000000424342723e */ /* 0x000fc400048060ff */
[----:B------:R-:W-:Y:S02]  /*31020*/  PRMT R44, R44, 0x3340, R46 ;  /* 0x000033402c2c7816 */ /* 0x000fe4000000002e */
[----:B------:R-:W-:Y:S02]  /*31030*/  PRMT R48, R48, 0x3340, R0 ;  /* 0x0000334030307816 */ /* 0x000fe40000000000 */
[----:B------:R-:W-:Y:S02]  /*31040*/  PRMT R52, R52, 0x3340, R54 ;  /* 0x0000334034347816 */ /* 0x000fe40000000036 */
[----:B------:R-:W-:Y:S02]  /*31050*/  PRMT R56, R56, 0x3340, R0 ;  /* 0x0000334038387816 */ /* 0x000fe40000000000 */
[----:B------:R-:W-:Y:S02]  /*31060*/  PRMT R60, R60, 0x3340, R62 ;  /* 0x000033403c3c7816 */ /* 0x000fe4000000003e */
[----:B------:R-:W-:-:S02]  /*31070*/  PRMT R64, R64, 0x3340, R0 ;  /* 0x0000334040407816 */ /* 0x000fc40000000000 */
[--C-:B------:R-:W-:Y:S02]  /*31080*/  PRMT R83, R2, 0x4210, R34.reuse ;  /* 0x0000421002537816 */ /* 0x100fe40000000022 */
[----:B0-----:R-:W-:Y:S02]  /*31090*/  PRMT R3, R28, 0x5210, R34 ;  /* 0x000052101c037816 */ /* 0x001fe40000000022 */
[--C-:B------:R-:W-:Y:S01]  /*310a0*/  PRMT R68, R36, 0x5210, R42.reuse ;  /* 0x0000521024447816 */ /* 0x100fe2000000002a */
[----:B------:R-:W-:Y:S01]  /*310b0*/  STL [R1+0xe10], R83 ;  /* 0x000e105301007387 */ /* 0x000fe20000100800 */
[----:B------:R-:W-:Y:S02]  /*310c0*/  PRMT R2, R15, 0x4210, R42 ;  /* 0x000042100f027816 */ /* 0x000fe4000000002a */
[----:B------:R-:W-:Y:S01]  /*310d0*/  PRMT R13, R21, 0x5410, R13 ;  /* 0x00005410150d7816 */ /* 0x000fe2000000000d */
[----:B------:R-:W-:Y:S01]  /*310e0*/  STL [R1+0x1c], R3 ;  /* 0x00001c0301007387 */ /* 0x000fe20000100800 */
[----:B------:R-:W-:-:S02]  /*310f0*/  PRMT R11, R19, 0x5410, R11 ;  /* 0x00005410130b7816 */ /* 0x000fc4000000000b */
[----:B------:R-:W-:Y:S01]  /*31100*/  PRMT R9, R17, 0x5410, R9 ;  /* 0x0000541011097816 */ /* 0x000fe20000000009 */
[----:B------:R-:W-:Y:S01]  /*31110*/  STL [R1+0xe14], R68 ;  /* 0x000e144401007387 */ /* 0x000fe20000100800 */
[----:B------:R-:W-:Y:S02]  /*31120*/  PRMT R44, R44, 0x5410, R48 ;  /* 0x000054102c2c7816 */ /* 0x000fe40000000030 */
[----:B------:R-:W-:Y:S01]  /*31130*/  PRMT R52, R52, 0x5410, R56 ;  /* 0x0000541034347816 */ /* 0x000fe20000000038 */
[----:B------:R0:W-:Y:S01]  /*31140*/  STL [R1], R2 ;  /* 0x0000000201007387 */ /* 0x0001e20000100800 */
[----:B------:R-:W-:Y:S02]  /*31150*/  PRMT R60, R60, 0x5410, R64 ;  /* 0x000054103c3c7816 */ /* 0x000fe40000000040 */
[----:B------:R-:W-:Y:S01]  /*31160*/  LOP3.LUT R50, R50, 0xffff, RZ, 0xc0, !PT ;  /* 0x0000ffff32327812 */ /* 0x000fe200078ec0ff */
[----:B------:R-:W2:Y:S01]  /*31170*/  LDL.LU R92, [R1+0xa70] ;  /* 0x000a7000015c7983 */ /* 0x000ea20000300800 */
[----:B------:R-:W-:-:S02]  /*31180*/  LOP3.LUT R58, R58, 0xffff, RZ, 0xc0, !PT ;  /* 0x0000ffff3a3a7812 */ /* 0x000fc400078ec0ff */
[----:B------:R-:W-:Y:S02]  /*31190*/  LOP3.LUT R66, R66, 0xffff, RZ, 0xc0, !PT ;  /* 0x0000ffff42427812 */ /* 0x000fe400078ec0ff */
[--C-:B------:R-:W-:Y:S02]  /*311a0*/  PRMT R69, R44, 0x5210, R50.reuse ;  /* 0x000052102c457816 */ /* 0x100fe40000000032 */
[----:B0-----:R-:W-:Y:S02]  /*311b0*/  PRMT R2, R13, 0x4210, R50 ;  /* 0x000042100d027816 */ /* 0x001fe40000000032 */
[--C-:B------:R-:W-:Y:S02]  /*311c0*/  PRMT R68, R11, 0x4210, R58.reuse ;  /* 0x000042100b447816 */ /* 0x100fe4000000003a */
[----:B------:R-:W-:Y:S02]  /*311d0*/  PRMT R70, R52, 0x5210, R58 ;  /* 0x0000521034467816 */ /* 0x000fe4000000003a */
[----:B------:R-:W-:-:S02]  /*311e0*/  PRMT R83, R9, 0x4210, R66 ;  /* 0x0000421009537816 */ /* 0x000fc40000000042 */
[----:B------:R-:W-:Y:S02]  /*311f0*/  PRMT R71, R60, 0x5210, R66 ;  /* 0x000052103c477816 */ /* 0x000fe40000000042 */
[----:B------:R-:W0:Y:S01]  /*31200*/  LDTM.x64 R4, tmem[UR12+0x80] ;  /* 0x0000800c000479ee */ /* 0x000e220008340000 */
[----:B------:R1:W-:Y:S01]  /*31210*/  STL [R1+0x4], R2 ;  /* 0x0000040201007387 */ /* 0x0003e20000100800 */
[----:B0-----:R-:W-:Y:S02]  /*31220*/  F2FP.SATFINITE.E5M2.F32.PACK_AB_MERGE_C R4, R5, R4, RZ ;  /* 0x000000040504723e */ /* 0x001fe400048060ff */
        /* <DEDUP_REMOVED lines=8> */
[----:B------:R-:W-:-:S02]  /*312b0*/  F2FP.SATFINITE.E5M2.F32.PACK_AB_MERGE_C R28, R29, R28, RZ ;  /* 0x0000001c1d1c723e */ /* 0x000fc400048060ff */
[----:B------:R-:W-:Y:S02]  /*312c0*/  F2FP.SATFINITE.E5M2.F32.PACK_AB_MERGE_C R30, R31, R30, RZ ;  /* 0x0000001e1f1e723e */ /* 0x000fe400048060ff */
[----:B------:R-:W-:Y:S02]  /*312d0*/  F2FP.SATFINITE.E5M2.F32.PACK_AB_MERGE_C R32, R33, R32, RZ ;  /* 0x000000202120723e */ /* 0x000fe400048060ff */
        /* <DEDUP_REMOVED lines=24> */
[--C-:B------:R-:W-:Y:S02]  /*31460*/  PRMT R72, R8, 0x3340, R0.reuse ;  /* 0x0000334008487816 */ /* 0x100fe40000000000 */
[--C-:B------:R-:W-:Y:S02]  /*31470*/  PRMT R73, R16, 0x3340, R0.reuse ;  /* 0x0000334010497816 */ /* 0x100fe40000000000 */
[--C-:B------:R-:W-:Y:S02]  /*31480*/  PRMT R74, R24, 0x3340, R0.reuse ;  /* 0x00003340184a7816 */ /* 0x100fe40000000000 */
[----:B------:R-:W-:-:S02]  /*31490*/  PRMT R75, R32, 0x3340, R0 ;  /* 0x00003340204b7816 */ /* 0x000fc40000000000 */
[----:B------:R-:W-:Y:S02]  /*314a0*/  PRMT R7, R4, 0x3340, R6 ;  /* 0x0000334004077816 */ /* 0x000fe40000000006 */
[----:B------:R-:W-:Y:S02]  /*314b0*/  PRMT R5, R12, 0x3340, R14 ;  /* 0x000033400c057816 */ /* 0x000fe4000000000e */
[----:B------:R-:W-:Y:S02]  /*314c0*/  PRMT R3, R20, 0x3340, R22 ;  /* 0x0000334014037816 */ /* 0x000fe40000000016 */
[----:B-1----:R-:W-:Y:S02]  /*314d0*/  PRMT R2, R28, 0x3340, R30 ;  /* 0x000033401c027816 */ /* 0x002fe4000000001e */
        /* <DEDUP_REMOVED lines=16> */
[--C-:B------:R-:W-:Y:S02]  /*315e0*/  PRMT R84, R40, 0x3340, R0.reuse ;  /* 0x0000334028547816 */ /* 0x100fe40000000000 */
[--C-:B------:R-:W-:Y:S02]  /*315f0*/  PRMT R85, R48, 0x3340, R0.reuse ;  /* 0x0000334030557816 */ /* 0x100fe40000000000 */
[--C-:B------:R-:W-:Y:S02]  /*31600*/  PRMT R86, R56, 0x3340, R0.reuse ;  /* 0x0000334038567816 */ /* 0x100fe40000000000 */
[----:B------:R-:W-:-:S02]  /*31610*/  PRMT R87, R64, 0x3340, R0 ;  /* 0x0000334040577816 */ /* 0x000fc40000000000 */
[----:B------:R-:W-:Y:S02]  /*31620*/  PRMT R7, R36, 0x3340, R38 ;  /* 0x0000334024077816 */ /* 0x000fe40000000026 */
[----:B------:R-:W-:Y:S02]  /*31630*/  PRMT R5, R44, 0x3340, R46 ;  /* 0x000033402c057816 */ /* 0x000fe4000000002e */
[----:B------:R-:W-:Y:S02]  /*31640*/  PRMT R3, R52, 0x3340, R54 ;  /* 0x0000334034037816 */ /* 0x000fe40000000036 */
[----:B------:R-:W-:Y:S02]  /*31650*/  PRMT R2, R60, 0x3340, R62 ;  /* 0x000033403c027816 */ /* 0x000fe4000000003e */
        /* <DEDUP_REMOVED lines=78> */
[----:B------:R-:W-:Y:S02]  /*31b40*/  LOP3.LUT R10, R10, 0xffff, RZ, 0xc0, !PT ;  /* 0x0000ffff0a0a7812 */ /* 0x000fe400078ec0ff */
[----:B------:R-:W-:-:S02]  /*31b50*/  PRMT R52, R52, 0x5410, R56 ;  /* 0x0000541034347816 */ /* 0x000fc40000000038 */
[----:B------:R-:W-:Y:S02]  /*31b60*/  PRMT R60, R60, 0x5410, R64 ;  /* 0x000054103c3c7816 */ /* 0x000fe40000000040 */
[----:B------:R-:W-:Y:S02]  /*31b70*/  LOP3.LUT R18, R18, 0xffff, RZ, 0xc0, !PT ;  /* 0x0000ffff12127812 */ /* 0x000fe400078ec0ff */
        /* <DEDUP_REMOVED lines=8> */
[----:B------:R-:W-:Y:S02]  /*31c00*/  PRMT R86, R3, 0x5410, R86 ;  /* 0x0000541003567816 */ /* 0x000fe40000000056 */
[----:B------:R-:W-:-:S02]  /*31c10*/  PRMT R87, R2, 0x5410, R87 ;  /* 0x0000541002577816 */ /* 0x000fc40000000057 */
[--C-:B------:R-:W-:Y:S02]  /*31c20*/  PRMT R72, R72, 0x4210, R10.reuse ;  /* 0x0000421048487816 */ /* 0x100fe4000000000a */
[----:B------:R-:W-:Y:S02]  /*31c30*/  PRMT R76, R4, 0x5210, R10 ;  /* 0x00005210044c7816 */ /* 0x000fe4000000000a */
[--C-:B------:R-:W-:Y:S02]  /*31c40*/  PRMT R73, R73, 0x4210, R18.reuse ;  /* 0x0000421049497816 */ /* 0x100fe40000000012 */
[----:B------:R-:W-:Y:S02]  /*31c50*/  PRMT R77, R12, 0x5210, R18 ;  /* 0x000052100c4d7816 */ /* 0x000fe40000000012 */
[--C-:B------:R-:W-:Y:S02]  /*31c60*/  PRMT R74, R74, 0x4210, R26.reuse ;  /* 0x000042104a4a7816 */ /* 0x100fe4000000001a */
        /* <DEDUP_REMOVED lines=11> */
[----:B------:R-:W0:Y:S01]  /*31d20*/  LDTM.x64 R4, tmem[UR12+0xc0] ;  /* 0x0000c00c000479ee */ /* 0x000e220008340000 */
[----:B------:R-:W-:Y:S01]  /*31d30*/  STL.64 [R1+0xe20], R70 ;  /* 0x000e204601007387 */ /* 0x000fe20000100a00 */
[----:B------:R-:W-:-:S03]  /*31d40*/  NOP ;  /* 0x0000000000007918 */ /* 0x000fc60000000000 */
[----:B------:R1:W-:Y:S01]  /*31d50*/  STL.64 [R1+0xe18], R68 ;  /* 0x000e184401007387 */ /* 0x0003e20000100a00 */
[----:B0-----:R-:W-:-:S05]  /*31d60*/  F2FP.SATFINITE.E5M2.F32.PACK_AB_MERGE_C R2, R11, R10, RZ ;  /* 0x0000000a0b02723e */ /* 0x001fca00048060ff */
[----:B------:R0:W-:Y:S04]  /*31d70*/  STL [R1+0x84], R2 ;  /* 0x0000840201007387 */ /* 0x0001e80000100800 */
[----:B-1----:R-:W2:Y:S01]  /*31d80*/  LDL.LU R68, [R1+0x60] ;  /* 0x0000600001447983 */ /* 0x002ea20000300800 */
[----:B0-----:R-:W-:-:S05]  /*31d90*/  F2FP.SATFINITE.E5M2.F32.PACK_AB_MERGE_C R2, R19, R18, RZ ;  /* 0x000000121302723e */ /* 0x001fca00048060ff */
[----:B------:R0:W-:Y:S04]  /*31da0*/  STL [R1+0x80], R2 ;  /* 0x0000800201007387 */ /* 0x0001e80000100800 */
[----:B------:R-:W2:Y:S01]  /*31db0*/  LDL.LU R69, [R1+0x64] ;  /* 0x0000640001457983 */ /* 0x000ea20000300800 */
[----:B------:R-:W-:-:S03]  /*31dc0*/  IMAD.MOV.U32 R70, RZ, RZ, R82 ;  /* 0x000000ffff467224 */ /* 0x000fc600078e0052 */
[----:B------:R-:W3:Y:S01]  /*31dd0*/  LDL.LU R82, [R1+0xe30] ;  /* 0x000e300001527983 */ /* 0x000ee20000300800 */
[----:B0-----:R-:W-:-:S05]  /*31de0*/  F2FP.SATFINITE.E5M2.F32.PACK_AB_MERGE_C R2, R27, R26, RZ ;  /* 0x0000001a1b02723e */ /* 0x001fca00048060ff */
[----:B------:R0:W-:Y:S01]  /*31df0*/  STL [R1+0x7c], R2 ;  /* 0x00007c0201007387 */ /* 0x0001e20000100800 */
[----:B------:R-:W-:Y:S01]  /*31e00*/  F2FP.SATFINITE.E5M2.F32.PACK_AB_MERGE_C R4, R5, R4, RZ ;  /* 0x000000040504723e */ /* 0x000fe200048060ff */
[----:B------:R-:W-:Y:S01]  /*31e10*/  IMAD.MOV.U32 R71, RZ, RZ, R93 ;  /* 0x000000ffff477224 */ /* 0x000fe200078e005d */
[----:B------:R-:W-:Y:S02]  /*31e20*/  F2FP.SATFINITE.E5M2.F32.PACK_AB_MERGE_C R5, R51, R50, RZ ;  /* 0x000000323305723e */ /* 0x000fe400048060ff */
[----:B0-----:R-:W-:-:S05]  /*31e30*/  F2FP.SATFINITE.E5M2.F32.PACK_AB_MERGE_C R2, R35, R34, RZ ;  /* 0x000000222302723e */ /* 0x001fca00048060ff */
[----:B------:R0:W-:Y:S02]  /*31e40*/  STL [R1+0x74], R2 ;  /* 0x0000740201007387 */ /* 0x0001e40000100800 */
[----:B0-----:R-:W-:-:S05]  /*31e50*/  F2FP.SATFINITE.E5M2.F32.PACK_AB_MERGE_C R2, R43, R42, RZ ;  /* 0x0000002a2b02723e */ /* 0x001fca00048060ff */
[----:B------:R-:W-:Y:S04]  /*31e60*/  STL [R1+0x78], R2 ;  /* 0x0000780201007387 */ /* 0x000fe80000100800 */
[----:B------:R-:W-:Y:S04]  /*31e70*/  STL [R1+0x70], R5 ;  /* 0x0000700501007387 */ /* 0x000fe80000100800 */
[----:B--2---:R0:W-:Y:S04]  /*31e80*/  STS.128 [R0], R68 ;  /* 0x0000004400007388 */ /* 0x0041e80000000c00 */
[----:B0-----:R-:W2:Y:S04]  /*31e90*/  LDL.LU R68, [R1+0x50] ;  /* 0x0000500001447983 */ /* 0x001ea80000300800 */
[----:B------:R-:W2:Y:S01]  /*31ea0*/  LDL.LU R69, [R1+0x54] ;  /* 0x0000540001457983 */ /* 0x000ea20000300800 */
[----:B------:R-:W-:-:S02]  /*31eb0*/  IMAD.MOV.U32 R70, RZ, RZ, R80 ;  /* 0x000000ffff467224 */ /* 0x000fc400078e0050 */
[----:B------:R-:W-:Y:S01]  /*31ec0*/  IMAD.MOV.U32 R71, RZ, RZ, R81 ;  /* 0x000000ffff477224 */ /* 0x000fe200078e0051 */
[----:B------:R-:W3:Y:S04]  /*31ed0*/  LDL.LU R80, [R1+0xe2c] ;  /* 0x000e2c0001507983 */ /* 0x000ee80000300800 */
[----:B------:R-:W3:Y:S01]  /*31ee0*/  LDL.LU R81, [R1+0xe28] ;  /* 0x000e280001517983 */ /* 0x000ee20000300800 */
[----:B------:R-:W-:Y:S02]  /*31ef0*/  F2FP.SATFINITE.E5M2.F32.PACK_AB_MERGE_C R28, R29, R28, RZ ;  /* 0x0000001c1d1c723e */ /* 0x000fe400048060ff */
[----:B------:R-:W-:Y:S02]  /*31f00*/  F2FP.SATFINITE.E5M2.F32.PACK_AB_MERGE_C R30, R31, R30, RZ ;  /* 0x0000001e1f1e723e */ /* 0x000fe400048060ff */
[----:B------:R-:W-:Y:S01]  /*31f10*/  F2FP.SATFINITE.E5M2.F32.PACK_AB_MERGE_C R32, R33, R32, RZ ;  /* 0x000000202120723e */ /* 0x000fe200048060ff */
[----:B--2---:R0:W-:Y:S04]  /*31f20*/  STS.128 [R0+0x400], R68 ;  /* 0x0004004400007388 */ /* 0x0041e80000000c00 */
[----:B0-----:R-:W2:Y:S04]  /*31f30*/  LDL.LU.64 R70, [R1+0xe20] ;  /* 0x000e200001467983 */ /* 0x001ea80000300a00 */
[----:B------:R-:W2:Y:S01]  /*31f40*/  LDL.LU.64 R68, [R1+0xe18] ;  /* 0x000e180001447983 */ /* 0x000ea20000300a00 */
[----:B------:R-:W-:-:S02]  /*31f50*/  F2FP.SATFINITE.E5M2.F32.PACK_AB_MERGE_C R40, R41, R40, RZ ;  /* 0x000000282928723e */ /* 0x000fc400048060ff */
        /* <DEDUP_REMOVED lines=8> */
[----:B------:R-:W-:Y:S02]  /*31fe0*/  PRMT R55, R32, 0x3340, R0 ;  /* 0x0000334020377816 */ /* 0x000fe40000000000 */
[----:B------:R-:W-:Y:S02]  /*31ff0*/  PRMT R10, R28, 0x3340, R30 ;  /* 0x000033401c0a7816 */ /* 0x000fe4000000001e */
[----:B------:R-:W-:Y:S02]  /*32000*/  LOP3.LUT R40, R40, 0xffff, RZ, 0xc0, !PT ;  /* 0x0000ffff28287812 */ /* 0x000fe400078ec0ff */
[----:B------:R-:W-:-:S02]  /*32010*/  LOP3.LUT R60, R60, 0xffff, RZ, 0xc0, !PT ;  /* 0x0000ffff3c3c7812 */ /* 0x000fc400078ec0ff */
[----:B------:R-:W-:Y:S02]  /*32020*/  LOP3.LUT R62, R62, 0xffff, RZ, 0xc0, !PT ;  /* 0x0000ffff3e3e7812 */ /* 0x000fe400078ec0ff */
[----:B------:R-:W-:Y:S02]  /*32030*/  LOP3.LUT R64, R64, 0xffff, RZ, 0xc0, !PT ;  /* 0x0000ffff40407812 */ /* 0x000fe400078ec0ff */
[----:B------:R-:W-:Y:S02]  /*32040*/  F2FP.SATFINITE.E5M2.F32.PACK_AB_MERGE_C R93, R59, R58, RZ ;  /* 0x0000003a3b5d723e */ /* 0x000fe400048060ff */
[----:B------:R-:W-:Y:S02]  /*32050*/  PRMT R55, R10, 0x5410, R55 ;  /* 0x000054100a377816 */ /* 0x000fe40000000037 */
[----:B------:R-:W-:Y:S02]  /*32060*/  PRMT R59, R40, 0x3340, R0 ;  /* 0x00003340283b7816 */ /* 0x000fe40000000000 */
[----:B---3--:R-:W-:-:S02]  /*32070*/  PRMT R81, R64, 0x3340, R81 ;  /* 0x0000334040517816 */ /* 0x008fc40000000051 */
[----:B------:R-:W-:Y:S02]  /*32080*/  PRMT R10, R60, 0x3340, R62 ;  /* 0x000033403c0a7816 */ /* 0x000fe4000000003e */
[----:B------:R-:W-:Y:S02]  /*32090*/  SHF.R.U32.HI R40, RZ, 0x8, R40 ;  /* 0x00000008ff287819 */ /* 0x000fe40000011628 */
[----:B------:R-:W-:Y:S02]  /*320a0*/  PRMT R81, R10, 0x5410, R81 ;  /* 0x000054100a517816 */ /* 0x000fe40000000051 */
[----:B------:R-:W-:Y:S02]  /*320b0*/  LOP3.LUT R10, R40, 0xffff, RZ, 0xc0, !PT ;  /* 0x0000ffff280a7812 */ /* 0x000fe400078ec0ff */
[----:B------:R-:W3:Y:S01]  /*320c0*/  LDL.LU R40, [R1] ;  /* 0x0000000001287983 */ /* 0x000ee20000300800 */
[----:B------:R-:W-:-:S03]  /*320d0*/  IMAD.MOV.U32 R43, RZ, RZ, R83 ;  /* 0x000000ffff2b7224 */ /* 0x000fc600078e0053 */
[----:B------:R-:W3:Y:S01]  /*320e0*/  LDL.LU R41, [R1+0x4] ;  /* 0x0000040001297983 */ /* 0x000ee20000300800 */
        /* <DEDUP_REMOVED lines=9> */
[----:B------:R-:W-:Y:S01]  /*32180*/  F2FP.SATFINITE.E5M2.F32.PACK_AB_MERGE_C R46, R47, R46, RZ ;  /* 0x0000002e2f2e723e */ /* 0x000fe200048060ff */
[----:B------:R-:W-:Y:S01]  /*32190*/  IMAD R3, R92, UR4, RZ ;  /* 0x000000045c037c24 */ /* 0x000fe2000f8e02ff */
[----:B------:R-:W-:Y:S01]  /*321a0*/  F2FP.SATFINITE.E5M2.F32.PACK_AB_MERGE_C R20, R21, R20, RZ ;  /* 0x000000141514723e */ /* 0x000fe200048060ff */
[----:B------:R-:W0:Y:S01]  /*321b0*/  LDCU UR4, c[0x0][0x39c] ;  /* 0x00007380ff0477ac */ /* 0x000e220008000800 */
[----:B------:R-:W-:-:S02]  /*321c0*/  F2FP.SATFINITE.E5M2.F32.PACK_AB_MERGE_C R22, R23, R22, RZ ;  /* 0x000000161716723e */ /* 0x000fc400048060ff */
[----:B------:R-:W-:Y:S02]  /*321d0*/  F2FP.SATFINITE.E5M2.F32.PACK_AB_MERGE_C R24, R25, R24, RZ ;  /* 0x000000181918723e */ /* 0x000fe400048060ff */
[----:B------:R-:W-:Y:S01]  /*321e0*/  F2FP.SATFINITE.E5M2.F32.PACK_AB_MERGE_C R52, R53, R52, RZ ;  /* 0x000000343534723e */ /* 0x000fe200048060ff */
[----:B------:R-:W-:Y:S01]  /*321f0*/  BAR.SYNC.DEFER_BLOCKING 0x0 ;  /* 0x0000000000007b1d */ /* 0x000fe20000010000 */
[----:B--2---:R-:W-:-:S05]  /*32200*/  IMAD.MOV.U32 R42, RZ, RZ, R68 ;  /* 0x000000ffff2a7224 */ /* 0x004fca00078e0044 */
[----:B------:R-:W2:Y:S04]  /*32210*/  LDL.LU R68, [R1+0xe14] ;  /* 0x000e140001447983 */ /* 0x000ea80000300800 */
[----:B------:R-:W2:Y:S01]  /*32220*/  LDL.LU R83, [R1+0xe10] ;  /* 0x000e100001537983 */ /* 0x000ea20000300800 */
[----:B------:R-:W-:Y:S02]  /*32230*/  LOP3.LUT R9, R4, 0xffff, RZ, 0xc0, !PT ;  /* 0x0000ffff04097812 */ /* 0x000fe400078ec0ff */
[----:B------:R-:W-:Y:S02]  /*32240*/  LOP3.LUT R6, R6, 0xffff, RZ, 0xc0, !PT ;  /* 0x0000ffff06067812 */ /* 0x000fe400078ec0ff */
[----:B------:R-:W-:Y:S02]  /*32250*/  LOP3.LUT R8, R8, 0xffff, RZ, 0xc0, !PT ;  /* 0x0000ffff08087812 */ /* 0x000fe400078ec0ff */
[----:B------:R-:W-:-:S02]  /*32260*/  PRMT R15, R9, 0x3340, R6 ;  /* 0x00003340090f7816 */ /* 0x000fc40000000006 */
[----:B------:R-:W-:Y:S02]  /*32270*/  PRMT R4, R8, 0x3340, R0 ;  /* 0x0000334008047816 */ /* 0x000fe40000000000 */
[----:B------:R-:W-:Y:S02]  /*32280*/  LOP3.LUT R36, R36, 0xffff, RZ, 0xc0, !PT ;  /* 0x0000ffff24247812 */ /* 0x000fe400078ec0ff */
[----:B------:R-:W-:Y:S02]  /*32290*/  LOP3.LUT R38, R38, 0xffff, RZ, 0xc0, !PT ;  /* 0x0000ffff26267812 */ /* 0x000fe400078ec0ff */
[----:B------:R-:W-:Y:S02]  /*322a0*/  LOP3.LUT R48, R48, 0xffff, RZ, 0xc0, !PT ;  /* 0x0000ffff30307812 */ /* 0x000fe400078ec0ff */
[----:B------:R-:W-:Y:S02]  /*322b0*/  SHF.R.U32.HI R9, RZ, 0x8, R9 ;  /* 0x00000008ff097819 */ /* 0x000fe40000011609 */
[----:B------:R-:W-:-:S02]  /*322c0*/  SHF.R.U32.HI R6, RZ, 0x8, R6 ;  /* 0x00000008ff067819 */ /* 0x000fc40000011606 */
[----:B------:R-:W-:Y:S02]  /*322d0*/  PRMT R4, R15, 0x5410, R4 ;  /* 0x000054100f047816 */ /* 0x000fe40000000004 */
[----:B------:R-:W-:Y:S02]  /*322e0*/  PRMT R58, R48, 0x3340, R0 ;  /* 0x00003340303a7816 */ /* 0x000fe40000000000 */
[----:B------:R-:W-:Y:S02]  /*322f0*/  PRMT R15, R36, 0x3340, R38 ;  /* 0x00003340240f7816 */ /* 0x000fe40000000026 */
[----:B------:R-:W-:Y:S02]  /*32300*/  LOP3.LUT R9, R9, 0xffff, RZ, 0xc0, !PT ;  /* 0x0000ffff09097812 */ /* 0x000fe400078ec0ff */
[----:B------:R-:W-:Y:S02]  /*32310*/  LOP3.LUT R6, R6, 0xffff, RZ, 0xc0, !PT ;  /* 0x0000ffff06067812 */ /* 0x000fe400078ec0ff */
[----:B------:R-:W-:-:S02]  /*32320*/  SHF.R.U32.HI R36, RZ, 0x8, R36 ;  /* 0x00000008ff247819 */ /* 0x000fc40000011624 */
[----:B------:R-:W-:Y:S02]  /*32330*/  SHF.R.U32.HI R48, RZ, 0x8, R48 ;  /* 0x00000008ff307819 */ /* 0x000fe40000011630 */
[----:B------:R-:W-:Y:S02]  /*32340*/  SHF.R.U32.HI R38, RZ, 0x8, R38 ;  /* 0x00000008ff267819 */ /* 0x000fe40000011626 */
[----:B------:R-:W-:Y:S02]  /*32350*/  PRMT R6, R9, 0x3340, R6 ;  /* 0x0000334009067816 */ /* 0x000fe40000000006 */
[----:B------:R-:W-:Y:S02]  /*32360*/  LOP3.LUT R36, R36, 0xffff, RZ, 0xc0, !PT ;  /* 0x0000ffff24247812 */ /* 0x000fe400078ec0ff */
[----:B------:R-:W-:Y:S02]  /*32370*/  LOP3.LUT R38, R38, 0xffff, RZ, 0xc0, !PT ;  /* 0x0000ffff26267812 */ /* 0x000fe400078ec0ff */
[----:B------:R-:W-:-:S02]  /*32380*/  LOP3.LUT R9, R48, 0xffff, RZ, 0xc0, !PT ;  /* 0x0000ffff30097812 */ /* 0x000fc400078ec0ff */
[----:B------:R-:W3:Y:S01]  /*32390*/  LDL.LU R48, [R1+0x10] ;  /* 0x0000100001307983 */ /* 0x000ee20000300800 */
[----:B------:R-:W-:-:S03]  /*323a0*/  PRMT R57, R36, 0x3340, R38 ;  /* 0x0000334024397816 */ /* 0x000fc60000000026 */
[----:B------:R-:W3:Y:S04]  /*323b0*/  LDL.LU R49, [R1+0x14] ;  /* 0x0000140001317983 */ /* 0x000ee80000300800 */
[----:B------:R-:W3:Y:S04]  /*323c0*/  LDL.LU R50, [R1+0x18] ;  /* 0x0000180001327983 */ /* 0x000ee80000300800 */
[----:B------:R-:W3:Y:S04]  /*323d0*/  LDL.LU R51, [R1+0x1c] ;  /* 0x00001c0001337983 */ /* 0x000ee80000300800 */
[----:B------:R-:W3:Y:S04]  /*323e0*/  LDL.LU R36, [R1+0x20] ;  /* 0x0000200001247983 */ /* 0x000ee80000300800 */
[----:B------:R-:W3:Y:S04]  /*323f0*/  LDL.LU R37, [R1+0x24] ;  /* 0x0000240001257983 */ /* 0x000ee80000300800 */
[----:B------:R-:W3:Y:S01]  /*32400*/  LDL.LU R38, [R1+0x28] ;  /* 0x0000280001267983 */ /* 0x000ee20000300800 */
[----:B------:R-:W-:-:S02]  /*32410*/  LOP3.LUT R12, R12, 0xffff, RZ, 0xc0, !PT ;  /* 0x0000ffff0c0c7812 */ /* 0x000fc400078ec0ff */
[----:B------:R-:W-:Y:S02]  /*32420*/  LOP3.LUT R14, R14, 0xffff, RZ, 0xc0, !PT ;  /* 0x0000ffff0e0e7812 */ /* 0x000fe400078ec0ff */
[----:B------:R-:W-:Y:S02]  /*32430*/  LOP3.LUT R16, R16, 0xffff, RZ, 0xc0, !PT ;  /* 0x0000ffff10107812 */ /* 0x000fe400078ec0ff */
[----:B------:R-:W-:Y:S02]  /*32440*/  PRMT R13, R12, 0x3340, R14 ;  /* 0x000033400c0d7816 */ /* 0x000fe4000000000e */
[----:B------:R-:W-:Y:S02]  /*32450*/  SHF.R.U32.HI R12, RZ, 0x8, R12 ;  /* 0x00000008ff0c7819 */ /* 0x000fe4000001160c */
[----:B------:R-:W-:Y:S02]  /*32460*/  SHF.R.U32.HI R14, RZ, 0x8, R14 ;  /* 0x00000008ff0e7819 */ /* 0x000fe4000001160e */
[----:B------:R-:W-:-:S02]  /*32470*/  PRMT R5, R16, 0x3340, R0 ;  /* 0x0000334010057816 */ /* 0x000fc40000000000 */
[----:B------:R-:W-:Y:S02]  /*32480*/  LOP3.LUT R44, R44, 0xffff, RZ, 0xc0, !PT ;  /* 0x0000ffff2c2c7812 */ /* 0x000fe400078ec0ff */
[----:B------:R-:W-:Y:S02]  /*32490*/  LOP3.LUT R46, R46, 0xffff, RZ, 0xc0, !PT ;  /* 0x0000ffff2e2e7812 */ /* 0x000fe400078ec0ff */
[----:B------:R-:W-:Y:S02]  /*324a0*/  LOP3.LUT R12, R12, 0xffff, RZ, 0xc0, !PT ;  /* 0x0000ffff0c0c7812 */ /* 0x000fe400078ec0ff */
[----:B------:R-:W-:Y:S02]  /*324b0*/  LOP3.LUT R14, R14, 0xffff, RZ, 0xc0, !PT ;  /* 0x0000ffff0e0e7812 */ /* 0x000fe400078ec0ff */
[----:B------:R-:W-:Y:S02]  /*324c0*/  SHF.R.U32.HI R64, RZ, 0x8, R64 ;  /* 0x00000008ff407819 */ /* 0x000fe40000011640 */
[----:B------:R-:W-:-:S02]  /*324d0*/  PRMT R5, R13, 0x5410, R5 ;  /* 0x000054100d057816 */ /* 0x000fc40000000005 */
[----:B------:R-:W-:Y:S02]  /*324e0*/  PRMT R13, R44, 0x3340, R46 ;  /* 0x000033402c0d7816 */ /* 0x000fe4000000002e */
[----:B------:R-:W-:Y:S02]  /*324f0*/  SHF.R.U32.HI R62, RZ, 0x8, R62 ;  /* 0x00000008ff3e7819 */ /* 0x000fe4000001163e */
[----:B------:R-:W-:Y:S02]  /*32500*/  SHF.R.U32.HI R60, RZ, 0x8, R60 ;  /* 0x00000008ff3c7819 */ /* 0x000fe4000001163c */
[----:B------:R-:W-:Y:S02]  /*32510*/  PRMT R12, R12, 0x3340, R14 ;  /* 0x000033400c0c7816 */ /* 0x000fe4000000000e */
[----:B------:R-:W-:Y:S02]  /*32520*/  LOP3.LUT R14, R64, 0xffff, RZ, 0xc0, !PT ;  /* 0x0000ffff400e7812 */ /* 0x000fe400078ec0ff */
[----:B------:R-:W-:-:S02]  /*32530*/  PRMT R58, R13, 0x5410, R58 ;  /* 0x000054100d3a7816 */ /* 0x000fc4000000003a */
[----:B------:R-:W-:Y:S02]  /*32540*/  LOP3.LUT R62, R62, 0xffff, RZ, 0xc0, !PT ;  /* 0x0000ffff3e3e7812 */ /* 0x000fe400078ec0ff */
[----:B------:R-:W-:Y:S02]  /*32550*/  F2FP.SATFINITE.E5M2.F32.PACK_AB_MERGE_C R92, R67, R66, RZ ;  /* 0x00000042435c723e */ /* 0x000fe400048060ff */
[----:B------:R-:W-:-:S04]  /*32560*/  LOP3.LUT R13, R60, 0xffff, RZ, 0xc0, !PT ;  /* 0x0000ffff3c0d7812 */ /* 0x000fc800078ec0ff */
[----:B------:R-:W-:Y:S01]  /*32570*/  PRMT R13, R13, 0x3340, R62 ;  /* 0x000033400d0d7816 */ /* 0x000fe2000000003e */
[----:B--2---:R-:W-:Y:S02]  /*32580*/  IMAD.MOV.U32 R39, RZ, RZ, R83 ;  /* 0x000000ffff277224 */ /* 0x004fe400078e0053 */
[----:B------:R-:W2:Y:S04]  /*32590*/  LDL.LU R83, [R1+0xe0c] ;  /* 0x000e0c0001537983 */ /* 0x000ea80000300800 */
[----:B------:R-:W3:Y:S04]  /*325a0*/  LDL.LU R64, [R1+0x40] ;  /* 0x0000400001407983 */ /* 0x000ee80000300800 */
[----:B------:R-:W3:Y:S04]  /*325b0*/  LDL.LU R65, [R1+0x44] ;  /* 0x0000440001417983 */ /* 0x000ee80000300800 */
[----:B------:R-:W3:Y:S04]  /*325c0*/  LDL.LU R66, [R1+0x48] ;  /* 0x0000480001427983 */ /* 0x000ee80000300800 */
[----:B------:R-:W3:Y:S04]  /*325d0*/  LDL.LU R67, [R1+0x4c] ;  /* 0x00004c0001437983 */ /* 0x000ee80000300800 */
[----:B------:R-:W3:Y:S04]  /*325e0*/  LDL.LU R60, [R1+0x30] ;  /* 0x00003000013c7983 */ /* 0x000ee80000300800 */
[----:B------:R-:W3:Y:S04]  /*325f0*/  LDL.LU R61, [R1+0x34] ;  /* 0x00003400013d7983 */ /* 0x000ee80000300800 */
[----:B------:R-:W3:Y:S01]  /*32600*/  LDL.LU R62, [R1+0x38] ;  /* 0x00003800013e7983 */ /* 0x000ee20000300800 */
[----:B------:R-:W-:-:S02]  /*32610*/  LOP3.LUT R20, R20, 0xffff, RZ, 0xc0, !PT ;  /* 0x0000ffff14147812 */ /* 0x000fc400078ec0ff */
[----:B------:R-:W-:Y:S01]  /*32620*/  LOP3.LUT R22, R22, 0xffff, RZ, 0xc0, !PT ;  /* 0x0000ffff16167812 */ /* 0x000fe200078ec0ff */
[----:B------:R-:W3:Y:S01]  /*32630*/  LDL.LU R45, [R1+0x84] ;  /* 0x00008400012d7983 */ /* 0x000ee20000300800 */
[----:B------:R-:W-:Y:S02]  /*32640*/  LOP3.LUT R24, R24, 0xffff, RZ, 0xc0, !PT ;  /* 0x0000ffff18187812 */ /* 0x000fe400078ec0ff */
[----:B------:R-:W-:Y:S02]  /*32650*/  PRMT R11, R20, 0x3340, R22 ;  /* 0x00003340140b7816 */ /* 0x000fe40000000016 */
[----:B------:R-:W-:Y:S02]  /*32660*/  PRMT R54, R24, 0x3340, R0 ;  /* 0x0000334018367816 */ /* 0x000fe40000000000 */
[----:B------:R-:W-:Y:S02]  /*32670*/  LOP3.LUT R52, R52, 0xffff, RZ, 0xc0, !PT ;  /* 0x0000ffff34347812 */ /* 0x000fe400078ec0ff */
[----:B------:R-:W-:-:S02]  /*32680*/  LOP3.LUT R7, R7, 0xffff, RZ, 0xc0, !PT ;  /* 0x0000ffff07077812 */ /* 0x000fc400078ec0ff */
[----:B------:R-:W-:Y:S02]  /*32690*/  LOP3.LUT R56, R56, 0xffff, RZ, 0xc0, !PT ;  /* 0x0000ffff38387812 */ /* 0x000fe400078ec0ff */
        /* <DEDUP_REMOVED lines=9> */
[----:B------:R-:W-:Y:S02]  /*32730*/  PRMT R59, R15, 0x5410, R59 ;  /* 0x000054100f3b7816 */ /* 0x000fe4000000003b */
[----:B------:R-:W-:-:S02]  /*32740*/  PRMT R80, R11, 0x5410, R80 ;  /* 0x000054100b507816 */ /* 0x000fc40000000050 */
[----:B------:R-:W-:Y:S02]  /*32750*/  LOP3.LUT R16, R16, 0xffff, RZ, 0xc0, !PT ;  /* 0x0000ffff10107812 */ /* 0x000fe400078ec0ff */
[----:B------:R-:W-:Y:S02]  /*32760*/  LOP3.LUT R11, R44, 0xffff, RZ, 0xc0, !PT ;  /* 0x0000ffff2c0b7812 */ /* 0x000fe400078ec0ff */
[----:B------:R-:W-:Y:S02]  /*32770*/  LOP3.LUT R46, R46, 0xffff, RZ, 0xc0, !PT ;  /* 0x0000ffff2e2e7812 */ /* 0x000fe400078ec0ff */
[----:B------:R-:W-:Y:S02]  /*32780*/  LOP3.LUT R15, R56, 0xffff, RZ, 0xc0, !PT ;  /* 0x0000ffff380f7812 */ /* 0x000fe400078ec0ff */
[----:B------:R-:W-:Y:S02]  /*32790*/  LOP3.LUT R7, R7, 0xffff, RZ, 0xc0, !PT ;  /* 0x0000ffff07077812 */ /* 0x000fe400078ec0ff */
[----:B------:R-:W-:-:S02]  /*327a0*/  LOP3.LUT R17, R52, 0xffff, RZ, 0xc0, !PT ;  /* 0x0000ffff34117812 */ /* 0x000fc400078ec0ff */
[--C-:B------:R-:W-:Y:S02]  /*327b0*/  PRMT R16, R16, 0x3340, R0.reuse ;  /* 0x0000334010107816 */ /* 0x100fe40000000000 */
[----:B------:R-:W-:Y:S02]  /*327c0*/  PRMT R10, R10, 0x3340, R0 ;  /* 0x000033400a0a7816 */ /* 0x000fe40000000000 */
[----:B------:R-:W-:Y:S02]  /*327d0*/  PRMT R11, R11, 0x3340, R46 ;  /* 0x000033400b0b7816 */ /* 0x000fe4000000002e */
[--C-:B------:R-:W-:Y:S02]  /*327e0*/  PRMT R9, R9, 0x3340, R0.reuse ;  /* 0x0000334009097816 */ /* 0x100fe40000000000 */
        /* <DEDUP_REMOVED lines=27> */
[----:B------:R-:W-:Y:S02]  /*329a0*/  PRMT R28, R28, 0x3340, R30 ;  /* 0x000033401c1c7816 */ /* 0x000fe4000000001e */
[----:B------:R-:W-:-:S04]  /*329b0*/  PRMT R32, R32, 0x3340, R0 ;  /* 0x0000334020207816 */ /* 0x000fc80000000000 */
[----:B------:R-:W-:Y:S01]  /*329c0*/  PRMT R56, R28, 0x5410, R32 ;  /* 0x000054101c387816 */ /* 0x000fe20000000020 */
[----:B--2---:R-:W-:Y:S02]  /*329d0*/  IMAD.MOV.U32 R63, RZ, RZ, R83 ;  /* 0x000000ffff3f7224 */ /* 0x004fe400078e0053 */
[----:B------:R-:W1:Y:S02]  /*329e0*/  S2R R83, SR_TID.X ;  /* 0x0000000000537919 */ /* 0x000e640000002100 */
[----:B-1----:R-:W-:-:S04]  /*329f0*/  LOP3.LUT R18, R83, 0x7f, RZ, 0xc0, !PT ;  /* 0x0000007f53127812 */ /* 0x002fc800078ec0ff */
[----:B------:R-:W-:-:S05]  /*32a00*/  LEA R83, R18, UR11, 0x4 ;  /* 0x0000000b12537c11 */ /* 0x000fca000f8e20ff */
[----:B------:R-:W1:Y:S04]  /*32a10*/  LDS.128 R16, [R83] ;  /* 0x0000000053107984 */ /* 0x000e680000000c00 */
[----:B------:R-:W-:Y:S01]  /*32a20*/  LDS.128 R12, [R83+0x800] ;  /* 0x00080000530c7984 */ /* 0x000fe20000000c00 */
[----:B------:R-:W-:Y:S06]  /*32a30*/  BAR.SYNC.DEFER_BLOCKING 0x0 ;  /* 0x0000000000007b1d */ /* 0x000fec0000010000 */
[----:B---3--:R2:W-:Y:S04]  /*32a40*/  STS.128 [R0], R64 ;  /* 0x0000004000007388 */ /* 0x0085e80000000c00 */
[----:B------:R3:W-:Y:S01]  /*32a50*/  STS.128 [R0+0x400], R60 ;  /* 0x0004003c00007388 */ /* 0x0007e20000000c00 */
[----:B------:R-:W-:Y:S06]  /*32a60*/  BAR.SYNC.DEFER_BLOCKING 0x0 ;  /* 0x0000000000007b1d */ /* 0x000fec0000010000 */
[----:B--2---:R-:W2:Y:S04]  /*32a70*/  LDL.LU R65, [R1+0x80] ;  /* 0x0000800001417983 */ /* 0x004ea80000300800 */
[----:B---3--:R-:W3:Y:S04]  /*32a80*/  LDL.LU R63, [R1+0x7c] ;  /* 0x00007c00013f7983 */ /* 0x008ee80000300800 */
[----:B------:R-:W3:Y:S04]  /*32a90*/  LDL.LU R61, [R1+0x74] ;  /* 0x00007400013d7983 */ /* 0x000ee80000300800 */
[----:B------:R-:W0:Y:S04]  /*32aa0*/  LDS.128 R24, [R83] ;  /* 0x0000000053187984 */ /* 0x000e280000000c00 */
[----:B------:R-:W-:Y:S01]  /*32ab0*/  LDS.128 R20, [R83+0x800] ;  /* 0x0008000053147984 */ /* 0x000fe20000000c00 */
[----:B------:R-:W-:Y:S06]  /*32ac0*/  BAR.SYNC.DEFER_BLOCKING 0x0 ;  /* 0x0000000000007b1d */ /* 0x000fec0000010000 */
[----:B------:R-:W-:Y:S04]  /*32ad0*/  STS.128 [R0], R36 ;  /* 0x0000002400007388 */ /* 0x000fe80000000c00 */
[----:B------:R-:W-:Y:S01]  /*32ae0*/  STS.128 [R0+0x400], R48 ;  /* 0x0004003000007388 */ /* 0x000fe20000000c00 */
[----:B------:R-:W-:Y:S06]  /*32af0*/  BAR.SYNC.DEFER_BLOCKING 0x0 ;  /* 0x0000000000007b1d */ /* 0x000fec0000010000 */
[----:B------:R-:W0:Y:S04]  /*32b00*/  LDS.128 R32, [R83] ;  /* 0x0000000053207984 */ /* 0x000e280000000c00 */
[----:B------:R-:W-:Y:S01]  /*32b10*/  LDS.128 R28, [R83+0x800] ;  /* 0x00080000531c7984 */ /* 0x000fe20000000c00 */
[----:B------:R-:W-:Y:S06]  /*32b20*/  BAR.SYNC.DEFER_BLOCKING 0x0 ;  /* 0x0000000000007b1d */ /* 0x000fec0000010000 */
[----:B------:R1:W-:Y:S04]  /*32b30*/  STS.128 [R0+0x400], R68 ;  /* 0x0004004400007388 */ /* 0x0003e80000000c00 */
[----:B-1----:R-:W4:Y:S04]  /*32b40*/  LDL.LU R70, [R1+0x78] ;  /* 0x0000780001467983 */ /* 0x002f280000300800 */
[----:B------:R-:W4:Y:S04]  /*32b50*/  LDL.LU R71, [R1+0x70] ;  /* 0x0000700001477983 */ /* 0x000f280000300800 */
[----:B------:R-:W-:Y:S01]  /*32b60*/  STS.128 [R0], R40 ;  /* 0x0000002800007388 */ /* 0x000fe20000000c00 */
[----:B------:R-:W-:Y:S06]  /*32b70*/  BAR.SYNC.DEFER_BLOCKING 0x0 ;  /* 0x0000000000007b1d */ /* 0x000fec0000010000 */
[----:B------:R-:W1:Y:S04]  /*32b80*/  LDS.128 R40, [R83] ;  /* 0x0000000053287984 */ /* 0x000e680000000c00 */
[----:B------:R-:W-:Y:S01]  /*32b90*/  LDS.128 R36, [R83+0x800] ;  /* 0x0008000053247984 */ /* 0x000fe20000000c00 */
[----:B------:R-:W-:Y:S06]  /*32ba0*/  BAR.SYNC.DEFER_BLOCKING 0x0 ;  /* 0x0000000000007b1d */ /* 0x000fec0000010000 */
[----:B------:R-:W-:Y:S04]  /*32bb0*/  STS.128 [R0], R72 ;  /* 0x0000004800007388 */ /* 0x000fe80000000c00 */
[----:B------:R0:W-:Y:S01]  /*32bc0*/  STS.128 [R0+0x400], R76 ;  /* 0x0004004c00007388 */ /* 0x0001e20000000c00 */
[----:B------:R-:W-:Y:S01]  /*32bd0*/  BAR.SYNC.DEFER_BLOCKING 0x0 ;  /* 0x0000000000007b1d */ /* 0x000fe20000010000 */
[----:B------:R-:W-:-:S05]  /*32be0*/  LOP3.LUT R53, R45, 0xffff, RZ, 0xc0, !PT ;  /* 0x0000ffff2d357812 */ /* 0x000fca00078ec0ff */
[----:B0-----:R-:W4:Y:S04]  /*32bf0*/  LDL.LU R76, [R1+0xabc] ;  /* 0x000abc00014c7983 */ /* 0x001f280000300800 */
[----:B------:R-:W0:Y:S04]  /*32c00*/  LDS.128 R44, [R83] ;  /* 0x00000000532c7984 */ /* 0x000e280000000c00 */
[----:B------:R-:W-:Y:S01]  /*32c10*/  LDS.128 R48, [R83+0x800] ;  /* 0x0008000053307984 */ /* 0x000fe20000000c00 */
[----:B------:R-:W-:Y:S01]  /*32c20*/  BAR.SYNC.DEFER_BLOCKING 0x0 ;  /* 0x0000000000007b1d */ /* 0x000fe20000010000 */
[----:B------:R-:W-:-:S02]  /*32c30*/  PRMT R52, R4, 0x4210, R53 ;  /* 0x0000421004347816 */ /* 0x000fc40000000035 */
[----:B------:R-:W-:-:S03]  /*32c40*/  PRMT R4, R8, 0x5210, R53 ;  /* 0x0000521008047816 */ /* 0x000fc60000000035 */
[----:B------:R-:W4:Y:S04]  /*32c50*/  LDL.LU R75, [R1+0xac0] ;  /* 0x000ac000014b7983 */ /* 0x000f280000300800 */
[----:B------:R-:W4:Y:S04]  /*32c60*/  LDL.LU R74, [R1+0xac4] ;  /* 0x000ac400014a7983 */ /* 0x000f280000300800 */
[----:B------:R-:W4:Y:S04]  /*32c70*/  LDL.LU R73, [R1+0xac8] ;  /* 0x000ac80001497983 */ /* 0x000f280000300800 */
[----:B------:R-:W4:Y:S04]  /*32c80*/  LDL.LU R72, [R1+0xacc] ;  /* 0x000acc0001487983 */ /* 0x000f280000300800 */
[----:B------:R-:W-:Y:S04]  /*32c90*/  STS.128 [R0], R84 ;  /* 0x0000005400007388 */ /* 0x000fe80000000c00 */
[----:B------:R-:W-:Y:S01]  /*32ca0*/  STS.128 [R0+0x400], R88 ;  /* 0x0004005800007388 */ /* 0x000fe20000000c00 */
[----:B--2---:R-:W-:Y:S01]  /*32cb0*/  LOP3.LUT R60, R65, 0xffff, RZ, 0xc0, !PT ;  /* 0x0000ffff413c7812 */ /* 0x004fe200078ec0ff */
[----:B------:R-:W-:Y:S03]  /*32cc0*/  BAR.SYNC.DEFER_BLOCKING 0x0 ;  /* 0x0000000000007b1d */ /* 0x000fe60000010000 */
[----:B------:R-:W-:-:S02]  /*32cd0*/  PRMT R53, R5, 0x4210, R60 ;  /* 0x0000421005357816 */ /* 0x000fc4000000003c */
[----:B------:R-:W-:Y:S02]  /*32ce0*/  PRMT R5, R7, 0x5210, R60 ;  /* 0x0000521007057816 */ /* 0x000fe4000000003c */
[----:B---3--:R-:W-:Y:S02]  /*32cf0*/  LOP3.LUT R8, R63, 0xffff, RZ, 0xc0, !PT ;  /* 0x0000ffff3f087812 */ /* 0x008fe400078ec0ff */
[----:B------:R-:W-:Y:S02]  /*32d00*/  LOP3.LUT R7, R61, 0xffff, RZ, 0xc0, !PT ;  /* 0x0000ffff3d077812 */ /* 0x000fe400078ec0ff */
[----:B------:R-:W2:Y:S04]  /*32d10*/  LDS.128 R60, [R83] ;  /* 0x00000000533c7984 */ /* 0x000ea80000000c00 */
[----:B------:R-:W-:Y:S01]  /*32d20*/  LDS.128 R64, [R83+0x800] ;  /* 0x0008000053407984 */ /* 0x000fe20000000c00 */
[----:B------:R-:W-:-:S02]  /*32d30*/  PRMT R54, R54, 0x4210, R8 ;  /* 0x0000421036367816 */ /* 0x000fc40000000008 */
[--C-:B------:R-:W-:Y:S01]  /*32d40*/  PRMT R55, R55, 0x4210, R7.reuse ;  /* 0x0000421037377816 */ /* 0x100fe20000000007 */
[----:B------:R-:W-:Y:S01]  /*32d50*/  BAR.SYNC.DEFER_BLOCKING 0x0 ;  /* 0x0000000000007b1d */ /* 0x000fe20000010000 */
[----:B------:R-:W-:Y:S02]  /*32d60*/  PRMT R6, R6, 0x5210, R8 ;  /* 0x0000521006067816 */ /* 0x000fe40000000008 */
[----:B------:R-:W-:-:S05]  /*32d70*/  PRMT R7, R56, 0x5210, R7 ;  /* 0x0000521038077816 */ /* 0x000fca0000000007 */
[----:B------:R-:W3:Y:S01]  /*32d80*/  LDC R8, c[0x0][0x3b8] ;  /* 0x0000ee00ff087b82 */ /* 0x000ee20000000800 */
[----:B------:R4:W-:Y:S04]  /*32d90*/  STS.128 [R0], R52 ;  /* 0x0000003400007388 */ /* 0x0009e80000000c00 */
[----:B------:R0:W-:Y:S01]  /*32da0*/  STS.128 [R0+0x400], R4 ;  /* 0x0004000400007388 */ /* 0x0001e20000000c00 */
[----:B----4-:R-:W-:-:S04]  /*32db0*/  LOP3.LUT R53, R71, 0xffff, RZ, 0xc0, !PT ;  /* 0x0000ffff47357812 */ /* 0x010fc800078ec0ff */
[--C-:B0-----:R-:W-:Y:S02]  /*32dc0*/  PRMT R5, R58, 0x4210, R53.reuse ;  /* 0x000042103a057816 */ /* 0x101fe40000000035 */
[----:B------:R-:W-:Y:S02]  /*32dd0*/  PRMT R53, R11, 0x5210, R53 ;  /* 0x000052100b357816 */ /* 0x000fe40000000035 */
[----:B------:R-:W4:Y:S01]  /*32de0*/  LDL.LU R11, [R1+0xad0] ;  /* 0x000ad000010b7983 */ /* 0x000f220000300800 */
[----:B------:R-:W-:Y:S01]  /*32df0*/  LOP3.LUT R52, R70, 0xffff, RZ, 0xc0, !PT ;  /* 0x0000ffff46347812 */ /* 0x000fe200078ec0ff */
[----:B------:R-:W-:Y:S03]  /*32e00*/  BAR.SYNC.DEFER_BLOCKING 0x0 ;  /* 0x0000000000007b1d */ /* 0x000fe60000010000 */
[--C-:B------:R-:W-:Y:S02]  /*32e10*/  PRMT R4, R59, 0x4210, R52.reuse ;  /* 0x000042103b047816 */ /* 0x100fe40000000034 */
[----:B------:R-:W-:-:S02]  /*32e20*/  PRMT R52, R57, 0x5210, R52 ;  /* 0x0000521039347816 */ /* 0x000fc40000000034 */
[----:B------:R-:W-:Y:S02]  /*32e30*/  LOP3.LUT R93, R93, 0xffff, RZ, 0xc0, !PT ;  /* 0x0000ffff5d5d7812 */ /* 0x000fe400078ec0ff */
[----:B------:R-:W-:Y:S01]  /*32e40*/  LOP3.LUT R92, R92, 0xffff, RZ, 0xc0, !PT ;  /* 0x0000ffff5c5c7812 */ /* 0x000fe200078ec0ff */
[----:B------:R-:W0:Y:S04]  /*32e50*/  LDS.128 R56, [R83] ;  /* 0x0000000053387984 */ /* 0x000e280000000c00 */
[----:B------:R-:W-:Y:S01]  /*32e60*/  LDS.128 R68, [R83+0x800] ;  /* 0x0008000053447984 */ /* 0x000fe20000000c00 */
[--C-:B------:R-:W-:Y:S02]  /*32e70*/  PRMT R6, R80, 0x4210, R93.reuse ;  /* 0x0000421050067816 */ /* 0x100fe4000000005d */
[----:B------:R-:W-:-:S02]  /*32e80*/  PRMT R54, R10, 0x5210, R93 ;  /* 0x000052100a367816 */ /* 0x000fc4000000005d */
[--C-:B------:R-:W-:Y:S01]  /*32e90*/  PRMT R7, R81, 0x4210, R92.reuse ;  /* 0x0000421051077816 */ /* 0x100fe2000000005c */
[----:B------:R-:W-:Y:S01]  /*32ea0*/  BAR.SYNC.DEFER_BLOCKING 0x0 ;  /* 0x0000000000007b1d */ /* 0x000fe20000010000 */
[----:B------:R-:W-:Y:S02]  /*32eb0*/  PRMT R55, R9, 0x5210, R92 ;  /* 0x0000521009377816 */ /* 0x000fe4000000005c */
[C---:B------:R-:W-:Y:S01]  /*32ec0*/  ISETP.LT.AND P3, PT, R82.reuse, UR19, !P0 ;  /* 0x0000001352007c0c */ /* 0x040fe2000c761270 */
[----:B---3--:R-:W-:Y:S01]  /*32ed0*/  IMAD R82, R82, R8, RZ ;  /* 0x0000000852527224 */ /* 0x008fe200078e02ff */
[----:B------:R-:W-:-:S04]  /*32ee0*/  IADD3 R2, P4, PT, R3, UR16, RZ ;  /* 0x0000001003027c10 */ /* 0x000fc8000ff9e0ff */
[----:B------:R-:W-:Y:S01]  /*32ef0*/  LEA.HI.X.SX32 R3, R3, UR17, 0x1, P4 ;  /* 0x0000001103037c11 */ /* 0x000fe2000a0f0eff */
[----:B------:R3:W-:Y:S04]  /*32f00*/  STS.128 [R0], R4 ;  /* 0x0000000400007388 */ /* 0x0007e80000000c00 */
[----:B------:R0:W-:Y:S01]  /*32f10*/  STS.128 [R0+0x400], R52 ;  /* 0x0004003400007388 */ /* 0x0001e20000000c00 */
[----:B------:R-:W-:Y:S01]  /*32f20*/  PRMT R10, R16, 0x7771, RZ ;  /* 0x00007771100a7816 */ /* 0x000fe200000000ff */
[----:B------:R-:W-:Y:S01]  /*32f30*/  BAR.SYNC.DEFER_BLOCKING 0x0 ;  /* 0x0000000000007b1d */ /* 0x000fe20000010000 */
[----:B------:R-:W-:-:S05]  /*32f40*/  ISETP.LT.AND P5, PT, R76, UR4, !P0 ;  /* 0x000000044c007c0c */ /* 0x000fca000c7a1270 */
[----:B------:R-:W4:Y:S01]  /*32f50*/  LDCU UR4, c[0x0][0x39c] ;  /* 0x00007380ff0477ac */ /* 0x000f220008000800 */
[----:B---3--:R-:W-:Y:S01]  /*32f60*/  IADD3 R6, P4, PT, R82, R2, RZ ;  /* 0x0000000252067210 */ /* 0x008fe20007f9e0ff */
[----:B0-----:R-:W-:-:S03]  /*32f70*/  IMAD R0, R76, R8, RZ ;  /* 0x000000084c007224 */ /* 0x001fc600078e02ff */
[-C--:B------:R-:W-:Y:S01]  /*32f80*/  LEA.HI.X.SX32 R7, R82, R3.reuse, 0x1, P4 ;  /* 0x0000000352077211 */ /* 0x080fe200020f0eff */
[----:B------:R-:W3:Y:S01]  /*32f90*/  LDL.LU R52, [R1+0xad4] ;  /* 0x000ad40001347983 */ /* 0x000ee20000300800 */
[----:B------:R-:W-:Y:S02]  /*32fa0*/  PRMT R5, R16, 0x7770, RZ ;  /* 0x0000777010057816 */ /* 0x000fe400000000ff */
[C---:B------:R-:W-:Y:S01]  /*32fb0*/  IADD3 R4, P6, PT, R0.reuse, R2, RZ ;  /* 0x0000000200047210 */ /* 0x040fe20007fde0ff */
[----:B------:R-:W2:Y:S04]  /*32fc0*/  LDL.LU R55, [R1+0xad8] ;  /* 0x000ad80001377983 */ /* 0x000ea80000300800 */
[----:B------:R-:W2:Y:S04]  /*32fd0*/  LDL.LU R53, [R1+0xadc] ;  /* 0x000adc0001357983 */ /* 0x000ea80000300800 */
[----:B------:R0:W-:Y:S04]  /*32fe0*/  @P3 STG.E.U8 desc[UR22][R6.64], R5 ;  /* 0x0000000506003986 */ /* 0x0001e8000c101116 */
[----:B------:R-:W2:Y:S01]  /*32ff0*/  LDL.LU R54, [R1+0xae0] ;  /* 0x000ae00001367983 */ /* 0x000ea20000300800 */
[C---:B------:R-:W-:Y:S01]  /*33000*/  IMAD R9, R75.reuse, R8, RZ ;  /* 0x000000084b097224 */ /* 0x040fe200078e02ff */
[----:B------:R-:W-:Y:S01]  /*33010*/  ISETP.LT.AND P4, PT, R75, UR5, !P0 ;  /* 0x000000054b007c0c */ /* 0x000fe2000c781270 */
[----:B------:R-:W3:Y:S01]  /*33020*/  LDCU UR5, c[0x0][0x39c] ;  /* 0x00007380ff0577ac */ /* 0x000ee20008000800 */
[----:B0-----:R-:W-:-:S02]  /*33030*/  LEA.HI.X.SX32 R5, R0, R3, 0x1, P6 ;  /* 0x0000000300057211 */ /* 0x001fc400030f0eff */
[----:B------:R-:W-:-:S03]  /*33040*/  IADD3 R6, P3, PT, R9, R2, RZ ;  /* 0x0000000209067210 */ /* 0x000fc60007f7e0ff */
[----:B------:R0:W-:Y:S01]  /*33050*/  @P5 STG.E.U8 desc[UR22][R4.64], R10 ;  /* 0x0000000a04005986 */ /* 0x0001e2000c101116 */
[----:B------:R-:W-:Y:S02]  /*33060*/  LEA.HI.X.SX32 R7, R9, R3, 0x1, P3 ;  /* 0x0000000309077211 */ /* 0x000fe400018f0eff */
[----:B------:R-:W-:Y:S01]  /*33070*/  PRMT R9, R16, 0x7772, RZ ;  /* 0x0000777210097816 */ /* 0x000fe200000000ff */
[----:B0-----:R-:W-:-:S04]  /*33080*/  IMAD R5, R73, R8, RZ ;  /* 0x0000000849057224 */ /* 0x001fc800078e02ff */
[----:B------:R0:W-:Y:S01]  /*33090*/  @P4 STG.E.U8 desc[UR22][R6.64], R9 ;  /* 0x0000000906004986 */ /* 0x0001e2000c101116 */
[----:B------:R-:W-:-:S04]  /*330a0*/  IADD3 R4, P5, PT, R5, R2, RZ ;  /* 0x0000000205047210 */ /* 0x000fc80007fbe0ff */
[----:B------:R-:W-:Y:S02]  /*330b0*/  LEA.HI.X.SX32 R5, R5, R3, 0x1, P5 ;  /* 0x0000000305057211 */ /* 0x000fe400028f0eff */
[C---:B----4-:R-:W-:Y:S01]  /*330c0*/  ISETP.LT.AND P5, PT, R11.reuse, UR4, !P0 ;  /* 0x000000040b007c0c */ /* 0x050fe2000c7a1270 */
[-C--:B0-----:R-:W-:Y:S01]  /*330d0*/  IMAD R9, R11, R8.reuse, RZ ;  /* 0x000000080b097224 */ /* 0x081fe200078e02ff */
[C---:B------:R-:W-:Y:S01]  /*330e0*/  ISETP.LT.AND P6, PT, R74.reuse, UR6, !P0 ;  /* 0x000000064a007c0c */ /* 0x040fe2000c7c1270 */
[----:B------:R-:W4:Y:S01]  /*330f0*/  LDL.LU R11, [R1+0xae4] ;  /* 0x000ae400010b7983 */ /* 0x000f220000300800 */
[----:B------:R-:W-:Y:S01]  /*33100*/  IMAD R0, R74, R8, RZ ;  /* 0x000000084a007224 */ /* 0x000fe200078e02ff */
[----:B------:R-:W-:Y:S01]  /*33110*/  PRMT R16, R16, 0x7773, RZ ;  /* 0x0000777310107816 */ /* 0x000fe200000000ff */
[----:B------:R-:W0:Y:S03]  /*33120*/  LDCU UR6, c[0x0][0x39c] ;  /* 0x00007380ff0677ac */ /* 0x000e260008000800 */
[----:B------:R-:W-:Y:S01]  /*33130*/  IADD3 R6, P3, PT, R0, R2, RZ ;  /* 0x0000000200067210 */ /* 0x000fe20007f7e0ff */
[----:B------:R-:W0:Y:S01]  /*33140*/  LDCU UR4, c[0x0][0x39c] ;  /* 0x00007380ff0477ac */ /* 0x000e220008000800 */
[----:B------:R-:W-:-:S02]  /*33150*/  ISETP.LT.AND P4, PT, R73, UR7, !P0 ;  /* 0x0000000749007c0c */ /* 0x000fc4000c781270 */
[----:B------:R-:W-:Y:S01]  /*33160*/  LEA.HI.X.SX32 R7, R0, R3, 0x1, P3 ;  /* 0x0000000300077211 */ /* 0x000fe200018f0eff */
[C---:B------:R-:W-:Y:S01]  /*33170*/  IMAD R0, R72.reuse, R8, RZ ;  /* 0x0000000848007224 */ /* 0x040fe200078e02ff */
[----:B------:R-:W-:Y:S01]  /*33180*/  ISETP.LT.AND P3, PT, R72, UR8, !P0 ;  /* 0x0000000848007c0c */ /* 0x000fe2000c761270 */
[----:B------:R-:W0:Y:S02]  /*33190*/  LDCU UR7, c[0x0][0x39c] ;  /* 0x00007380ff0777ac */ /* 0x000e240008000800 */
[----:B------:R1:W-:Y:S01]  /*331a0*/  @P6 STG.E.U8 desc[UR22][R6.64], R16 ;  /* 0x0000001006006986 */ /* 0x0003e2000c101116 */
[----:B------:R-:W-:Y:S01]  /*331b0*/  PRMT R10, R17, 0x7770, RZ ;  /* 0x00007770110a7816 */ /* 0x000fe200000000ff */
[----:B------:R-:W4:Y:S01]  /*331c0*/  LDCU UR8, c[0x0][0x39c] ;  /* 0x00007380ff0877ac */ /* 0x000f220008000800 */
[----:B-1----:R-:W-:-:S04]  /*331d0*/  IADD3 R6, P6, PT, R0, R2, RZ ;  /* 0x0000000200067210 */ /* 0x002fc80007fde0ff */
[----:B------:R-:W-:Y:S02]  /*331e0*/  LEA.HI.X.SX32 R7, R0, R3, 0x1, P6 ;  /* 0x0000000300077211 */ /* 0x000fe400030f0eff */
[C---:B------:R-:W-:Y:S01]  /*331f0*/  PRMT R0, R17.reuse, 0x7771, RZ ;  /* 0x0000777111007816 */ /* 0x040fe200000000ff */
[----:B------:R1:W-:Y:S04]  /*33200*/  @P4 STG.E.U8 desc[UR22][R4.64], R10 ;  /* 0x0000000a04004986 */ /* 0x0003e8000c101116 */
[----:B------:R0:W-:Y:S01]  /*33210*/  @P3 STG.E.U8 desc[UR22][R6.64], R0 ;  /* 0x0000000006003986 */ /* 0x0001e2000c101116 */
[----:B-1----:R-:W-:Y:S02]  /*33220*/  PRMT R5, R17, 0x7772, RZ ;  /* 0x0000777211057816 */ /* 0x002fe400000000ff */
[----:B0-----:R-:W-:-:S04]  /*33230*/  IADD3 R6, P3, PT, R9, R2, RZ ;  /* 0x0000000209067210 */ /* 0x001fc80007f7e0ff */
[----:B------:R-:W-:-:S05]  /*33240*/  LEA.HI.X.SX32 R7, R9, R3, 0x1, P3 ;  /* 0x0000000309077211 */ /* 0x000fca00018f0eff */
[----:B------:R0:W-:Y:S01]  /*33250*/  @P5 STG.E.U8 desc[UR22][R6.64], R5 ;  /* 0x0000000506005986 */ /* 0x0001e2000c101116 */
[----:B------:R-:W-:Y:S02]  /*33260*/  PRMT R17, R17, 0x7773, RZ ;  /* 0x0000777311117816 */ /* 0x000fe400000000ff */
[C---:B---3--:R-:W-:Y:S01]  /*33270*/  ISETP.LT.AND P4, PT, R52.reuse, UR5, !P0 ;  /* 0x0000000534007c0c */ /* 0x048fe2000c781270 */
[-C--:B------:R-:W-:Y:S01]  /*33280*/  IMAD R0, R52, R8.reuse, RZ ;  /* 0x0000000834007224 */ /* 0x080fe200078e02ff */
[----:B------:R-:W1:Y:S01]  /*33290*/  LDCU UR5, c[0x0][0x39c] ;  /* 0x00007380ff0577ac */ /* 0x000e620008000800 */
[----:B------:R-:W1:Y:S01]  /*332a0*/  LDL.LU R52, [R1+0xae8] ;  /* 0x000ae80001347983 */ /* 0x000e620000300800 */
[C---:B--2---:R-:W-:Y:S01]  /*332b0*/  IMAD R9, R55.reuse, R8, RZ ;  /* 0x0000000837097224 */ /* 0x044fe200078e02ff */
[----:B------:R-:W-:Y:S01]  /*332c0*/  ISETP.LT.AND P3, PT, R55, UR6, !P0 ;  /* 0x0000000637007c0c */ /* 0x000fe2000c761270 */
[----:B------:R-:W2:Y:S01]  /*332d0*/  LDCU UR6, c[0x0][0x39c] ;  /* 0x00007380ff0677ac */ /* 0x000ea20008000800 */
[----:B------:R-:W-:-:S02]  /*332e0*/  IADD3 R4, P6, PT, R0, R2, RZ ;  /* 0x0000000200047210 */ /* 0x000fc40007fde0ff */
[----:B0-----:R-:W-:Y:S02]  /*332f0*/  IADD3 R6, P5, PT, R9, R2, RZ ;  /* 0x0000000209067210 */ /* 0x001fe40007fbe0ff */
[-C--:B------:R-:W-:Y:S01]  /*33300*/  LEA.HI.X.SX32 R5, R0, R3.reuse, 0x1, P6 ;  /* 0x0000000300057211 */ /* 0x080fe200030f0eff */
[C---:B------:R-:W-:Y:S01]  /*33310*/  IMAD R0, R53.reuse, R8, RZ ;  /* 0x0000000835007224 */ /* 0x040fe200078e02ff */
[----:B------:R-:W-:Y:S01]  /*33320*/  ISETP.LT.AND P6, PT, R53, UR7, !P0 ;  /* 0x0000000735007c0c */ /* 0x000fe2000c7c1270 */
[----:B------:R-:W0:Y:S01]  /*33330*/  LDCU UR7, c[0x0][0x39c] ;  /* 0x00007380ff0777ac */ /* 0x000e220008000800 */
[----:B------:R-:W-:Y:S01]  /*33340*/  LEA.HI.X.SX32 R7, R9, R3, 0x1, P5 ;  /* 0x0000000309077211 */ /* 0x000fe200028f0eff */
[----:B------:R-:W3:Y:S01]  /*33350*/  LDL.LU R53, [R1+0xaf0] ;  /* 0x000af00001357983 */ /* 0x000ee20000300800 */
[----:B------:R-:W-:-:S03]  /*33360*/  PRMT R9, R18, 0x7770, RZ ;  /* 0x0000777012097816 */ /* 0x000fc600000000ff */
[----:B------:R-:W2:Y:S04]  /*33370*/  LDL.LU R16, [R1+0xaf4] ;  /* 0x000af40001107983 */ /* 0x000ea80000300800 */
[----:B------:R-:W-:Y:S04]  /*33380*/  @P4 STG.E.U8 desc[UR22][R4.64], R17 ;  /* 0x0000001104004986 */ /* 0x000fe8000c101116 */
[----:B------:R0:W-:Y:S02]  /*33390*/  @P3 STG.E.U8 desc[UR22][R6.64], R9 ;  /* 0x0000000906003986 */ /* 0x0001e4000c101116 */
[----:B0-----:R-:W-:-:S04]  /*333a0*/  IADD3 R6, P3, PT, R0, R2, RZ ;  /* 0x0000000200067210 */ /* 0x001fc80007f7e0ff */
[-C--:B------:R-:W-:Y:S02]  /*333b0*/  LEA.HI.X.SX32 R7, R0, R3.reuse, 0x1, P3 ;  /* 0x0000000300077211 */ /* 0x080fe400018f0eff */
[C---:B----4-:R-:W-:Y:S01]  /*333c0*/  ISETP.LT.AND P3, PT, R11.reuse, UR8, !P0 ;  /* 0x000000080b007c0c */ /* 0x050fe2000c761270 */
[-C--:B------:R-:W-:Y:S02]  /*333d0*/  IMAD R0, R11, R8.reuse, RZ ;  /* 0x000000080b007224 */ /* 0x080fe400078e02ff */
[C---:B------:R-:W-:Y:S01]  /*333e0*/  IMAD R5, R54.reuse, R8, RZ ;  /* 0x0000000836057224 */ /* 0x040fe200078e02ff */
[----:B------:R-:W4:Y:S01]  /*333f0*/  LDL.LU R11, [R1+0xaf8] ;  /* 0x000af800010b7983 */ /* 0x000f220000300800 */
[----:B------:R-:W-:Y:S01]  /*33400*/  ISETP.LT.AND P4, PT, R54, UR4, !P0 ;  /* 0x0000000436007c0c */ /* 0x000fe2000c781270 */
[----:B------:R-:W2:Y:S01]  /*33410*/  LDCU UR4, c[0x0][0x39c] ;  /* 0x00007380ff0477ac */ /* 0x000ea20008000800 */
[C---:B------:R-:W-:Y:S02]  /*33420*/  PRMT R9, R18.reuse, 0x7771, RZ ;  /* 0x0000777112097816 */ /* 0x040fe400000000ff */
[C---:B------:R-:W-:Y:S01]  /*33430*/  IADD3 R4, P5, PT, R5.reuse, R2, RZ ;  /* 0x0000000205047210 */ /* 0x040fe20007fbe0ff */
[----:B------:R-:W0:Y:S01]  /*33440*/  LDCU UR8, c[0x0][0x39c] ;  /* 0x00007380ff0877ac */ /* 0x000e220008000800 */
[----:B------:R-:W-:Y:S01]  /*33450*/  PRMT R10, R18, 0x7772, RZ ;  /* 0x00007772120a7816 */ /* 0x000fe200000000ff */
[----:B------:R0:W-:Y:S01]  /*33460*/  @P6 STG.E.U8 desc[UR22][R6.64], R9 ;  /* 0x0000000906006986 */ /* 0x0001e2000c101116 */
[----:B------:R-:W-:-:S02]  /*33470*/  LEA.HI.X.SX32 R5, R5, R3, 0x1, P5 ;  /* 0x0000000305057211 */ /* 0x000fc400028f0eff */
[----:B------:R-:W-:-:S03]  /*33480*/  PRMT R18, R18, 0x7773, RZ ;  /* 0x0000777312127816 */ /* 0x000fc600000000ff */
[----:B------:R1:W-:Y:S01]  /*33490*/  @P4 STG.E.U8 desc[UR22][R4.64], R10 ;  /* 0x0000000a04004986 */ /* 0x0003e2000c101116 */
[----:B0-----:R-:W-:-:S04]  /*334a0*/  IADD3 R6, P6, PT, R0, R2, RZ ;  /* 0x0000000200067210 */ /* 0x001fc80007fde0ff */
[----:B------:R-:W-:Y:S02]  /*334b0*/  LEA.HI.X.SX32 R7, R0, R3, 0x1, P6 ;  /* 0x0000000300077211 */ /* 0x000fe400030f0eff */
[----:B------:R-:W-:-:S03]  /*334c0*/  PRMT R0, R19, 0x7770, RZ ;  /* 0x0000777013007816 */ /* 0x000fc600000000ff */
[----:B------:R3:W-:Y:S01]  /*334d0*/  @P3 STG.E.U8 desc[UR22][R6.64], R18 ;  /* 0x0000001206003986 */ /* 0x0007e2000c101116 */
[C---:B-1----:R-:W-:Y:S01]  /*334e0*/  ISETP.LT.AND P5, PT, R52.reuse, UR5, !P0 ;  /* 0x0000000534007c0c */ /* 0x042fe2000c7a1270 */
[----:B------:R-:W-:Y:S01]  /*334f0*/  IMAD R9, R52, R8, RZ ;  /* 0x0000000834097224 */ /* 0x000fe200078e02ff */
[----:B------:R-:W4:Y:S01]  /*33500*/  LDCU UR5, c[0x0][0x39c] ;  /* 0x00007380ff0577ac */ /* 0x000f220008000800 */
[----:B------:R-:W4:Y:S04]  /*33510*/  LDL.LU R52, [R1+0xafc] ;  /* 0x000afc0001347983 */ /* 0x000f280000300800 */
[----:B------:R-:W4:Y:S01]  /*33520*/  LDL.LU R17, [R1+0xb00] ;  /* 0x000b000001117983 */ /* 0x000f220000300800 */
[----:B------:R-:W-:-:S04]  /*33530*/  IADD3 R4, P4, PT, R9, R2, RZ ;  /* 0x0000000209047210 */ /* 0x000fc80007f9e0ff */
[----:B------:R-:W-:Y:S01]  /*33540*/  LEA.HI.X.SX32 R5, R9, R3, 0x1, P4 ;  /* 0x0000000309057211 */ /* 0x000fe200020f0eff */
[CC--:B---3--:R-:W-:Y:S01]  /*33550*/  IMAD R7, R53.reuse, R8.reuse, RZ ;  /* 0x0000000835077224 */ /* 0x0c8fe200078e02ff */
[C---:B--2---:R-:W-:Y:S01]  /*33560*/  ISETP.LT.AND P4, PT, R16.reuse, UR4, !P0 ;  /* 0x0000000410007c0c */ /* 0x044fe2000c781270 */
[----:B------:R-:W-:Y:S02]  /*33570*/  IMAD R9, R16, R8, RZ ;  /* 0x0000000810097224 */ /* 0x000fe400078e02ff */
[----:B------:R0:W-:Y:S01]  /*33580*/  @P5 STG.E.U8 desc[UR22][R4.64], R0 ;  /* 0x0000000004005986 */ /* 0x0001e2000c101116 */
[----:B------:R-:W-:Y:S01]  /*33590*/  ISETP.LT.AND P3, PT, R53, UR6, !P0 ;  /* 0x0000000635007c0c */ /* 0x000fe2000c761270 */
[----:B------:R-:W1:Y:S02]  /*335a0*/  LDCU UR4, c[0x0][0x39c] ;  /* 0x00007380ff0477ac */ /* 0x000e640008000800 */
[----:B------:R-:W2:Y:S01]  /*335b0*/  LDL.LU R16, [R1+0xb08] ;  /* 0x000b080001107983 */ /* 0x000ea20000300800 */
[-C--:B------:R-:W-:Y:S01]  /*335c0*/  IADD3 R6, P6, PT, R9, R2.reuse, RZ ;  /* 0x0000000209067210 */ /* 0x080fe20007fde0ff */
[----:B------:R-:W2:Y:S02]  /*335d0*/  LDCU UR6, c[0x0][0x39c] ;  /* 0x00007380ff0677ac */ /* 0x000ea40008000800 */
[----:B------:R-:W3:Y:S01]  /*335e0*/  LDL.LU R18, [R1+0xb0c] ;  /* 0x000b0c0001127983 */ /* 0x000ee20000300800 */
[----:B0-----:R-:W-:-:S04]  /*335f0*/  IADD3 R4, P5, PT, R7, R2, RZ ;  /* 0x0000000207047210 */ /* 0x001fc80007fbe0ff */
[-C--:B------:R-:W-:Y:S02]  /*33600*/  LEA.HI.X.SX32 R5, R7, R3.reuse, 0x1, P5 ;  /* 0x0000000307057211 */ /* 0x080fe400028f0eff */
[----:B------:R-:W-:Y:S02]  /*33610*/  LEA.HI.X.SX32 R7, R9, R3, 0x1, P6 ;  /* 0x0000000309077211 */ /* 0x000fe400030f0eff */
[C---:B----4-:R-:W-:Y:S01]  /*33620*/  ISETP.LT.AND P5, PT, R11.reuse, UR5, !P0 ;  /* 0x000000050b007c0c */ /* 0x050fe2000c7a1270 */
[----:B------:R-:W-:Y:S01]  /*33630*/  IMAD R9, R11, R8, RZ ;  /* 0x000000080b097224 */ /* 0x000fe200078e02ff */
[C---:B------:R-:W-:Y:S01]  /*33640*/  PRMT R0, R19.reuse, 0x7773, RZ ;  /* 0x0000777313007816 */ /* 0x040fe200000000ff */
[----:B------:R-:W4:Y:S01]  /*33650*/  LDL.LU R11, [R1+0xb10] ;  /* 0x000b1000010b7983 */ /* 0x000f220000300800 */
[C---:B------:R-:W-:Y:S01]  /*33660*/  PRMT R10, R19.reuse, 0x7772, RZ ;  /* 0x00007772130a7816 */ /* 0x040fe200000000ff */
[----:B------:R-:W0:Y:S01]  /*33670*/  LDCU UR5, c[0x0][0x39c] ;  /* 0x00007380ff0577ac */ /* 0x000e220008000800 */
[----:B------:R-:W-:-:S05]  /*33680*/  PRMT R19, R19, 0x7771, RZ ;  /* 0x0000777113137816 */ /* 0x000fca00000000ff */
[----:B------:R-:W-:Y:S04]  /*33690*/  @P3 STG.E.U8 desc[UR22][R4.64], R19 ;  /* 0x0000001304003986 */ /* 0x000fe8000c101116 */
[----:B------:R0:W-:Y:S02]  /*336a0*/  @P4 STG.E.U8 desc[UR22][R6.64], R10 ;  /* 0x0000000a06004986 */ /* 0x0001e4000c101116 */
[----:B0-----:R-:W-:-:S04]  /*336b0*/  IADD3 R6, P3, PT, R9, R2, RZ ;  /* 0x0000000209067210 */ /* 0x001fc80007f7e0ff */
[----:B------:R-:W-:-:S05]  /*336c0*/  LEA.HI.X.SX32 R7, R9, R3, 0x1, P3 ;  /* 0x0000000309077211 */ /* 0x000fca00018f0eff */
[----:B------:R0:W-:Y:S01]  /*336d0*/  @P5 STG.E.U8 desc[UR22][R6.64], R0 ;  /* 0x0000000006005986 */ /* 0x0001e2000c101116 */
[----:B------:R-:W-:Y:S01]  /*336e0*/  PRMT R10, R24, 0x7770, RZ ;  /* 0x00007770180a7816 */ /* 0x000fe200000000ff */
[CC--:B------:R-:W-:Y:S01]  /*336f0*/  IMAD R5, R52.reuse, R8.reuse, RZ ;  /* 0x0000000834057224 */ /* 0x0c0fe200078e02ff */
[----:B------:R-:W-:Y:S01]  /*33700*/  ISETP.LT.AND P4, PT, R52, UR7, !P0 ;  /* 0x0000000734007c0c */ /* 0x000fe2000c781270 */
[----:B------:R-:W4:Y:S01]  /*33710*/  LDCU UR7, c[0x0][0x39c] ;  /* 0x00007380ff0777ac */ /* 0x000f220008000800 */
[C---:B-1----:R-:W-:Y:S01]  /*33720*/  ISETP.LT.AND P3, PT, R17.reuse, UR4, !P0 ;  /* 0x0000000411007c0c */ /* 0x042fe2000c761270 */
[----:B------:R-:W-:Y:S01]  /*33730*/  IMAD R9, R17, R8, RZ ;  /* 0x0000000811097224 */ /* 0x000fe200078e02ff */
[-C--:B------:R-:W-:Y:S01]  /*33740*/  IADD3 R4, P6, PT, R5, R2.reuse, RZ ;  /* 0x0000000205047210 */ /* 0x080fe20007fde0ff */
[----:B------:R-:W4:Y:S01]  /*33750*/  LDL.LU R17, [R1+0xb18] ;  /* 0x000b180001117983 */ /* 0x000f220000300800 */
[----:B------:R-:W1:Y:S02]  /*33760*/  LDCU UR4, c[0x0][0x39c] ;  /* 0x00007380ff0477ac */ /* 0x000e640008000800 */
[----:B0-----:R-:W-:Y:S01]  /*33770*/  IADD3 R6, P5, PT, R9, R2, RZ ;  /* 0x0000000209067210 */ /* 0x001fe20007fbe0ff */
[----:B------:R-:W4:Y:S01]  /*33780*/  LDL.LU R19, [R1+0xb1c] ;  /* 0x000b1c0001137983 */ /* 0x000f220000300800 */
[----:B------:R-:W-:-:S02]  /*33790*/  LEA.HI.X.SX32 R5, R5, R3, 0x1, P6 ;  /* 0x0000000305057211 */ /* 0x000fc400030f0eff */
[----:B------:R-:W-:Y:S02]  /*337a0*/  LEA.HI.X.SX32 R7, R9, R3, 0x1, P5 ;  /* 0x0000000309077211 */ /* 0x000fe400028f0eff */
[----:B------:R-:W-:Y:S02]  /*337b0*/  PRMT R9, R24, 0x7771, RZ ;  /* 0x0000777118097816 */ /* 0x000fe400000000ff */
[C---:B--2---:R-:W-:Y:S01]  /*337c0*/  ISETP.LT.AND P6, PT, R16.reuse, UR6, !P0 ;  /* 0x0000000610007c0c */ /* 0x044fe2000c7c1270 */
[----:B------:R-:W-:Y:S01]  /*337d0*/  IMAD R0, R16, R8, RZ ;  /* 0x0000000810007224 */ /* 0x000fe200078e02ff */
[----:B------:R-:W-:Y:S01]  /*337e0*/  @P4 STG.E.U8 desc[UR22][R4.64], R10 ;  /* 0x0000000a04004986 */ /* 0x000fe2000c101116 */
[----:B------:R-:W0:Y:S03]  /*337f0*/  LDCU UR6, c[0x0][0x39c] ;  /* 0x00007380ff0677ac */ /* 0x000e260008000800 */
[----:B------:R-:W2:Y:S04]  /*33800*/  LDL.LU R16, [R1+0xb24] ;  /* 0x000b240001107983 */ /* 0x000ea80000300800 */
[----:B------:R0:W-:Y:S02]  /*33810*/  @P3 STG.E.U8 desc[UR22][R6.64], R9 ;  /* 0x0000000906003986 */ /* 0x0001e4000c101116 */
[----:B0-----:R-:W-:-:S04]  /*33820*/  IADD3 R6, P3, PT, R0, R2, RZ ;  /* 0x0000000200067210 */ /* 0x001fc80007f7e0ff */
[-C--:B------:R-:W-:Y:S01]  /*33830*/  LEA.HI.X.SX32 R7, R0, R3.reuse, 0x1, P3 ;  /* 0x0000000300077211 */ /* 0x080fe200018f0eff */
[CC--:B---3--:R-:W-:Y:S01]  /*33840*/  IMAD R5, R18.reuse, R8.reuse, RZ ;  /* 0x0000000812057224 */ /* 0x0c8fe200078e02ff */
[----:B------:R-:W-:Y:S01]  /*33850*/  ISETP.LT.AND P4, PT, R18, UR5, !P0 ;  /* 0x0000000512007c0c */ /* 0x000fe2000c781270 */
[----:B------:R-:W0:Y:S01]  /*33860*/  LDCU UR5, c[0x0][0x39c] ;  /* 0x00007380ff0577ac */ /* 0x000e220008000800 */
[C---:B----4-:R-:W-:Y:S01]  /*33870*/  ISETP.LT.AND P3, PT, R11.reuse, UR7, !P0 ;  /* 0x000000070b007c0c */ /* 0x050fe2000c761270 */
[----:B------:R-:W-:Y:S01]  /*33880*/  IMAD R0, R11, R8, RZ ;  /* 0x000000080b007224 */ /* 0x000fe200078e02ff */
[----:B------:R-:W-:Y:S01]  /*33890*/  PRMT R9, R24, 0x7772, RZ ;  /* 0x0000777218097816 */ /* 0x000fe200000000ff */
[----:B------:R-:W0:Y:S01]  /*338a0*/  LDL.LU R11, [R1+0xb28] ;  /* 0x000b2800010b7983 */ /* 0x000e220000300800 */
[C---:B------:R-:W-:Y:S01]  /*338b0*/  IADD3 R4, P5, PT, R5.reuse, R2, RZ ;  /* 0x0000000205047210 */ /* 0x040fe20007fbe0ff */
[----:B------:R-:W3:Y:S02]  /*338c0*/  LDCU UR7, c[0x0][0x39c] ;  /* 0x00007380ff0777ac */ /* 0x000ee40008000800 */
[----:B------:R-:W4:Y:S04]  /*338d0*/  LDL.LU R18, [R1+0xb2c] ;  /* 0x000b2c0001127983 */ /* 0x000f280000300800 */
[----:B------:R1:W-:Y:S01]  /*338e0*/  @P6 STG.E.U8 desc[UR22][R6.64], R9 ;  /* 0x0000000906006986 */ /* 0x0003e2000c101116 */
[----:B------:R-:W-:-:S02]  /*338f0*/  LEA.HI.X.SX32 R5, R5, R3, 0x1, P5 ;  /* 0x0000000305057211 */ /* 0x000fc400028f0eff */
[----:B------:R-:W-:Y:S02]  /*33900*/  PRMT R24, R24, 0x7773, RZ ;  /* 0x0000777318187816 */ /* 0x000fe400000000ff */
[----:B-1----:R-:W-:-:S04]  /*33910*/  IADD3 R6, P6, PT, R0, R2, RZ ;  /* 0x0000000200067210 */ /* 0x002fc80007fde0ff */
[----:B------:R-:W-:Y:S02]  /*33920*/  LEA.HI.X.SX32 R7, R0, R3, 0x1, P6 ;  /* 0x0000000300077211 */ /* 0x000fe400030f0eff */
[C---:B------:R-:W-:Y:S01]  /*33930*/  PRMT R0, R25.reuse, 0x7770, RZ ;  /* 0x0000777019007816 */ /* 0x040fe200000000ff */
[----:B------:R1:W-:Y:S04]  /*33940*/  @P4 STG.E.U8 desc[UR22][R4.64], R24 ;  /* 0x0000001804004986 */ /* 0x0003e8000c101116 */
[----:B------:R3:W-:Y:S01]  /*33950*/  @P3 STG.E.U8 desc[UR22][R6.64], R0 ;  /* 0x0000000006003986 */ /* 0x0007e2000c101116 */
[C---:B-1----:R-:W-:Y:S02]  /*33960*/  PRMT R5, R25.reuse, 0x7771, RZ ;  /* 0x0000777119057816 */ /* 0x042fe400000000ff */
[----:B------:R-:W-:Y:S01]  /*33970*/  PRMT R10, R25, 0x7772, RZ ;  /* 0x00007772190a7816 */ /* 0x000fe200000000ff */
[C---:B------:R-:W-:Y:S01]  /*33980*/  IMAD R9, R17.reuse, R8, RZ ;  /* 0x0000000811097224 */ /* 0x040fe200078e02ff */
[----:B------:R-:W-:Y:S01]  /*33990*/  ISETP.LT.AND P5, PT, R17, UR4, !P0 ;  /* 0x0000000411007c0c */ /* 0x000fe2000c7a1270 */
[----:B------:R-:W4:Y:S01]  /*339a0*/  LDCU UR4, c[0x0][0x39c] ;  /* 0x00007380ff0477ac */ /* 0x000f220008000800 */
[----:B------:R-:W4:Y:S02]  /*339b0*/  LDL.LU R17, [R1+0xb30] ;  /* 0x000b300001117983 */ /* 0x000f240000300800 */
[----:B---3--:R-:W-:Y:S01]  /*339c0*/  IADD3 R6, P3, PT, R9, R2, RZ ;  /* 0x0000000209067210 */ /* 0x008fe20007f7e0ff */
[----:B------:R-:W-:-:S03]  /*339d0*/  IMAD R0, R19, R8, RZ ;  /* 0x0000000813007224 */ /* 0x000fc600078e02ff */
[-C--:B------:R-:W-:Y:S02]  /*339e0*/  LEA.HI.X.SX32 R7, R9, R3.reuse, 0x1, P3 ;  /* 0x0000000309077211 */ /* 0x080fe400018f0eff */
[----:B------:R-:W-:Y:S01]  /*339f0*/  ISETP.LT.AND P4, PT, R19, UR6, !P0 ;  /* 0x0000000613007c0c */ /* 0x000fe2000c781270 */
[----:B------:R-:W1:Y:S01]  /*33a00*/  LDCU UR6, c[0x0][0x39c] ;  /* 0x00007380ff0677ac */ /* 0x000e620008000800 */
[C---:B--2---:R-:W-:Y:S01]  /*33a10*/  ISETP.LT.AND P3, PT, R16.reuse, UR8, !P0 ;  /* 0x0000000810007c0c */ /* 0x044fe2000c761270 */
[----:B------:R-:W-:Y:S01]  /*33a20*/  IMAD R9, R16, R8, RZ ;  /* 0x0000000810097224 */ /* 0x000fe200078e02ff */
[C---:B------:R-:W-:Y:S01]  /*33a30*/  IADD3 R4, P6, PT, R0.reuse, R2, RZ ;  /* 0x0000000200047210 */ /* 0x040fe20007fde0ff */
[----:B------:R-:W1:Y:S01]  /*33a40*/  LDL.LU R16, [R1+0xb38] ;  /* 0x000b380001107983 */ /* 0x000e620000300800 */
[----:B------:R-:W-:Y:S01]  /*33a50*/  PRMT R25, R25, 0x7773, RZ ;  /* 0x0000777319197816 */ /* 0x000fe200000000ff */
[----:B------:R-:W2:Y:S02]  /*33a60*/  LDCU UR8, c[0x0][0x39c] ;  /* 0x00007380ff0877ac */ /* 0x000ea40008000800 */
[----:B------:R3:W-:Y:S04]  /*33a70*/  @P5 STG.E.U8 desc[UR22][R6.64], R5 ;  /* 0x0000000506005986 */ /* 0x0007e8000c101116 */
[----:B------:R-:W2:Y:S01]  /*33a80*/  LDL.LU R24, [R1+0xb40] ;  /* 0x000b400001187983 */ /* 0x000ea20000300800 */
[----:B---3--:R-:W-:-:S05]  /*33a90*/  LEA.HI.X.SX32 R5, R0, R3, 0x1, P6 ;  /* 0x0000000300057211 */ /* 0x008fca00030f0eff */
[----:B------:R3:W-:Y:S01]  /*33aa0*/  @P4 STG.E.U8 desc[UR22][R4.64], R10 ;  /* 0x0000000a04004986 */ /* 0x0007e2000c101116 */
[C---:B0-----:R-:W-:Y:S01]  /*33ab0*/  ISETP.LT.AND P6, PT, R11.reuse, UR5, !P0 ;  /* 0x000000050b007c0c */ /* 0x041fe2000c7c1270 */
[----:B------:R-:W-:Y:S01]  /*33ac0*/  IMAD R0, R11, R8, RZ ;  /* 0x000000080b007224 */ /* 0x000fe200078e02ff */
[C---:B------:R-:W-:Y:S01]  /*33ad0*/  IADD3 R6, P5, PT, R9.reuse, R2, RZ ;  /* 0x0000000209067210 */ /* 0x040fe20007fbe0ff */
[----:B------:R-:W2:Y:S01]  /*33ae0*/  LDL.LU R11, [R1+0xb44] ;  /* 0x000b4400010b7983 */ /* 0x000ea20000300800 */
[C---:B----4-:R-:W-:Y:S01]  /*33af0*/  ISETP.LT.AND P4, PT, R18.reuse, UR4, !P0 ;  /* 0x0000000412007c0c */ /* 0x050fe2000c781270 */
[----:B---3--:R-:W-:Y:S01]  /*33b00*/  IMAD R5, R18, R8, RZ ;  /* 0x0000000812057224 */ /* 0x008fe200078e02ff */
[----:B------:R-:W-:Y:S01]  /*33b10*/  LEA.HI.X.SX32 R7, R9, R3, 0x1, P5 ;  /* 0x0000000309077211 */ /* 0x000fe200028f0eff */
[----:B------:R-:W3:Y:S01]  /*33b20*/  LDL.LU R18, [R1+0xb48] ;  /* 0x000b480001127983 */ /* 0x000ee20000300800 */
[C---:B------:R-:W-:Y:S01]  /*33b30*/  PRMT R10, R26.reuse, 0x7771, RZ ;  /* 0x000077711a0a7816 */ /* 0x040fe200000000ff */
[----:B------:R-:W3:Y:S02]  /*33b40*/  LDCU UR4, c[0x0][0x39c] ;  /* 0x00007380ff0477ac */ /* 0x000ee40008000800 */
[----:B------:R0:W-:Y:S01]  /*33b50*/  @P3 STG.E.U8 desc[UR22][R6.64], R25 ;  /* 0x0000001906003986 */ /* 0x0001e2000c101116 */
[----:B------:R-:W-:Y:S01]  /*33b60*/  PRMT R9, R26, 0x7770, RZ ;  /* 0x000077701a097816 */ /* 0x000fe200000000ff */
[----:B------:R-:W4:Y:S01]  /*33b70*/  LDCU UR5, c[0x0][0x39c] ;  /* 0x00007380ff0577ac */ /* 0x000f220008000800 */
[----:B------:R-:W-:-:S02]  /*33b80*/  IADD3 R4, P5, PT, R5, R2, RZ ;  /* 0x0000000205047210 */ /* 0x000fc40007fbe0ff */
[----:B0-----:R-:W-:-:S04]  /*33b90*/  IADD3 R6, P3, PT, R0, R2, RZ ;  /* 0x0000000200067210 */ /* 0x001fc80007f7e0ff */
[----:B------:R-:W-:-:S05]  /*33ba0*/  LEA.HI.X.SX32 R7, R0, R3, 0x1, P3 ;  /* 0x0000000300077211 */ /* 0x000fca00018f0eff */
[----:B------:R0:W-:Y:S01]  /*33bb0*/  @P6 STG.E.U8 desc[UR22][R6.64], R9 ;  /* 0x0000000906006986 */ /* 0x0001e2000c101116 */
[----:B------:R-:W-:-:S05]  /*33bc0*/  LEA.HI.X.SX32 R5, R5, R3, 0x1, P5 ;  /* 0x0000000305057211 */ /* 0x000fca00028f0eff */
[----:B------:R-:W-:Y:S01]  /*33bd0*/  @P4 STG.E.U8 desc[UR22][R4.64], R10 ;  /* 0x0000000a04004986 */ /* 0x000fe2000c101116 */
[C---:B------:R-:W-:Y:S01]  /*33be0*/  IMAD R0, R17.reuse, R8, RZ ;  /* 0x0000000811007224 */ /* 0x040fe200078e02ff */
[----:B------:R-:W-:Y:S01]  /*33bf0*/  ISETP.LT.AND P3, PT, R17, UR7, !P0 ;  /* 0x0000000711007c0c */ /* 0x000fe2000c761270 */
[----:B------:R-:W2:Y:S01]  /*33c00*/  LDCU UR7, c[0x0][0x39c] ;  /* 0x00007380ff0777ac */ /* 0x000ea20008000800 */
[----:B------:R-:W4:Y:S02]  /*33c10*/  LDL.LU R17, [R1+0xb4c] ;  /* 0x000b4c0001117983 */ /* 0x000f240000300800 */
[C---:B0-----:R-:W-:Y:S02]  /*33c20*/  IADD3 R6, P6, PT, R0.reuse, R2, RZ ;  /* 0x0000000200067210 */ /* 0x041fe40007fde0ff */
[----:B------:R-:W4:Y:S02]  /*33c30*/  LDL.LU R19, [R1+0xb50] ;  /* 0x000b500001137983 */ /* 0x000f240000300800 */
[----:B------:R-:W-:-:S02]  /*33c40*/  LEA.HI.X.SX32 R7, R0, R3, 0x1, P6 ;  /* 0x0000000300077211 */ /* 0x000fc400030f0eff */
[----:B------:R-:W-:Y:S02]  /*33c50*/  PRMT R0, R26, 0x7772, RZ ;  /* 0x000077721a007816 */ /* 0x000fe400000000ff */
[C---:B-1----:R-:W-:Y:S01]  /*33c60*/  ISETP.LT.AND P5, PT, R16.reuse, UR6, !P0 ;  /* 0x0000000610007c0c */ /* 0x042fe2000c7a1270 */
[----:B------:R-:W-:Y:S02]  /*33c70*/  IMAD R9, R16, R8, RZ ;  /* 0x0000000810097224 */ /* 0x000fe400078e02ff */
[----:B------:R0:W-:Y:S01]  /*33c80*/  @P3 STG.E.U8 desc[UR22][R6.64], R0 ;  /* 0x0000000006003986 */ /* 0x0001e2000c101116 */
[----:B------:R-:W-:Y:S01]  /*33c90*/  PRMT R26, R26, 0x7773, RZ ;  /* 0x000077731a1a7816 */ /* 0x000fe200000000ff */
[----:B------:R-:W1:Y:S02]  /*33ca0*/  LDCU UR6, c[0x0][0x39c] ;  /* 0x00007380ff0677ac */ /* 0x000e640008000800 */
[----:B------:R-:W4:Y:S01]  /*33cb0*/  LDL.LU R16, [R1+0xbd8] ;  /* 0x000bd80001107983 */ /* 0x000f220000300800 */
[----:B0-----:R-:W-:Y:S01]  /*33cc0*/  IADD3 R6, P3, PT, R9, R2, RZ ;  /* 0x0000000209067210 */ /* 0x001fe20007f7e0ff */
[----:B--2---:R-:W-:-:S03]  /*33cd0*/  IMAD R0, R24, R8, RZ ;  /* 0x0000000818007224 */ /* 0x004fc600078e02ff */
[----:B------:R-:W-:Y:S02]  /*33ce0*/  LEA.HI.X.SX32 R7, R9, R3, 0x1, P3 ;  /* 0x0000000309077211 */ /* 0x000fe400018f0eff */
[----:B------:R-:W-:-:S04]  /*33cf0*/  IADD3 R4, P6, PT, R0, R2, RZ ;  /* 0x0000000200047210 */ /* 0x000fc80007fde0ff */
[----:B------:R-:W-:Y:S02]  /*33d00*/  LEA.HI.X.SX32 R5, R0, R3, 0x1, P6 ;  /* 0x0000000300057211 */ /* 0x000fe400030f0eff */
[C---:B------:R-:W-:Y:S01]  /*33d10*/  ISETP.LT.AND P3, PT, R11.reuse, UR8, !P0 ;  /* 0x000000080b007c0c */ /* 0x040fe2000c761270 */
[-C--:B------:R-:W-:Y:S02]  /*33d20*/  IMAD R9, R11, R8.reuse, RZ ;  /* 0x000000080b097224 */ /* 0x080fe400078e02ff */
[----:B------:R-:W2:Y:S01]  /*33d30*/  LDL.LU R11, [R1+0xbdc] ;  /* 0x000bdc00010b7983 */ /* 0x000ea20000300800 */
[C---:B---3--:R-:W-:Y:S01]  /*33d40*/  ISETP.LT.AND P6, PT, R18.reuse, UR4, !P0 ;  /* 0x0000000412007c0c */ /* 0x048fe2000c7c1270 */
[----:B------:R-:W-:Y:S01]  /*33d50*/  IMAD R0, R18, R8, RZ ;  /* 0x0000000812007224 */ /* 0x000fe200078e02ff */
[----:B----4-:R-:W-:Y:S01]  /*33d60*/  ISETP.LT.AND P4, PT, R24, UR5, !P0 ;  /* 0x0000000518007c0c */ /* 0x010fe2000c781270 */
[----:B------:R-:W3:Y:S01]  /*33d70*/  LDL.LU R18, [R1+0xbe4] ;  /* 0x000be40001127983 */ /* 0x000ee20000300800 */
[----:B------:R-:W0:Y:S03]  /*33d80*/  LDCU UR5, c[0x0][0x39c] ;  /* 0x00007380ff0577ac */ /* 0x000e260008000800 */
[----:B------:R4:W-:Y:S01]  /*33d90*/  @P5 STG.E.U8 desc[UR22][R6.64], R26 ;  /* 0x0000001a06005986 */ /* 0x0009e2000c101116 */
[----:B------:R-:W-:Y:S01]  /*33da0*/  PRMT R10, R27, 0x7770, RZ ;  /* 0x000077701b0a7816 */ /* 0x000fe200000000ff */
[----:B------:R-:W2:Y:S01]  /*33db0*/  LDCU UR4, c[0x0][0x39c] ;  /* 0x00007380ff0477ac */ /* 0x000ea20008000800 */
[----:B----4-:R-:W-:-:S04]  /*33dc0*/  IADD3 R6, P5, PT, R9, R2, RZ ;  /* 0x0000000209067210 */ /* 0x010fc80007fbe0ff */
[----:B------:R-:W-:Y:S02]  /*33dd0*/  LEA.HI.X.SX32 R7, R9, R3, 0x1, P5 ;  /* 0x0000000309077211 */ /* 0x000fe400028f0eff */
[C---:B------:R-:W-:Y:S01]  /*33de0*/  PRMT R9, R27.reuse, 0x7771, RZ ;  /* 0x000077711b097816 */ /* 0x040fe200000000ff */
[----:B------:R-:W-:Y:S04]  /*33df0*/  @P4 STG.E.U8 desc[UR22][R4.64], R10 ;  /* 0x0000000a04004986 */ /* 0x000fe8000c101116 */
[----:B------:R4:W-:Y:S02]  /*33e00*/  @P3 STG.E.U8 desc[UR22][R6.64], R9 ;  /* 0x0000000906003986 */ /* 0x0009e4000c101116 */
[----:B----4-:R-:W-:Y:S02]  /*33e10*/  IADD3 R6, P4, PT, R0, R2, RZ ;  /* 0x0000000200067210 */ /* 0x010fe40007f9e0ff */
[----:B------:R-:W-:-:S02]  /*33e20*/  PRMT R9, R27, 0x7772, RZ ;  /* 0x000077721b097816 */ /* 0x000fc400000000ff */
[----:B------:R-:W-:-:S05]  /*33e30*/  LEA.HI.X.SX32 R7, R0, R3, 0x1, P4 ;  /* 0x0000000300077211 */ /* 0x000fca00020f0eff */
[----:B------:R4:W-:Y:S01]  /*33e40*/  @P6 STG.E.U8 desc[UR22][R6.64], R9 ;  /* 0x0000000906006986 */ /* 0x0009e2000c101116 */
[----:B------:R-:W-:Y:S01]  /*33e50*/  PRMT R27, R27, 0x7773, RZ ;  /* 0x000077731b1b7816 */ /* 0x000fe200000000ff */
[CC--:B------:R-:W-:Y:S01]  /*33e60*/  IMAD R5, R17.reuse, R8.reuse, RZ ;  /* 0x0000000811057224 */ /* 0x0c0fe200078e02ff */
[----:B-1----:R-:W-:Y:S01]  /*33e70*/  ISETP.LT.AND P3, PT, R17, UR6, !P0 ;  /* 0x0000000611007c0c */ /* 0x002fe2000c761270 */
[----:B------:R-:W1:Y:S01]  /*33e80*/  LDCU UR6, c[0x0][0x39c] ;  /* 0x00007380ff0677ac */ /* 0x000e620008000800 */
[----:B------:R-:W1:Y:S01]  /*33e90*/  LDL.LU R17, [R1+0xc44] ;  /* 0x000c440001117983 */ /* 0x000e620000300800 */
[----:B------:R-:W-:Y:S01]  /*33ea0*/  IMAD R0, R19, R8, RZ ;  /* 0x0000000813007224 */ /* 0x000fe200078e02ff */
[-C--:B------:R-:W-:Y:S02]  /*33eb0*/  IADD3 R4, P5, PT, R5, R2.reuse, RZ ;  /* 0x0000000205047210 */ /* 0x080fe40007fbe0ff */
[----:B------:R-:W-:Y:S01]  /*33ec0*/  ISETP.LT.AND P4, PT, R19, UR7, !P0 ;  /* 0x0000000713007c0c */ /* 0x000fe2000c781270 */
[----:B----4-:R-:W-:Y:S01]  /*33ed0*/  IMAD R9, R8, 0x2, R0 ;  /* 0x0000000208097824 */ /* 0x010fe200078e0200 */
[----:B------:R-:W-:Y:S01]  /*33ee0*/  LEA.HI.X.SX32 R5, R5, R3, 0x1, P5 ;  /* 0x0000000305057211 */ /* 0x000fe200028f0eff */
[----:B------:R-:W4:Y:S01]  /*33ef0*/  LDCU UR7, c[0x0][0x39c] ;  /* 0x00007380ff0777ac */ /* 0x000f220008000800 */
[----:B------:R-:W-:-:S02]  /*33f00*/  IADD3 R6, P5, PT, R0, R2, RZ ;  /* 0x0000000200067210 */ /* 0x000fc40007fbe0ff */
[----:B0-----:R-:W-:Y:S01]  /*33f10*/  ISETP.LT.AND P6, PT, R16, UR5, !P0 ;  /* 0x0000000510007c0c */ /* 0x001fe2000c7c1270 */
[----:B------:R-:W3:Y:S01]  /*33f20*/  LDCU UR5, c[0x0][0x39c] ;  /* 0x00007380ff0577ac */ /* 0x000ee20008000800 */
[----:B------:R0:W-:Y:S01]  /*33f30*/  @P3 STG.E.U8 desc[UR22][R4.64], R27 ;  /* 0x0000001b04003986 */ /* 0x0001e2000c101116 */
[----:B------:R-:W-:Y:S02]  /*33f40*/  LEA.HI.X.SX32 R7, R0, R3, 0x1, P5 ;  /* 0x0000000300077211 */ /* 0x000fe400028f0eff */
[----:B------:R-:W-:Y:S01]  /*33f50*/  PRMT R0, R32, 0x7770, RZ ;  /* 0x0000777020007816 */ /* 0x000fe200000000ff */
[----:B------:R-:W4:Y:S04]  /*33f60*/  LDL.LU R16, [R1+0xcd4] ;  /* 0x000cd40001107983 */ /* 0x000f280000300800 */
[----:B------:R0:W-:Y:S01]  /*33f70*/  @P4 STG.E.U8 desc[UR22][R6.64], R0 ;  /* 0x0000000006004986 */ /* 0x0001e2000c101116 */
[----:B--2---:R-:W-:Y:S01]  /*33f80*/  ISETP.LT.AND P3, PT, R11, UR4, !P0 ;  /* 0x000000040b007c0c */ /* 0x004fe2000c761270 */
[----:B------:R-:W2:Y:S02]  /*33f90*/  LDCU UR4, c[0x0][0x39c] ;  /* 0x00007380ff0477ac */ /* 0x000ea40008000800 */
[----:B------:R-:W2:Y:S01]  /*33fa0*/  LDL.LU R11, [R1+0xbf8] ;  /* 0x000bf800010b7983 */ /* 0x000ea20000300800 */
[----:B---3--:R-:W-:Y:S01]  /*33fb0*/  ISETP.LT.AND P4, PT, R18, UR5, !P0 ;  /* 0x0000000512007c0c */ /* 0x008fe2000c781270 */
[----:B------:R-:W2:Y:S02]  /*33fc0*/  LDCU UR5, c[0x0][0x39c] ;  /* 0x00007380ff0577ac */ /* 0x000ea40008000800 */
[----:B------:R-:W3:Y:S04]  /*33fd0*/  LDL.LU R10, [R1+0xb5c] ;  /* 0x000b5c00010a7983 */ /* 0x000ee80000300800 */
[----:B------:R-:W3:Y:S01]  /*33fe0*/  LDL.LU R18, [R1+0xca0] ;  /* 0x000ca00001127983 */ /* 0x000ee20000300800 */
[----:B0-----:R-:W-:-:S02]  /*33ff0*/  IADD3 R4, P5, PT, R9, R2, RZ ;  /* 0x0000000209047210 */ /* 0x001fc40007fbe0ff */
[----:B------:R-:W-:Y:S01]  /*34000*/  PRMT R0, R32, 0x7771, RZ ;  /* 0x0000777120007816 */ /* 0x000fe200000000ff */
[----:B------:R-:W3:Y:S01]  /*34010*/  LDL.LU R19, [R1+0xce8] ;  /* 0x000ce80001137983 */ /* 0x000ee20000300800 */
[----:B------:R-:W-:Y:S01]  /*34020*/  LEA.HI.X.SX32 R5, R9, R3, 0x1, P5 ;  /* 0x0000000309057211 */ /* 0x000fe200028f0eff */
[----:B------:R-:W-:-:S04]  /*34030*/  IMAD R9, R8, 0x2, R9 ;  /* 0x0000000208097824 */ /* 0x000fc800078e0209 */
[----:B------:R0:W-:Y:S01]  /*34040*/  @P2 STG.E.U8 desc[UR22][R4.64], R0 ;  /* 0x0000000004002986 */ /* 0x0001e2000c101116 */
[----:B------:R-:W-:Y:S01]  /*34050*/  IMAD R7, R8, 0x2, R9 ;  /* 0x0000000208077824 */ /* 0x000fe200078e0209 */
[----:B0-----:R-:W-:-:S03]  /*34060*/  IADD3 R4, P5, PT, R9, R2, RZ ;  /* 0x0000000209047210 */ /* 0x001fc60007fbe0ff */
[----:B------:R-:W-:Y:S01]  /*34070*/  IMAD R0, R8, 0x2, R7 ;  /* 0x0000000208007824 */ /* 0x000fe200078e0207 */
[-C--:B------:R-:W-:Y:S02]  /*34080*/  LEA.HI.X.SX32 R5, R9, R3.reuse, 0x1, P5 ;  /* 0x0000000309057211 */ /* 0x080fe400028f0eff */
[CC--:B------:R-:W-:Y:S02]  /*34090*/  IADD3 R6, P5, PT, R7.reuse, R2.reuse, RZ ;  /* 0x0000000207067210 */ /* 0x0c0fe40007fbe0ff */
[C---:B------:R-:W-:Y:S02]  /*340a0*/  PRMT R9, R32.reuse, 0x7772, RZ ;  /* 0x0000777220097816 */ /* 0x040fe400000000ff */
[----:B------:R-:W-:Y:S02]  /*340b0*/  LEA.HI.X.SX32 R7, R7, R3, 0x1, P5 ;  /* 0x0000000307077211 */ /* 0x000fe400028f0eff */
[----:B------:R-:W-:Y:S01]  /*340c0*/  PRMT R32, R32, 0x7773, RZ ;  /* 0x0000777320207816 */ /* 0x000fe200000000ff */
[----:B------:R0:W-:Y:S04]  /*340d0*/  @P1 STG.E.U8 desc[UR22][R4.64], R9 ;  /* 0x0000000904001986 */ /* 0x0001e8000c101116 */
[----:B------:R0:W-:Y:S02]  /*340e0*/  @P6 STG.E.U8 desc[UR22][R6.64], R32 ;  /* 0x0000002006006986 */ /* 0x0001e4000c101116 */
[----:B0-----:R-:W-:Y:S01]  /*340f0*/  IADD3 R4, P1, PT, R0, R2, RZ ;  /* 0x0000000200047210 */ /* 0x001fe20007f3e0ff */
[----:B------:R-:W-:-:S03]  /*34100*/  IMAD R7, R8, 0x2, R0 ;  /* 0x0000000208077824 */ /* 0x000fc600078e0200 */
[----:B------:R-:W-:Y:S02]  /*34110*/  LEA.HI.X.SX32 R5, R0, R3, 0x1, P1 ;  /* 0x0000000300057211 */ /* 0x000fe400008f0eff */
[----:B------:R-:W-:Y:S02]  /*34120*/  PRMT R0, R33, 0x7770, RZ ;  /* 0x0000777021007816 */ /* 0x000fe400000000ff */
[----:B------:R-:W-:-:S03]  /*34130*/  IADD3 R6, P6, PT, R7, R2, RZ ;  /* 0x0000000207067210 */ /* 0x000fc60007fde0ff */
[----:B------:R0:W-:Y:S01]  /*34140*/  @P3 STG.E.U8 desc[UR22][R4.64], R0 ;  /* 0x0000000004003986 */ /* 0x0001e2000c101116 */
[----:B-1----:R-:W-:Y:S01]  /*34150*/  ISETP.LT.AND P2, PT, R17, UR6, !P0 ;  /* 0x0000000611007c0c */ /* 0x002fe2000c741270 */
[----:B------:R-:W3:Y:S02]  /*34160*/  LDCU UR6, c[0x0][0x39c] ;  /* 0x00007380ff0677ac */ /* 0x000ee40008000800 */
[----:B------:R-:W3:Y:S01]  /*34170*/  LDL.LU R17, [R1+0xd34] ;  /* 0x000d340001117983 */ /* 0x000ee20000300800 */
[----:B0-----:R-:W-:Y:S01]  /*34180*/  IMAD R0, R8, 0x2, R7 ;  /* 0x0000000208007824 */ /* 0x001fe200078e0207 */
[----:B------:R-:W-:Y:S02]  /*34190*/  LEA.HI.X.SX32 R7, R7, R3, 0x1, P6 ;  /* 0x0000000307077211 */ /* 0x000fe400030f0eff */
[----:B----4-:R-:W-:Y:S01]  /*341a0*/  ISETP.LT.AND P5, PT, R16, UR7, !P0 ;  /* 0x0000000710007c0c */ /* 0x010fe2000c7a1270 */
[----:B------:R-:W0:Y:S01]  /*341b0*/  LDCU UR7, c[0x0][0x39c] ;  /* 0x00007380ff0777ac */ /* 0x000e220008000800 */
[----:B------:R-:W4:Y:S01]  /*341c0*/  LDL.LU R16, [R1+0xdb4] ;  /* 0x000db40001107983 */ /* 0x000f220000300800 */
[----:B--2---:R-:W-:Y:S01]  /*341d0*/  ISETP.LT.AND P1, PT, R11, UR5, !P0 ;  /* 0x000000050b007c0c */ /* 0x004fe2000c721270 */
[----:B------:R-:W1:Y:S01]  /*341e0*/  LDCU UR5, c[0x0][0x39c] ;  /* 0x00007380ff0577ac */ /* 0x000e620008000800 */
[----:B------:R-:W-:-:S05]  /*341f0*/  PRMT R11, R33, 0x7771, RZ ;  /* 0x00007771210b7816 */ /* 0x000fca00000000ff */
[----:B------:R2:W-:Y:S01]  /*34200*/  @P4 STG.E.U8 desc[UR22][R6.64], R11 ;  /* 0x0000000b06004986 */ /* 0x0005e2000c101116 */
[----:B---3--:R-:W-:Y:S01]  /*34210*/  ISETP.LT.AND P4, PT, R18, UR6, !P0 ;  /* 0x0000000612007c0c */ /* 0x008fe2000c781270 */
[----:B------:R-:W-:Y:S01]  /*34220*/  IMAD R9, R10, R8, RZ ;  /* 0x000000080a097224 */ /* 0x000fe200078e02ff */
[-C--:B------:R-:W-:Y:S01]  /*34230*/  IADD3 R4, P6, PT, R0, R2.reuse, RZ ;  /* 0x0000000200047210 */ /* 0x080fe20007fde0ff */
[----:B------:R-:W3:Y:S01]  /*34240*/  LDL.LU R18, [R1+0xc24] ;  /* 0x000c240001127983 */ /* 0x000ee20000300800 */
[----:B------:R-:W-:Y:S01]  /*34250*/  ISETP.LT.AND P3, PT, R10, UR4, !P0 ;  /* 0x000000040a007c0c */ /* 0x000fe2000c761270 */
[----:B------:R-:W4:Y:S01]  /*34260*/  LDCU UR4, c[0x0][0x39c] ;  /* 0x00007380ff0477ac */ /* 0x000f220008000800 */
[----:B------:R-:W0:Y:S01]  /*34270*/  LDCU UR6, c[0x0][0x39c] ;  /* 0x00007380ff0677ac */ /* 0x000e220008000800 */
[----:B--2---:R-:W2:Y:S01]  /*34280*/  LDL.LU R11, [R1+0xe04] ;  /* 0x000e0400010b7983 */ /* 0x004ea20000300800 */
[----:B------:R-:W-:Y:S02]  /*34290*/  LEA.HI.X.SX32 R5, R0, R3, 0x1, P6 ;  /* 0x0000000300057211 */ /* 0x000fe400030f0eff */
[----:B------:R-:W-:-:S02]  /*342a0*/  IADD3 R6, P6, PT, R9, R2, RZ ;  /* 0x0000000209067210 */ /* 0x000fc40007fde0ff */
[----:B------:R-:W-:Y:S01]  /*342b0*/  PRMT R10, R33, 0x7772, RZ ;  /* 0x00007772210a7816 */ /* 0x000fe200000000ff */
[C---:B------:R-:W-:Y:S01]  /*342c0*/  IMAD R0, R8.reuse, 0x4, R0 ;  /* 0x0000000408007824 */ /* 0x040fe200078e0200 */
[----:B------:R-:W-:Y:S02]  /*342d0*/  LEA.HI.X.SX32 R7, R9, R3, 0x1, P6 ;  /* 0x0000000309077211 */ /* 0x000fe400030f0eff */
[----:B------:R-:W-:Y:S01]  /*342e0*/  PRMT R33, R33, 0x7773, RZ ;  /* 0x0000777321217816 */ /* 0x000fe200000000ff */
[----:B------:R0:W-:Y:S04]  /*342f0*/  @P2 STG.E.U8 desc[UR22][R4.64], R10 ;  /* 0x0000000a04002986 */ /* 0x0001e8000c101116 */
[----:B------:R1:W-:Y:S01]  /*34300*/  @P3 STG.E.U8 desc[UR22][R6.64], R33 ;  /* 0x0000002106003986 */ /* 0x0003e2000c101116 */
[----:B0-----:R-:W-:Y:S01]  /*34310*/  IMAD R5, R8, 0x2, R0 ;  /* 0x0000000208057824 */ /* 0x001fe200078e0200 */
[----:B-1----:R-:W-:-:S02]  /*34320*/  IADD3 R6, P6, PT, R0, R2, RZ ;  /* 0x0000000200067210 */ /* 0x002fc40007fde0ff */
[----:B------:R-:W-:Y:S02]  /*34330*/  PRMT R10, R34, 0x7770, RZ ;  /* 0x00007770220a7816 */ /* 0x000fe400000000ff */
[-C--:B------:R-:W-:Y:S01]  /*34340*/  LEA.HI.X.SX32 R7, R0, R3.reuse, 0x1, P6 ;  /* 0x0000000300077211 */ /* 0x080fe200030f0eff */
[----:B------:R-:W-:Y:S01]  /*34350*/  IMAD R0, R8, 0x2, R5 ;  /* 0x0000000208007824 */ /* 0x000fe200078e0205 */
[C---:B------:R-:W-:Y:S02]  /*34360*/  IADD3 R4, P6, PT, R5.reuse, R2, RZ ;  /* 0x0000000205047210 */ /* 0x040fe40007fde0ff */
[----:B------:R-:W-:Y:S01]  /*34370*/  PRMT R9, R34, 0x7771, RZ ;  /* 0x0000777122097816 */ /* 0x000fe200000000ff */
[----:B------:R0:W-:Y:S01]  /*34380*/  @P5 STG.E.U8 desc[UR22][R6.64], R10 ;  /* 0x0000000a06005986 */ /* 0x0001e2000c101116 */
[----:B------:R-:W-:-:S05]  /*34390*/  LEA.HI.X.SX32 R5, R5, R3, 0x1, P6 ;  /* 0x0000000305057211 */ /* 0x000fca00030f0eff */
[----:B------:R1:W-:Y:S01]  /*343a0*/  @P1 STG.E.U8 desc[UR22][R4.64], R9 ;  /* 0x0000000904001986 */ /* 0x0003e2000c101116 */
[----:B0-----:R-:W-:-:S04]  /*343b0*/  IADD3 R6, P6, PT, R0, R2, RZ ;  /* 0x0000000200067210 */ /* 0x001fc80007fde0ff */
[----:B------:R-:W-:Y:S02]  /*343c0*/  LEA.HI.X.SX32 R7, R0, R3, 0x1, P6 ;  /* 0x0000000300077211 */ /* 0x000fe400030f0eff */
[----:B-1----:R-:W-:Y:S02]  /*343d0*/  PRMT R4, R34, 0x7772, RZ ;  /* 0x0000777222047816 */ /* 0x002fe400000000ff */
[----:B------:R-:W-:-:S03]  /*343e0*/  ISETP.LT.AND P3, PT, R17, UR7, !P0 ;  /* 0x0000000711007c0c */ /* 0x000fc6000c761270 */
[----:B------:R0:W-:Y:S01]  /*343f0*/  @P4 STG.E.U8 desc[UR22][R6.64], R4 ;  /* 0x0000000406004986 */ /* 0x0001e2000c101116 */
[----:B------:R-:W-:Y:S01]  /*34400*/  ISETP.LT.AND P2, PT, R19, UR5, !P0 ;  /* 0x0000000513007c0c */ /* 0x000fe2000c741270 */
[----:B------:R-:W3:Y:S02]  /*34410*/  LDCU UR5, c[0x0][0x39c] ;  /* 0x00007380ff0577ac */ /* 0x000ee40008000800 */
[----:B------:R-:W3:Y:S01]  /*34420*/  LDL.LU R17, [R1+0xe08] ;  /* 0x000e080001117983 */ /* 0x000ee20000300800 */
[----:B----4-:R-:W-:Y:S01]  /*34430*/  ISETP.LT.AND P5, PT, R16, UR4, !P0 ;  /* 0x0000000410007c0c */ /* 0x010fe2000c7a1270 */
[----:B------:R-:W1:Y:S02]  /*34440*/  LDCU UR7, c[0x0][0x39c] ;  /* 0x00007380ff0777ac */ /* 0x000e640008000800 */
[----:B------:R-:W4:Y:S01]  /*34450*/  LDL.LU R16, [R1+0xb68] ;  /* 0x000b680001107983 */ /* 0x000f220000300800 */
[----:B------:R-:W-:Y:S01]  /*34460*/  IMAD R5, R8, 0x2, R0 ;  /* 0x0000000208057824 */ /* 0x000fe200078e0200 */
[----:B------:R-:W-:Y:S01]  /*34470*/  PRMT R34, R34, 0x7773, RZ ;  /* 0x0000777322227816 */ /* 0x000fe200000000ff */
[----:B------:R-:W0:Y:S01]  /*34480*/  LDCU UR4, c[0x0][0x39c] ;  /* 0x00007380ff0477ac */ /* 0x000e220008000800 */
[----:B------:R-:W4:Y:S01]  /*34490*/  LDL.LU R10, [R1+0xd88] ;  /* 0x000d8800010a7983 */ /* 0x000f220000300800 */
[----:B--2---:R-:W-:Y:S01]  /*344a0*/  ISETP.LT.AND P4, PT, R11, UR6, !P0 ;  /* 0x000000060b007c0c */ /* 0x004fe2000c781270 */
[----:B------:R-:W-:-:S02]  /*344b0*/  IMAD R0, R8, 0x2, R5 ;  /* 0x0000000208007824 */ /* 0x000fc400078e0205 */
[----:B------:R-:W2:Y:S01]  /*344c0*/  LDL.LU R11, [R1+0xc40] ;  /* 0x000c4000010b7983 */ /* 0x000ea20000300800 */
[CC--:B0-----:R-:W-:Y:S01]  /*344d0*/  IADD3 R4, P6, PT, R5.reuse, R2.reuse, RZ ;  /* 0x0000000205047210 */ /* 0x0c1fe20007fde0ff */
[----:B------:R-:W2:Y:S01]  /*344e0*/  LDCU UR6, c[0x0][0x39c] ;  /* 0x00007380ff0677ac */ /* 0x000ea20008000800 */
[----:B---3--:R-:W-:Y:S01]  /*344f0*/  ISETP.LT.AND P1, PT, R18, UR5, !P0 ;  /* 0x0000000512007c0c */ /* 0x008fe2000c721270 */
[----:B------:R-:W-:Y:S01]  /*34500*/  IMAD R9, R8, 0x2, R0 ;  /* 0x0000000208097824 */ /* 0x000fe200078e0200 */
[-C--:B------:R-:W-:Y:S01]  /*34510*/  LEA.HI.X.SX32 R5, R5, R3.reuse, 0x1, P6 ;  /* 0x0000000305057211 */ /* 0x080fe200030f0eff */
[----:B------:R-:W4:Y:S01]  /*34520*/  LDCU UR5, c[0x0][0x39c] ;  /* 0x00007380ff0577ac */ /* 0x000f220008000800 */
[C---:B------:R-:W-:Y:S01]  /*34530*/  IADD3 R6, P6, PT, R0.reuse, R2, RZ ;  /* 0x0000000200067210 */ /* 0x040fe20007fde0ff */
[----:B------:R-:W3:Y:S03]  /*34540*/  LDL.LU R19, [R1+0xc88] ;  /* 0x000c880001137983 */ /* 0x000ee60000300800 */
[----:B------:R-:W-:Y:S01]  /*34550*/  LEA.HI.X.SX32 R7, R0, R3, 0x1, P6 ;  /* 0x0000000300077211 */ /* 0x000fe200030f0eff */
[----:B------:R0:W-:Y:S01]  /*34560*/  @P2 STG.E.U8 desc[UR22][R4.64], R34 ;  /* 0x0000002204002986 */ /* 0x0001e2000c101116 */
[----:B------:R-:W-:-:S05]  /*34570*/  PRMT R0, R35, 0x7770, RZ ;  /* 0x0000777023007816 */ /* 0x000fca00000000ff */
[----:B------:R1:W-:Y:S01]  /*34580*/  @P3 STG.E.U8 desc[UR22][R6.64], R0 ;  /* 0x0000000006003986 */ /* 0x0003e2000c101116 */
[----:B0-----:R-:W-:-:S04]  /*34590*/  IADD3 R4, P6, PT, R9, R2, RZ ;  /* 0x0000000209047210 */ /* 0x001fc80007fde0ff */
[----:B------:R-:W-:Y:S01]  /*345a0*/  LEA.HI.X.SX32 R5, R9, R3, 0x1, P6 ;  /* 0x0000000309057211 */ /* 0x000fe200030f0eff */
[----:B-1----:R-:W-:Y:S01]  /*345b0*/  IMAD R0, R8, 0x2, R9 ;  /* 0x0000000208007824 */ /* 0x002fe200078e0209 */
[----:B------:R-:W-:-:S04]  /*345c0*/  PRMT R7, R35, 0x7771, RZ ;  /* 0x0000777123077816 */ /* 0x000fc800000000ff */
[C---:B------:R-:W-:Y:S01]  /*345d0*/  IADD3 R6, P6, PT, R0.reuse, R2, RZ ;  /* 0x0000000200067210 */ /* 0x040fe20007fde0ff */
[----:B------:R0:W-:Y:S03]  /*345e0*/  @P5 STG.E.U8 desc[UR22][R4.64], R7 ;  /* 0x0000000704005986 */ /* 0x0001e6000c101116 */
[----:B0-----:R-:W-:Y:S02]  /*345f0*/  LEA.HI.X.SX32 R7, R0, R3, 0x1, P6 ;  /* 0x0000000300077211 */ /* 0x001fe400030f0eff */
[----:B------:R-:W-:Y:S02]  /*34600*/  ISETP.LT.AND P2, PT, R17, UR7, !P0 ;  /* 0x0000000711007c0c */ /* 0x000fe4000c741270 */
[----:B----4-:R-:W-:Y:S01]  /*34610*/  ISETP.LT.AND P5, PT, R10, UR5, !P0 ;  /* 0x000000050a007c0c */ /* 0x010fe2000c7a1270 */
[----:B------:R-:W4:Y:S01]  /*34620*/  LDL.LU R17, [R1+0xcd0] ;  /* 0x000cd00001117983 */ /* 0x000f220000300800 */
[C---:B------:R-:W-:Y:S01]  /*34630*/  PRMT R10, R35.reuse, 0x7773, RZ ;  /* 0x00007773230a7816 */ /* 0x040fe200000000ff */
[C---:B------:R-:W-:Y:S01]  /*34640*/  IMAD R9, R16.reuse, R8, RZ ;  /* 0x0000000810097224 */ /* 0x040fe200078e02ff */
[----:B------:R-:W-:Y:S01]  /*34650*/  PRMT R35, R35, 0x7772, RZ ;  /* 0x0000777223237816 */ /* 0x000fe200000000ff */
[----:B------:R-:W4:Y:S01]  /*34660*/  LDL.LU R18, [R1+0xd64] ;  /* 0x000d640001127983 */ /* 0x000f220000300800 */
[----:B------:R-:W-:Y:S01]  /*34670*/  ISETP.LT.AND P3, PT, R16, UR4, !P0 ;  /* 0x0000000410007c0c */ /* 0x000fe2000c761270 */
[----:B------:R-:W3:Y:S02]  /*34680*/  LDCU UR4, c[0x0][0x39c] ;  /* 0x00007380ff0477ac */ /* 0x000ee40008000800 */
[----:B------:R-:W4:Y:S01]  /*34690*/  LDL.LU R16, [R1+0xbf0] ;  /* 0x000bf00001107983 */ /* 0x000f220000300800 */
[----:B------:R-:W4:Y:S03]  /*346a0*/  LDCU UR5, c[0x0][0x39c] ;  /* 0x00007380ff0577ac */ /* 0x000f260008000800 */
[----:B------:R0:W-:Y:S01]  /*346b0*/  @P1 STG.E.U8 desc[UR22][R6.64], R35 ;  /* 0x0000002306001986 */ /* 0x0001e2000c101116 */
[----:B------:R-:W-:Y:S01]  /*346c0*/  IMAD R0, R8, 0x4, R0 ;  /* 0x0000000408007824 */ /* 0x000fe200078e0200 */
[----:B------:R-:W1:Y:S01]  /*346d0*/  LDCU UR7, c[0x0][0x39c] ;  /* 0x00007380ff0777ac */ /* 0x000e620008000800 */
[----:B--2---:R-:W-:Y:S01]  /*346e0*/  ISETP.LT.AND P1, PT, R11, UR6, !P0 ;  /* 0x000000060b007c0c */ /* 0x004fe2000c721270 */
[----:B------:R-:W2:Y:S01]  /*346f0*/  LDCU UR6, c[0x0][0x39c] ;  /* 0x00007380ff0677ac */ /* 0x000ea20008000800 */
[----:B------:R-:W2:Y:S01]  /*34700*/  LDL.LU R11, [R1+0xc14] ;  /* 0x000c1400010b7983 */ /* 0x000ea20000300800 */
[----:B------:R-:W-:-:S04]  /*34710*/  IADD3 R4, P6, PT, R9, R2, RZ ;  /* 0x0000000209047210 */ /* 0x000fc80007fde0ff */
[----:B------:R-:W-:Y:S02]  /*34720*/  LEA.HI.X.SX32 R5, R9, R3, 0x1, P6 ;  /* 0x0000000309057211 */ /* 0x000fe400030f0eff */
[----:B0-----:R-:W-:-:S03]  /*34730*/  IADD3 R6, P6, PT, R0, R2, RZ ;  /* 0x0000000200067210 */ /* 0x001fc60007fde0ff */
[----:B------:R0:W-:Y:S01]  /*34740*/  @P3 STG.E.U8 desc[UR22][R4.64], R10 ;  /* 0x0000000a04003986 */ /* 0x0001e2000c101116 */
[----:B------:R-:W-:Y:S01]  /*34750*/  LEA.HI.X.SX32 R7, R0, R3, 0x1, P6 ;  /* 0x0000000300077211 */ /* 0x000fe200030f0eff */
[----:B------:R-:W-:Y:S01]  /*34760*/  IMAD R0, R8, 0x2, R0 ;  /* 0x0000000208007824 */ /* 0x000fe200078e0200 */
[----:B---3--:R-:W-:Y:S01]  /*34770*/  ISETP.LT.AND P3, PT, R19, UR4, !P0 ;  /* 0x0000000413007c0c */ /* 0x008fe2000c761270 */
[----:B------:R-:W3:Y:S01]  /*34780*/  LDCU UR4, c[0x0][0x39c] ;  /* 0x00007380ff0477ac */ /* 0x000ee20008000800 */
[----:B0-----:R-:W-:Y:S01]  /*34790*/  PRMT R4, R40, 0x7770, RZ ;  /* 0x0000777028047816 */ /* 0x001fe200000000ff */
[----:B------:R-:W-:-:S04]  /*347a0*/  IMAD R5, R8, 0x2, R0 ;  /* 0x0000000208057824 */ /* 0x000fc800078e0200 */
[----:B------:R0:W-:Y:S01]  /*347b0*/  @P4 STG.E.U8 desc[UR22][R6.64], R4 ;  /* 0x0000000406004986 */ /* 0x0001e2000c101116 */
[----:B------:R-:W-:Y:S02]  /*347c0*/  PRMT R10, R40, 0x7771, RZ ;  /* 0x00007771280a7816 */ /* 0x000fe400000000ff */
[----:B0-----:R-:W-:-:S04]  /*347d0*/  IADD3 R6, P6, PT, R0, R2, RZ ;  /* 0x0000000200067210 */ /* 0x001fc80007fde0ff */
[----:B------:R-:W-:Y:S01]  /*347e0*/  LEA.HI.X.SX32 R7, R0, R3, 0x1, P6 ;  /* 0x0000000300077211 */ /* 0x000fe200030f0eff */
[----:B------:R-:W-:Y:S01]  /*347f0*/  IMAD R0, R8, 0x2, R5 ;  /* 0x0000000208007824 */ /* 0x000fe200078e0205 */
[----:B------:R-:W-:-:S03]  /*34800*/  IADD3 R4, P6, PT, R5, R2, RZ ;  /* 0x0000000205047210 */ /* 0x000fc60007fde0ff */
[----:B------:R0:W-:Y:S01]  /*34810*/  @P2 STG.E.U8 desc[UR22][R6.64], R10 ;  /* 0x0000000a06002986 */ /* 0x0001e2000c101116 */
[-C--:B------:R-:W-:Y:S02]  /*34820*/  LEA.HI.X.SX32 R5, R5, R3.reuse, 0x1, P6 ;  /* 0x0000000305057211 */ /* 0x080fe400030f0eff */
[C---:B------:R-:W-:Y:S02]  /*34830*/  PRMT R9, R40.reuse, 0x7772, RZ ;  /* 0x0000777228097816 */ /* 0x040fe400000000ff */
[----:B------:R-:W-:Y:S02]  /*34840*/  PRMT R40, R40, 0x7773, RZ ;  /* 0x0000777328287816 */ /* 0x000fe400000000ff */
[C---:B0-----:R-:W-:Y:S01]  /*34850*/  IADD3 R6, P6, PT, R0.reuse, R2, RZ ;  /* 0x0000000200067210 */ /* 0x041fe20007fde0ff */
[----:B------:R-:W-:Y:S03]  /*34860*/  @P5 STG.E.U8 desc[UR22][R4.64], R9 ;  /* 0x0000000904005986 */ /* 0x000fe6000c101116 */
[----:B------:R-:W-:-:S05]  /*34870*/  LEA.HI.X.SX32 R7, R0, R3, 0x1, P6 ;  /* 0x0000000300077211 */ /* 0x000fca00030f0eff */
[----:B------:R0:W-:Y:S01]  /*34880*/  @P1 STG.E.U8 desc[UR22][R6.64], R40 ;  /* 0x0000002806001986 */ /* 0x0001e2000c101116 */
[----:B----4-:R-:W-:Y:S01]  /*34890*/  ISETP.LT.AND P4, PT, R17, UR5, !P0 ;  /* 0x0000000511007c0c */ /* 0x010fe2000c781270 */
[----:B------:R-:W2:Y:S02]  /*348a0*/  LDCU UR5, c[0x0][0x39c] ;  /* 0x00007380ff0577ac */ /* 0x000ea40008000800 */
[----:B------:R-:W4:Y:S04]  /*348b0*/  LDL.LU R17, [R1+0xb7c] ;  /* 0x000b7c0001117983 */ /* 0x000f280000300800 */
[----:B------:R-:W4:Y:S01]  /*348c0*/  LDL.LU R19, [R1+0xce4] ;  /* 0x000ce40001137983 */ /* 0x000f220000300800 */
[----:B---3--:R-:W-:Y:S01]  /*348d0*/  ISETP.LT.AND P5, PT, R16, UR4, !P0 ;  /* 0x0000000410007c0c */ /* 0x008fe2000c7a1270 */
[----:B------:R-:W-:-:S02]  /*348e0*/  IMAD R0, R8, 0x2, R0 ;  /* 0x0000000208007824 */ /* 0x000fc400078e0200 */
[----:B------:R-:W3:Y:S01]  /*348f0*/  LDL.LU R16, [R1+0xd30] ;  /* 0x000d300001107983 */ /* 0x000ee20000300800 */
[----:B------:R-:W4:Y:S01]  /*34900*/  LDCU UR4, c[0x0][0x39c] ;  /* 0x00007380ff0477ac */ /* 0x000f220008000800 */
[----:B--2---:R-:W-:Y:S01]  /*34910*/  ISETP.LT.AND P1, PT, R11, UR5, !P0 ;  /* 0x000000050b007c0c */ /* 0x004fe2000c721270 */
[----:B0-----:R-:W-:Y:S01]  /*34920*/  IMAD R7, R8, 0x2, R0 ;  /* 0x0000000208077824 */ /* 0x001fe200078e0200 */
[----:B------:R-:W2:Y:S01]  /*34930*/  LDL.LU R11, [R1+0xdb0] ;  /* 0x000db000010b7983 */ /* 0x000ea20000300800 */
[CC--:B------:R-:W-:Y:S01]  /*34940*/  IADD3 R4, P6, PT, R0.reuse, R2.reuse, RZ ;  /* 0x0000000200047210 */ /* 0x0c0fe20007fde0ff */
[----:B------:R-:W3:Y:S03]  /*34950*/  LDCU UR5, c[0x0][0x39c] ;  /* 0x00007380ff0577ac */ /* 0x000ee60008000800 */
[----:B------:R-:W-:Y:S02]  /*34960*/  LEA.HI.X.SX32 R5, R0, R3, 0x1, P6 ;  /* 0x0000000300057211 */ /* 0x000fe400030f0eff */
[----:B------:R-:W-:Y:S01]  /*34970*/  IADD3 R6, P6, PT, R7, R2, RZ ;  /* 0x0000000207067210 */ /* 0x000fe20007fde0ff */
[----:B------:R-:W-:Y:S01]  /*34980*/  IMAD R0, R8, 0x2, R7 ;  /* 0x0000000208007824 */ /* 0x000fe200078e0207 */
[----:B------:R-:W-:-:S02]  /*34990*/  PRMT R10, R41, 0x7770, RZ ;  /* 0x00007770290a7816 */ /* 0x000fc400000000ff */
[----:B------:R-:W-:Y:S02]  /*349a0*/  LEA.HI.X.SX32 R7, R7, R3, 0x1, P6 ;  /* 0x0000000307077211 */ /* 0x000fe400030f0eff */
[----:B------:R-:W-:Y:S01]  /*349b0*/  PRMT R9, R41, 0x7771, RZ ;  /* 0x0000777129097816 */ /* 0x000fe200000000ff */
[----:B------:R0:W-:Y:S01]  /*349c0*/  @P3 STG.E.U8 desc[UR22][R4.64], R10 ;  /* 0x0000000a04003986 */ /* 0x0001e2000c101116 */
[----:B------:R-:W-:Y:S01]  /*349d0*/  ISETP.LT.AND P2, PT, R18, UR6, !P0 ;  /* 0x0000000612007c0c */ /* 0x000fe2000c741270 */
[----:B------:R-:W1:Y:S02]  /*349e0*/  LDCU UR6, c[0x0][0x39c] ;  /* 0x00007380ff0677ac */ /* 0x000e640008000800 */
[----:B------:R1:W-:Y:S04]  /*349f0*/  @P4 STG.E.U8 desc[UR22][R6.64], R9 ;  /* 0x0000000906004986 */ /* 0x0003e8000c101116 */
[----:B------:R-:W2:Y:S01]  /*34a00*/  LDL.LU R18, [R1+0xc20] ;  /* 0x000c200001127983 */ /* 0x000ea20000300800 */
[----:B0-----:R-:W-:-:S04]  /*34a10*/  IADD3 R4, P6, PT, R0, R2, RZ ;  /* 0x0000000200047210 */ /* 0x001fc80007fde0ff */
[----:B------:R-:W-:Y:S02]  /*34a20*/  LEA.HI.X.SX32 R5, R0, R3, 0x1, P6 ;  /* 0x0000000300057211 */ /* 0x000fe400030f0eff */
[C---:B-1----:R-:W-:Y:S02]  /*34a30*/  PRMT R9, R41.reuse, 0x7772, RZ ;  /* 0x0000777229097816 */ /* 0x042fe400000000ff */
[----:B------:R-:W-:-:S03]  /*34a40*/  PRMT R41, R41, 0x7773, RZ ;  /* 0x0000777329297816 */ /* 0x000fc600000000ff */
[----:B------:R0:W-:Y:S01]  /*34a50*/  @P2 STG.E.U8 desc[UR22][R4.64], R9 ;  /* 0x0000000904002986 */ /* 0x0001e2000c101116 */
[C---:B----4-:R-:W-:Y:S01]  /*34a60*/  ISETP.LT.AND P3, PT, R17.reuse, UR4, !P0 ;  /* 0x0000000411007c0c */ /* 0x050fe2000c761270 */
[----:B------:R-:W-:Y:S01]  /*34a70*/  IMAD R7, R17, R8, RZ ;  /* 0x0000000811077224 */ /* 0x000fe200078e02ff */
[----:B------:R-:W2:Y:S01]  /*34a80*/  LDCU UR4, c[0x0][0x39c] ;  /* 0x00007380ff0477ac */ /* 0x000ea20008000800 */
[----:B------:R-:W4:Y:S03]  /*34a90*/  LDL.LU R17, [R1+0xc70] ;  /* 0x000c700001117983 */ /* 0x000f260000300800 */
[----:B------:R-:W-:-:S04]  /*34aa0*/  IADD3 R6, P6, PT, R7, R2, RZ ;  /* 0x0000000207067210 */ /* 0x000fc80007fde0ff */
[-C--:B------:R-:W-:Y:S02]  /*34ab0*/  LEA.HI.X.SX32 R7, R7, R3.reuse, 0x1, P6 ;  /* 0x0000000307077211 */ /* 0x080fe400030f0eff */
[----:B---3--:R-:W-:Y:S01]  /*34ac0*/  ISETP.LT.AND P2, PT, R16, UR5, !P0 ;  /* 0x0000000510007c0c */ /* 0x008fe2000c741270 */
[C---:B0-----:R-:W-:Y:S01]  /*34ad0*/  IMAD R5, R8.reuse, 0x4, R0 ;  /* 0x0000000408057824 */ /* 0x041fe200078e0200 */
[----:B------:R-:W3:Y:S01]  /*34ae0*/  LDL.LU R16, [R1+0xd04] ;  /* 0x000d040001107983 */ /* 0x000ee20000300800 */
[----:B------:R-:W-:Y:S01]  /*34af0*/  ISETP.LT.AND P4, PT, R19, UR6, !P0 ;  /* 0x0000000613007c0c */ /* 0x000fe2000c781270 */
[----:B------:R-:W0:Y:S02]  /*34b00*/  LDCU UR6, c[0x0][0x39c] ;  /* 0x00007380ff0677ac */ /* 0x000e240008000800 */
[----:B------:R1:W-:Y:S01]  /*34b10*/  @P3 STG.E.U8 desc[UR22][R6.64], R41 ;  /* 0x0000002906003986 */ /* 0x0003e2000c101116 */
[----:B------:R-:W4:Y:S01]  /*34b20*/  LDCU UR5, c[0x0][0x39c] ;  /* 0x00007380ff0577ac */ /* 0x000f220008000800 */
[----:B--2---:R-:W-:Y:S01]  /*34b30*/  ISETP.LT.AND P3, PT, R11, UR4, !P0 ;  /* 0x000000040b007c0c */ /* 0x004fe2000c761270 */
[----:B------:R-:W-:Y:S01]  /*34b40*/  IMAD R0, R8, 0x2, R5 ;  /* 0x0000000208007824 */ /* 0x000fe200078e0205 */
[----:B------:R-:W2:Y:S01]  /*34b50*/  LDL.LU R11, [R1+0xd44] ;  /* 0x000d4400010b7983 */ /* 0x000ea20000300800 */
[C---:B------:R-:W-:Y:S01]  /*34b60*/  IADD3 R4, P6, PT, R5.reuse, R2, RZ ;  /* 0x0000000205047210 */ /* 0x040fe20007fde0ff */
[----:B------:R-:W0:Y:S01]  /*34b70*/  LDCU UR4, c[0x0][0x39c] ;  /* 0x00007380ff0477ac */ /* 0x000e220008000800 */
[----:B------:R-:W-:Y:S01]  /*34b80*/  PRMT R9, R42, 0x7770, RZ ;  /* 0x000077702a097816 */ /* 0x000fe200000000ff */
[----:B------:R-:W2:Y:S01]  /*34b90*/  LDL.LU R10, [R1+0xb70] ;  /* 0x000b7000010a7983 */ /* 0x000ea20000300800 */
[----:B------:R-:W-:-:S02]  /*34ba0*/  LEA.HI.X.SX32 R5, R5, R3, 0x1, P6 ;  /* 0x0000000305057211 */ /* 0x000fc400030f0eff */
[----:B-1----:R-:W-:-:S03]  /*34bb0*/  IADD3 R6, P6, PT, R0, R2, RZ ;  /* 0x0000000200067210 */ /* 0x002fc60007fde0ff */
[----:B------:R1:W-:Y:S01]  /*34bc0*/  @P5 STG.E.U8 desc[UR22][R4.64], R9 ;  /* 0x0000000904005986 */ /* 0x0003e2000c101116 */
[----:B------:R-:W-:Y:S01]  /*34bd0*/  LEA.HI.X.SX32 R7, R0, R3, 0x1, P6 ;  /* 0x0000000300077211 */ /* 0x000fe200030f0eff */
[----:B------:R-:W-:Y:S01]  /*34be0*/  IMAD R0, R8, 0x2, R0 ;  /* 0x0000000208007824 */ /* 0x000fe200078e0200 */
[----:B-1----:R-:W-:Y:S02]  /*34bf0*/  PRMT R4, R42, 0x7771, RZ ;  /* 0x000077712a047816 */ /* 0x002fe400000000ff */
[----:B0-----:R-:W-:Y:S01]  /*34c00*/  ISETP.LT.AND P6, PT, R18, UR6, !P0 ;  /* 0x0000000612007c0c */ /* 0x001fe2000c7c1270 */
[----:B------:R-:W2:Y:S02]  /*34c10*/  LDCU UR6, c[0x0][0x39c] ;  /* 0x00007380ff0677ac */ /* 0x000ea40008000800 */
[----:B------:R0:W-:Y:S01]  /*34c20*/  @P1 STG.E.U8 desc[UR22][R6.64], R4 ;  /* 0x0000000406001986 */ /* 0x0001e2000c101116 */
[----:B------:R-:W-:Y:S01]  /*34c30*/  IMAD R5, R8, 0x2, R0 ;  /* 0x0000000208057824 */ /* 0x000fe200078e0200 */
[----:B------:R-:W-:-:S02]  /*34c40*/  PRMT R9, R42, 0x7772, RZ ;  /* 0x000077722a097816 */ /* 0x000fc400000000ff */
[----:B0-----:R-:W-:-:S04]  /*34c50*/  IADD3 R6, P5, PT, R0, R2, RZ ;  /* 0x0000000200067210 */ /* 0x001fc80007fbe0ff */
[-C--:B------:R-:W-:Y:S02]  /*34c60*/  LEA.HI.X.SX32 R7, R0, R3.reuse, 0x1, P5 ;  /* 0x0000000300077211 */ /* 0x080fe400028f0eff */
[C---:B------:R-:W-:Y:S01]  /*34c70*/  IADD3 R4, P5, PT, R5.reuse, R2, RZ ;  /* 0x0000000205047210 */ /* 0x040fe20007fbe0ff */
[----:B------:R-:W-:Y:S01]  /*34c80*/  IMAD R0, R8, 0x2, R5 ;  /* 0x0000000208007824 */ /* 0x000fe200078e0205 */
[----:B------:R-:W-:Y:S02]  /*34c90*/  PRMT R42, R42, 0x7773, RZ ;  /* 0x000077732a2a7816 */ /* 0x000fe400000000ff */
[----:B------:R-:W-:Y:S01]  /*34ca0*/  LEA.HI.X.SX32 R5, R5, R3, 0x1, P5 ;  /* 0x0000000305057211 */ /* 0x000fe200028f0eff */
[----:B------:R0:W-:Y:S04]  /*34cb0*/  @P4 STG.E.U8 desc[UR22][R6.64], R9 ;  /* 0x0000000906004986 */ /* 0x0001e8000c101116 */
[----:B------:R1:W-:Y:S01]  /*34cc0*/  @P2 STG.E.U8 desc[UR22][R4.64], R42 ;  /* 0x0000002a04002986 */ /* 0x0003e2000c101116 */
[----:B----4-:R-:W-:Y:S01]  /*34cd0*/  ISETP.LT.AND P1, PT, R17, UR5, !P0 ;  /* 0x0000000511007c0c */ /* 0x010fe2000c721270 */
[----:B------:R-:W4:Y:S02]  /*34ce0*/  LDCU UR5, c[0x0][0x39c] ;  /* 0x00007380ff0577ac */ /* 0x000f240008000800 */
[----:B------:R-:W4:Y:S04]  /*34cf0*/  LDL.LU R17, [R1+0xc3c] ;  /* 0x000c3c0001117983 */ /* 0x000f280000300800 */
[----:B------:R-:W4:Y:S01]  /*34d00*/  LDL.LU R19, [R1+0xc84] ;  /* 0x000c840001137983 */ /* 0x000f220000300800 */
[----:B---3--:R-:W-:-:S02]  /*34d10*/  ISETP.LT.AND P5, PT, R16, UR7, !P0 ;  /* 0x0000000710007c0c */ /* 0x008fc4000c7a1270 */
[----:B0-----:R-:W-:Y:S01]  /*34d20*/  IADD3 R6, P4, PT, R0, R2, RZ ;  /* 0x0000000200067210 */ /* 0x001fe20007f9e0ff */
[----:B------:R-:W3:Y:S01]  /*34d30*/  LDL.LU R16, [R1+0xccc] ;  /* 0x000ccc0001107983 */ /* 0x000ee20000300800 */
[----:B-1----:R-:W-:Y:S01]  /*34d40*/  PRMT R5, R43, 0x7770, RZ ;  /* 0x000077702b057816 */ /* 0x002fe200000000ff */
[----:B------:R-:W-:Y:S01]  /*34d50*/  IMAD R4, R8, 0x2, R0 ;  /* 0x0000000208047824 */ /* 0x000fe200078e0200 */
[----:B--2---:R-:W-:Y:S01]  /*34d60*/  ISETP.LT.AND P2, PT, R11, UR6, !P0 ;  /* 0x000000060b007c0c */ /* 0x004fe2000c741270 */
[----:B------:R-:W0:Y:S01]  /*34d70*/  LDCU UR6, c[0x0][0x39c] ;  /* 0x00007380ff0677ac */ /* 0x000e220008000800 */
[----:B------:R-:W2:Y:S01]  /*34d80*/  LDL.LU R11, [R1+0xd60] ;  /* 0x000d6000010b7983 */ /* 0x000ea20000300800 */
[----:B------:R-:W-:Y:S01]  /*34d90*/  LEA.HI.X.SX32 R7, R0, R3, 0x1, P4 ;  /* 0x0000000300077211 */ /* 0x000fe200020f0eff */
[----:B------:R-:W-:Y:S01]  /*34da0*/  IMAD R0, R8, 0x2, R4 ;  /* 0x0000000208007824 */ /* 0x000fe200078e0204 */
[----:B------:R-:W1:Y:S01]  /*34db0*/  LDCU UR7, c[0x0][0x39c] ;  /* 0x00007380ff0777ac */ /* 0x000e620008000800 */
[C---:B------:R-:W-:Y:S01]  /*34dc0*/  IMAD R9, R10.reuse, R8, RZ ;  /* 0x000000080a097224 */ /* 0x040fe200078e02ff */
[----:B------:R-:W2:Y:S04]  /*34dd0*/  LDL.LU R18, [R1+0xd84] ;  /* 0x000d840001127983 */ /* 0x000ea80000300800 */
[----:B------:R0:W-:Y:S01]  /*34de0*/  @P3 STG.E.U8 desc[UR22][R6.64], R5 ;  /* 0x0000000506003986 */ /* 0x0001e2000c101116 */
[----:B------:R-:W-:Y:S01]  /*34df0*/  ISETP.LT.AND P3, PT, R10, UR4, !P0 ;  /* 0x000000040a007c0c */ /* 0x000fe2000c761270 */
[----:B------:R-:W3:Y:S01]  /*34e00*/  LDCU UR4, c[0x0][0x39c] ;  /* 0x00007380ff0477ac */ /* 0x000ee20008000800 */
[----:B0-----:R-:W-:-:S02]  /*34e10*/  IADD3 R6, P4, PT, R4, R2, RZ ;  /* 0x0000000204067210 */ /* 0x001fc40007f9e0ff */
[----:B------:R-:W-:Y:S02]  /*34e20*/  PRMT R5, R43, 0x7771, RZ ;  /* 0x000077712b057816 */ /* 0x000fe400000000ff */
[----:B------:R-:W-:Y:S02]  /*34e30*/  LEA.HI.X.SX32 R7, R4, R3, 0x1, P4 ;  /* 0x0000000304077211 */ /* 0x000fe400020f0eff */
[----:B------:R-:W-:-:S03]  /*34e40*/  IADD3 R4, P4, PT, R0, R2, RZ ;  /* 0x0000000200047210 */ /* 0x000fc60007f9e0ff */
[----:B------:R0:W-:Y:S01]  /*34e50*/  @P6 STG.E.U8 desc[UR22][R6.64], R5 ;  /* 0x0000000506006986 */ /* 0x0001e2000c101116 */
[C---:B------:R-:W-:Y:S02]  /*34e60*/  PRMT R10, R43.reuse, 0x7772, RZ ;  /* 0x000077722b0a7816 */ /* 0x040fe400000000ff */
[----:B------:R-:W-:Y:S02]  /*34e70*/  PRMT R43, R43, 0x7773, RZ ;  /* 0x000077732b2b7816 */ /* 0x000fe400000000ff */
[C---:B0-----:R-:W-:Y:S02]  /*34e80*/  IADD3 R6, P6, PT, R9.reuse, R2, RZ ;  /* 0x0000000209067210 */ /* 0x041fe40007fde0ff */
[-C--:B------:R-:W-:Y:S01]  /*34e90*/  LEA.HI.X.SX32 R5, R0, R3.reuse, 0x1, P4 ;  /* 0x0000000300057211 */ /* 0x080fe200020f0eff */
[----:B------:R-:W-:Y:S01]  /*34ea0*/  IMAD R0, R8, 0x4, R0 ;  /* 0x0000000408007824 */ /* 0x000fe200078e0200 */
[----:B------:R-:W-:-:S03]  /*34eb0*/  LEA.HI.X.SX32 R7, R9, R3, 0x1, P6 ;  /* 0x0000000309077211 */ /* 0x000fc600030f0eff */
[----:B------:R0:W-:Y:S04]  /*34ec0*/  @P1 STG.E.U8 desc[UR22][R4.64], R10 ;  /* 0x0000000a04001986 */ /* 0x0001e8000c101116 */
[----:B------:R1:W-:Y:S01]  /*34ed0*/  @P3 STG.E.U8 desc[UR22][R6.64], R43 ;  /* 0x0000002b06003986 */ /* 0x0003e2000c101116 */
[----:B0-----:R-:W-:Y:S01]  /*34ee0*/  IMAD R5, R8, 0x2, R0 ;  /* 0x0000000208057824 */ /* 0x001fe200078e0200 */
[----:B-1----:R-:W-:-:S04]  /*34ef0*/  IADD3 R6, P6, PT, R0, R2, RZ ;  /* 0x0000000200067210 */ /* 0x002fc80007fde0ff */
[----:B------:R-:W-:Y:S02]  /*34f00*/  LEA.HI.X.SX32 R7, R0, R3, 0x1, P6 ;  /* 0x0000000300077211 */ /* 0x000fe400030f0eff */
[----:B------:R-:W-:Y:S01]  /*34f10*/  IADD3 R4, P6, PT, R5, R2, RZ ;  /* 0x0000000205047210 */ /* 0x000fe20007fde0ff */
[----:B------:R-:W-:-:S03]  /*34f20*/  IMAD R0, R8, 0x2, R5 ;  /* 0x0000000208007824 */ /* 0x000fc600078e0205 */
[----:B------:R-:W-:Y:S02]  /*34f30*/  LEA.HI.X.SX32 R5, R5, R3, 0x1, P6 ;  /* 0x0000000305057211 */ /* 0x000fe400030f0eff */
[----:B----4-:R-:W-:Y:S01]  /*34f40*/  ISETP.LT.AND P4, PT, R17, UR5, !P0 ;  /* 0x0000000511007c0c */ /* 0x010fe2000c781270 */
[----:B------:R-:W2:Y:S01]  /*34f50*/  LDCU UR5, c[0x0][0x39c] ;  /* 0x00007380ff0577ac */ /* 0x000ea20008000800 */
[----:B------:R-:W4:Y:S01]  /*34f60*/  LDL.LU R17, [R1+0xc10] ;  /* 0x000c100001117983 */ /* 0x000f220000300800 */
[----:B---3--:R-:W-:Y:S01]  /*34f70*/  ISETP.LT.AND P3, PT, R16, UR4, !P0 ;  /* 0x0000000410007c0c */ /* 0x008fe2000c761270 */
[----:B------:R-:W0:Y:S02]  /*34f80*/  LDCU UR4, c[0x0][0x39c] ;  /* 0x00007380ff0477ac */ /* 0x000e240008000800 */
[----:B------:R-:W3:Y:S01]  /*34f90*/  LDL.LU R16, [R1+0xc80] ;  /* 0x000c800001107983 */ /* 0x000ee20000300800 */
[----:B--2---:R-:W-:Y:S01]  /*34fa0*/  ISETP.LT.AND P6, PT, R11, UR5, !P0 ;  /* 0x000000050b007c0c */ /* 0x004fe2000c7c1270 */
[----:B------:R-:W3:Y:S02]  /*34fb0*/  LDCU UR5, c[0x0][0x39c] ;  /* 0x00007380ff0577ac */ /* 0x000ee40008000800 */
[----:B------:R-:W0:Y:S01]  /*34fc0*/  LDL.LU R11, [R1+0xb64] ;  /* 0x000b6400010b7983 */ /* 0x000e220000300800 */
[----:B------:R-:W-:Y:S01]  /*34fd0*/  ISETP.LT.AND P1, PT, R19, UR6, !P0 ;  /* 0x0000000613007c0c */ /* 0x000fe2000c721270 */
[----:B------:R-:W1:Y:S01]  /*34fe0*/  LDCU UR6, c[0x0][0x39c] ;  /* 0x00007380ff0677ac */ /* 0x000e620008000800 */
[----:B------:R-:W-:-:S05]  /*34ff0*/  PRMT R10, R44, 0x7770, RZ ;  /* 0x000077702c0a7816 */ /* 0x000fca00000000ff */
[----:B------:R2:W-:Y:S01]  /*35000*/  @P5 STG.E.U8 desc[UR22][R6.64], R10 ;  /* 0x0000000a06005986 */ /* 0x0005e2000c101116 */
[----:B------:R-:W-:-:S03]  /*35010*/  PRMT R9, R44, 0x7771, RZ ;  /* 0x000077712c097816 */ /* 0x000fc600000000ff */
[----:B--2---:R-:W2:Y:S01]  /*35020*/  LDL.LU R10, [R1+0xd4c] ;  /* 0x000d4c00010a7983 */ /* 0x004ea20000300800 */
[----:B------:R-:W-:-:S03]  /*35030*/  IADD3 R6, P5, PT, R0, R2, RZ ;  /* 0x0000000200067210 */ /* 0x000fc60007fbe0ff */
[----:B------:R1:W-:Y:S01]  /*35040*/  @P2 STG.E.U8 desc[UR22][R4.64], R9 ;  /* 0x0000000904002986 */ /* 0x0003e2000c101116 */
[----:B------:R-:W-:Y:S01]  /*35050*/  LEA.HI.X.SX32 R7, R0, R3, 0x1, P5 ;  /* 0x0000000300077211 */ /* 0x000fe200028f0eff */
[----:B------:R-:W-:Y:S01]  /*35060*/  IMAD R0, R8, 0x2, R0 ;  /* 0x0000000208007824 */ /* 0x000fe200078e0200 */
[----:B-1----:R-:W-:Y:S01]  /*35070*/  ISETP.LT.AND P2, PT, R18, UR6, !P0 ;  /* 0x0000000612007c0c */ /* 0x002fe2000c741270 */
[----:B------:R-:W2:Y:S01]  /*35080*/  LDCU UR6, c[0x0][0x39c] ;  /* 0x00007380ff0677ac */ /* 0x000ea20008000800 */
[----:B------:R-:W2:Y:S01]  /*35090*/  LDL.LU R18, [R1+0xdac] ;  /* 0x000dac0001127983 */ /* 0x000ea20000300800 */
[----:B------:R-:W-:-:S05]  /*350a0*/  PRMT R4, R44, 0x7772, RZ ;  /* 0x000077722c047816 */ /* 0x000fca00000000ff */
[----:B------:R1:W-:Y:S01]  /*350b0*/  @P4 STG.E.U8 desc[UR22][R6.64], R4 ;  /* 0x0000000406004986 */ /* 0x0003e2000c101116 */
[----:B------:R-:W-:Y:S02]  /*350c0*/  PRMT R44, R44, 0x7773, RZ ;  /* 0x000077732c2c7816 */ /* 0x000fe400000000ff */
[----:B------:R-:W-:Y:S02]  /*350d0*/  PRMT R9, R45, 0x7770, RZ ;  /* 0x000077702d097816 */ /* 0x000fe400000000ff */
[----:B-1----:R-:W-:Y:S01]  /*350e0*/  IADD3 R4, P4, PT, R0, R2, RZ ;  /* 0x0000000200047210 */ /* 0x002fe20007f9e0ff */
[----:B------:R-:W-:-:S03]  /*350f0*/  IMAD R7, R8, 0x2, R0 ;  /* 0x0000000208077824 */ /* 0x000fc600078e0200 */
[----:B------:R-:W-:Y:S01]  /*35100*/  LEA.HI.X.SX32 R5, R0, R3, 0x1, P4 ;  /* 0x0000000300057211 */ /* 0x000fe200020f0eff */
[----:B------:R-:W-:Y:S01]  /*35110*/  IMAD R0, R8, 0x2, R7 ;  /* 0x0000000208007824 */ /* 0x000fe200078e0207 */
[----:B------:R-:W-:-:S03]  /*35120*/  IADD3 R6, P4, PT, R7, R2, RZ ;  /* 0x0000000207067210 */ /* 0x000fc60007f9e0ff */
[----:B------:R1:W-:Y:S01]  /*35130*/  @P1 STG.E.U8 desc[UR22][R4.64], R44 ;  /* 0x0000002c04001986 */ /* 0x0003e2000c101116 */
[----:B------:R-:W-:-:S05]  /*35140*/  LEA.HI.X.SX32 R7, R7, R3, 0x1, P4 ;  /* 0x0000000307077211 */ /* 0x000fca00020f0eff */
[----:B------:R4:W-:Y:S01]  /*35150*/  @P3 STG.E.U8 desc[UR22][R6.64], R9 ;  /* 0x0000000906003986 */ /* 0x0009e2000c101116 */
[----:B-1----:R-:W-:-:S04]  /*35160*/  IADD3 R4, P4, PT, R0, R2, RZ ;  /* 0x0000000200047210 */ /* 0x002fc80007f9e0ff */
[-C--:B------:R-:W-:Y:S02]  /*35170*/  LEA.HI.X.SX32 R5, R0, R3.reuse, 0x1, P4 ;  /* 0x0000000300057211 */ /* 0x080fe400020f0eff */
[----:B----4-:R-:W-:Y:S01]  /*35180*/  ISETP.LT.AND P5, PT, R17, UR7, !P0 ;  /* 0x0000000711007c0c */ /* 0x010fe2000c7a1270 */
[----:B------:R-:W-:Y:S01]  /*35190*/  IMAD R9, R8, 0x2, R0 ;  /* 0x0000000208097824 */ /* 0x000fe200078e0200 */
[----:B------:R-:W4:Y:S01]  /*351a0*/  LDL.LU R17, [R1+0xc0c] ;  /* 0x000c0c0001117983 */ /* 0x000f220000300800 */
[----:B---3--:R-:W-:Y:S01]  /*351b0*/  ISETP.LT.AND P1, PT, R16, UR5, !P0 ;  /* 0x0000000510007c0c */ /* 0x008fe2000c721270 */
[----:B------:R-:W1:Y:S02]  /*351c0*/  LDCU UR5, c[0x0][0x39c] ;  /* 0x00007380ff0577ac */ /* 0x000e640008000800 */
[----:B------:R-:W3:Y:S01]  /*351d0*/  LDL.LU R16, [R1+0xc6c] ;  /* 0x000c6c0001107983 */ /* 0x000ee20000300800 */
[----:B------:R-:W-:Y:S01]  /*351e0*/  PRMT R7, R45, 0x7771, RZ ;  /* 0x000077712d077816 */ /* 0x000fe200000000ff */
[----:B------:R-:W0:Y:S02]  /*351f0*/  LDCU UR7, c[0x0][0x39c] ;  /* 0x00007380ff0777ac */ /* 0x000e240008000800 */
[----:B------:R-:W3:Y:S01]  /*35200*/  LDL.LU R19, [R1+0xce0] ;  /* 0x000ce00001137983 */ /* 0x000ee20000300800 */
[C---:B0-----:R-:W-:Y:S01]  /*35210*/  ISETP.LT.AND P3, PT, R11.reuse, UR4, !P0 ;  /* 0x000000040b007c0c */ /* 0x041fe2000c761270 */
[----:B------:R-:W-:Y:S01]  /*35220*/  IMAD R0, R11, R8, RZ ;  /* 0x000000080b007224 */ /* 0x000fe200078e02ff */
[C---:B------:R-:W-:Y:S01]  /*35230*/  IADD3 R6, P4, PT, R9.reuse, R2, RZ ;  /* 0x0000000209067210 */ /* 0x040fe20007f9e0ff */
[----:B------:R-:W3:Y:S01]  /*35240*/  LDL.LU R11, [R1+0xd40] ;  /* 0x000d4000010b7983 */ /* 0x000ee20000300800 */
[----:B------:R-:W4:Y:S03]  /*35250*/  LDCU UR4, c[0x0][0x39c] ;  /* 0x00007380ff0477ac */ /* 0x000f260008000800 */
[----:B------:R0:W-:Y:S02]  /*35260*/  @P6 STG.E.U8 desc[UR22][R4.64], R7 ;  /* 0x0000000704006986 */ /* 0x0001e4000c101116 */
[----:B0-----:R-:W-:-:S02]  /*35270*/  LEA.HI.X.SX32 R7, R9, R3, 0x1, P4 ;  /* 0x0000000309077211 */ /* 0x001fc400020f0eff */
[----:B--2---:R-:W-:Y:S01]  /*35280*/  ISETP.LT.AND P4, PT, R10, UR6, !P0 ;  /* 0x000000060a007c0c */ /* 0x004fe2000c781270 */
[----:B------:R-:W-:Y:S01]  /*35290*/  IMAD R9, R8, 0x4, R9 ;  /* 0x0000000408097824 */ /* 0x000fe200078e0209 */
[C---:B------:R-:W-:Y:S01]  /*352a0*/  PRMT R10, R45.reuse, 0x7772, RZ ;  /* 0x000077722d0a7816 */ /* 0x040fe200000000ff */
[----:B------:R-:W3:Y:S01]  /*352b0*/  LDCU UR6, c[0x0][0x39c] ;  /* 0x00007380ff0677ac */ /* 0x000ee20008000800 */
[C---:B------:R-:W-:Y:S02]  /*352c0*/  IADD3 R4, P6, PT, R0.reuse, R2, RZ ;  /* 0x0000000200047210 */ /* 0x040fe40007fde0ff */
[----:B------:R-:W-:Y:S01]  /*352d0*/  PRMT R45, R45, 0x7773, RZ ;  /* 0x000077732d2d7816 */ /* 0x000fe200000000ff */
[----:B------:R0:W-:Y:S01]  /*352e0*/  @P2 STG.E.U8 desc[UR22][R6.64], R10 ;  /* 0x0000000a06002986 */ /* 0x0001e2000c101116 */
[----:B------:R-:W-:Y:S02]  /*352f0*/  LEA.HI.X.SX32 R5, R0, R3, 0x1, P6 ;  /* 0x0000000300057211 */ /* 0x000fe400030f0eff */
[----:B------:R-:W-:-:S02]  /*35300*/  PRMT R0, R46, 0x7770, RZ ;  /* 0x000077702e007816 */ /* 0x000fc400000000ff */
[----:B-1----:R-:W-:Y:S01]  /*35310*/  ISETP.LT.AND P2, PT, R18, UR5, !P0 ;  /* 0x0000000512007c0c */ /* 0x002fe2000c741270 */
[----:B------:R1:W-:Y:S01]  /*35320*/  @P3 STG.E.U8 desc[UR22][R4.64], R45 ;  /* 0x0000002d04003986 */ /* 0x0003e2000c101116 */
[----:B------:R-:W2:Y:S01]  /*35330*/  LDCU UR5, c[0x0][0x39c] ;  /* 0x00007380ff0577ac */ /* 0x000ea20008000800 */
[----:B0-----:R-:W-:-:S04]  /*35340*/  IADD3 R6, P6, PT, R9, R2, RZ ;  /* 0x0000000209067210 */ /* 0x001fc80007fde0ff */
[----:B------:R-:W-:Y:S01]  /*35350*/  LEA.HI.X.SX32 R7, R9, R3, 0x1, P6 ;  /* 0x0000000309077211 */ /* 0x000fe200030f0eff */
[----:B------:R-:W-:-:S04]  /*35360*/  IMAD R9, R8, 0x2, R9 ;  /* 0x0000000208097824 */ /* 0x000fc800078e0209 */
[----:B------:R0:W-:Y:S01]  /*35370*/  @P5 STG.E.U8 desc[UR22][R6.64], R0 ;  /* 0x0000000006005986 */ /* 0x0001e2000c101116 */
[----:B-1----:R-:W-:Y:S01]  /*35380*/  IMAD R5, R8, 0x2, R9 ;  /* 0x0000000208057824 */ /* 0x002fe200078e0209 */
[----:B------:R-:W-:Y:S02]  /*35390*/  PRMT R10, R46, 0x7771, RZ ;  /* 0x000077712e0a7816 */ /* 0x000fe400000000ff */
[----:B0-----:R-:W-:-:S04]  /*353a0*/  IADD3 R6, P6, PT, R9, R2, RZ ;  /* 0x0000000209067210 */ /* 0x001fc80007fde0ff */
[-C--:B------:R-:W-:Y:S02]  /*353b0*/  LEA.HI.X.SX32 R7, R9, R3.reuse, 0x1, P6 ;  /* 0x0000000309077211 */ /* 0x080fe400030f0eff */
[C---:B------:R-:W-:Y:S01]  /*353c0*/  IADD3 R4, P6, PT, R5.reuse, R2, RZ ;  /* 0x0000000205047210 */ /* 0x040fe20007fde0ff */
[----:B------:R-:W-:Y:S01]  /*353d0*/  IMAD R9, R8, 0x2, R5 ;  /* 0x0000000208097824 */ /* 0x000fe200078e0205 */
[----:B------:R-:W-:Y:S02]  /*353e0*/  PRMT R0, R46, 0x7772, RZ ;  /* 0x000077722e007816 */ /* 0x000fe400000000ff */
[----:B------:R-:W-:Y:S01]  /*353f0*/  LEA.HI.X.SX32 R5, R5, R3, 0x1, P6 ;  /* 0x0000000305057211 */ /* 0x000fe200030f0eff */
[----:B------:R-:W-:Y:S04]  /*35400*/  @P1 STG.E.U8 desc[UR22][R6.64], R10 ;  /* 0x0000000a06001986 */ /* 0x000fe8000c101116 */
[----:B------:R0:W-:Y:S01]  /*35410*/  @P4 STG.E.U8 desc[UR22][R4.64], R0 ;  /* 0x0000000004004986 */ /* 0x0001e2000c101116 */
[----:B----4-:R-:W-:-:S02]  /*35420*/  ISETP.LT.AND P3, PT, R17, UR4, !P0 ;  /* 0x0000000411007c0c */ /* 0x010fc4000c761270 */
[----:B---3--:R-:W-:Y:S01]  /*35430*/  ISETP.LT.AND P5, PT, R16, UR6, !P0 ;  /* 0x0000000610007c0c */ /* 0x008fe2000c7a1270 */
[----:B------:R-:W3:Y:S01]  /*35440*/  LDL.LU R17, [R1+0xbf4] ;  /* 0x000bf40001117983 */ /* 0x000ee20000300800 */
[----:B------:R-:W3:Y:S03]  /*35450*/  LDCU UR6, c[0x0][0x39c] ;  /* 0x00007380ff0677ac */ /* 0x000ee60008000800 */
[----:B------:R-:W4:Y:S01]  /*35460*/  LDL.LU R18, [R1+0xb74] ;  /* 0x000b740001127983 */ /* 0x000f220000300800 */
[----:B--2---:R-:W-:Y:S01]  /*35470*/  ISETP.LT.AND P1, PT, R19, UR5, !P0 ;  /* 0x0000000513007c0c */ /* 0x004fe2000c721270 */
[----:B0-----:R-:W-:Y:S01]  /*35480*/  IMAD R0, R8, 0x2, R9 ;  /* 0x0000000208007824 */ /* 0x001fe200078e0209 */
[----:B------:R-:W-:Y:S01]  /*35490*/  IADD3 R6, P6, PT, R9, R2, RZ ;  /* 0x0000000209067210 */ /* 0x000fe20007fde0ff */
[----:B------:R-:W2:Y:S01]  /*354a0*/  LDL.LU R16, [R1+0xc68] ;  /* 0x000c680001107983 */ /* 0x000ea20000300800 */
[----:B------:R-:W-:Y:S01]  /*354b0*/  PRMT R46, R46, 0x7773, RZ ;  /* 0x000077732e2e7816 */ /* 0x000fe200000000ff */
[----:B------:R-:W0:Y:S02]  /*354c0*/  LDCU UR4, c[0x0][0x39c] ;  /* 0x00007380ff0477ac */ /* 0x000e240008000800 */
[----:B------:R-:W2:Y:S01]  /*354d0*/  LDL.LU R19, [R1+0xd00] ;  /* 0x000d000001137983 */ /* 0x000ea20000300800 */
[----:B------:R-:W-:Y:S01]  /*354e0*/  ISETP.LT.AND P4, PT, R11, UR7, !P0 ;  /* 0x000000070b007c0c */ /* 0x000fe2000c781270 */
[----:B------:R-:W2:Y:S02]  /*354f0*/  LDCU UR5, c[0x0][0x39c] ;  /* 0x00007380ff0577ac */ /* 0x000ea40008000800 */
[----:B------:R-:W2:Y:S01]  /*35500*/  LDL.LU R11, [R1+0xd2c] ;  /* 0x000d2c00010b7983 */ /* 0x000ea20000300800 */
[----:B------:R-:W-:-:S02]  /*35510*/  LEA.HI.X.SX32 R7, R9, R3, 0x1, P6 ;  /* 0x0000000309077211 */ /* 0x000fc400030f0eff */
[C---:B------:R-:W-:Y:S01]  /*35520*/  IADD3 R4, P6, PT, R0.reuse, R2, RZ ;  /* 0x0000000200047210 */ /* 0x040fe20007fde0ff */
[----:B------:R-:W1:Y:S02]  /*35530*/  LDCU UR7, c[0x0][0x39c] ;  /* 0x00007380ff0777ac */ /* 0x000e640008000800 */
[----:B------:R0:W-:Y:S01]  /*35540*/  @P2 STG.E.U8 desc[UR22][R6.64], R46 ;  /* 0x0000002e06002986 */ /* 0x0001e2000c101116 */
[----:B------:R-:W-:Y:S01]  /*35550*/  LEA.HI.X.SX32 R5, R0, R3, 0x1, P6 ;  /* 0x0000000300057211 */ /* 0x000fe200030f0eff */
[----:B0-----:R-:W-:Y:S01]  /*35560*/  IMAD R7, R8, 0x2, R0 ;  /* 0x0000000208077824 */ /* 0x001fe200078e0200 */
[----:B------:R-:W-:-:S04]  /*35570*/  PRMT R0, R47, 0x7770, RZ ;  /* 0x000077702f007816 */ /* 0x000fc800000000ff */
[CC--:B------:R-:W-:Y:S01]  /*35580*/  IADD3 R6, P6, PT, R7.reuse, R2.reuse, RZ ;  /* 0x0000000207067210 */ /* 0x0c0fe20007fde0ff */
[----:B------:R0:W-:Y:S02]  /*35590*/  @P3 STG.E.U8 desc[UR22][R4.64], R0 ;  /* 0x0000000004003986 */ /* 0x0001e4000c101116 */
[----:B0-----:R-:W-:Y:S01]  /*355a0*/  IMAD R0, R8, 0x2, R7 ;  /* 0x0000000208007824 */ /* 0x001fe200078e0207 */
[----:B------:R-:W-:Y:S02]  /*355b0*/  LEA.HI.X.SX32 R7, R7, R3, 0x1, P6 ;  /* 0x0000000307077211 */ /* 0x000fe400030f0eff */
[----:B------:R-:W-:Y:S02]  /*355c0*/  PRMT R5, R47, 0x7771, RZ ;  /* 0x000077712f057816 */ /* 0x000fe400000000ff */
[----:B------:R-:W-:-:S03]  /*355d0*/  IADD3 R4, P6, PT, R0, R2, RZ ;  /* 0x0000000200047210 */ /* 0x000fc60007fde0ff */
[----:B------:R0:W-:Y:S01]  /*355e0*/  @P5 STG.E.U8 desc[UR22][R6.64], R5 ;  /* 0x0000000506005986 */ /* 0x0001e2000c101116 */
[C---:B------:R-:W-:Y:S02]  /*355f0*/  PRMT R10, R47.reuse, 0x7773, RZ ;  /* 0x000077732f0a7816 */ /* 0x040fe400000000ff */
[----:B------:R-:W-:Y:S02]  /*35600*/  PRMT R47, R47, 0x7772, RZ ;  /* 0x000077722f2f7816 */ /* 0x000fe400000000ff */
[----:B0-----:R-:W-:-:S05]  /*35610*/  LEA.HI.X.SX32 R5, R0, R3, 0x1, P6 ;  /* 0x0000000300057211 */ /* 0x001fca00030f0eff */
[----:B------:R0:W-:Y:S01]  /*35620*/  @P1 STG.E.U8 desc[UR22][R4.64], R47 ;  /* 0x0000002f04001986 */ /* 0x0001e2000c101116 */
[----:B---3--:R-:W-:Y:S01]  /*35630*/  ISETP.LT.AND P2, PT, R17, UR6, !P0 ;  /* 0x0000000611007c0c */ /* 0x008fe2000c741270 */
[----:B------:R-:W3:Y:S02]  /*35640*/  LDCU UR6, c[0x0][0x39c] ;  /* 0x00007380ff0677ac */ /* 0x000ee40008000800 */
[----:B------:R-:W3:Y:S01]  /*35650*/  LDL.LU R17, [R1+0xd80] ;  /* 0x000d800001117983 */ /* 0x000ee20000300800 */
[C---:B----4-:R-:W-:Y:S01]  /*35660*/  IMAD R9, R18.reuse, R8, RZ ;  /* 0x0000000812097224 */ /* 0x050fe200078e02ff */
[----:B------:R-:W-:Y:S01]  /*35670*/  ISETP.LT.AND P3, PT, R18, UR4, !P0 ;  /* 0x0000000412007c0c */ /* 0x000fe2000c761270 */
[----:B------:R-:W4:Y:S01]  /*35680*/  LDCU UR4, c[0x0][0x39c] ;  /* 0x00007380ff0477ac */ /* 0x000f220008000800 */
[----:B------:R-:W3:Y:S02]  /*35690*/  LDL.LU R18, [R1+0xc38] ;  /* 0x000c380001127983 */ /* 0x000ee40000300800 */
[----:B------:R-:W-:-:S04]  /*356a0*/  IADD3 R6, P6, PT, R9, R2, RZ ;  /* 0x0000000209067210 */ /* 0x000fc80007fde0ff */
[----:B------:R-:W-:Y:S02]  /*356b0*/  LEA.HI.X.SX32 R7, R9, R3, 0x1, P6 ;  /* 0x0000000309077211 */ /* 0x000fe400030f0eff */
[----:B--2---:R-:W-:Y:S01]  /*356c0*/  ISETP.LT.AND P5, PT, R16, UR5, !P0 ;  /* 0x0000000510007c0c */ /* 0x004fe2000c7a1270 */
[----:B------:R-:W-:Y:S01]  /*356d0*/  IMAD R0, R8, 0x4, R0 ;  /* 0x0000000408007824 */ /* 0x000fe200078e0200 */
[----:B------:R-:W2:Y:S01]  /*356e0*/  LDL.LU R16, [R1+0xc64] ;  /* 0x000c640001107983 */ /* 0x000ea20000300800 */
[----:B------:R-:W0:Y:S03]  /*356f0*/  LDCU UR5, c[0x0][0x39c] ;  /* 0x00007380ff0577ac */ /* 0x000e260008000800 */
[----:B------:R0:W-:Y:S01]  /*35700*/  @P3 STG.E.U8 desc[UR22][R6.64], R10 ;  /* 0x0000000a06003986 */ /* 0x0001e2000c101116 */
[----:B-1----:R-:W-:Y:S01]  /*35710*/  ISETP.LT.AND P3, PT, R11, UR7, !P0 ;  /* 0x000000070b007c0c */ /* 0x002fe2000c761270 */
[----:B------:R-:W1:Y:S02]  /*35720*/  LDCU UR7, c[0x0][0x39c] ;  /* 0x00007380ff0777ac */ /* 0x000e640008000800 */
[----:B------:R-:W1:Y:S01]  /*35730*/  LDL.LU R11, [R1+0xcc8] ;  /* 0x000cc800010b7983 */ /* 0x000e620000300800 */
[----:B0-----:R-:W-:-:S02]  /*35740*/  IADD3 R4, P6, PT, R0, R2, RZ ;  /* 0x0000000200047210 */ /* 0x001fc40007fde0ff */
[----:B------:R-:W-:Y:S02]  /*35750*/  PRMT R6, R60, 0x7770, RZ ;  /* 0x000077703c067816 */ /* 0x000fe400000000ff */
[----:B------:R-:W-:Y:S01]  /*35760*/  LEA.HI.X.SX32 R5, R0, R3, 0x1, P6 ;  /* 0x0000000300057211 */ /* 0x000fe200030f0eff */
[----:B------:R-:W-:Y:S01]  /*35770*/  IMAD R0, R8, 0x2, R0 ;  /* 0x0000000208007824 */ /* 0x000fe200078e0200 */
[----:B---3--:R-:W-:Y:S01]  /*35780*/  ISETP.LT.AND P1, PT, R19, UR6, !P0 ;  /* 0x0000000613007c0c */ /* 0x008fe2000c721270 */
[----:B------:R-:W2:Y:S02]  /*35790*/  LDCU UR6, c[0x0][0x39c] ;  /* 0x00007380ff0677ac */ /* 0x000ea40008000800 */
[----:B------:R0:W-:Y:S01]  /*357a0*/  @P4 STG.E.U8 desc[UR22][R4.64], R6 ;  /* 0x0000000604004986 */ /* 0x0001e2000c101116 */
[----:B------:R-:W-:Y:S02]  /*357b0*/  PRMT R10, R60, 0x7771, RZ ;  /* 0x000077713c0a7816 */ /* 0x000fe400000000ff */
[----:B0-----:R-:W-:Y:S01]  /*357c0*/  IADD3 R6, P6, PT, R0, R2, RZ ;  /* 0x0000000200067210 */ /* 0x001fe20007fde0ff */
[----:B------:R-:W-:-:S03]  /*357d0*/  IMAD R5, R8, 0x2, R0 ;  /* 0x0000000208057824 */ /* 0x000fc600078e0200 */
[----:B------:R-:W-:Y:S01]  /*357e0*/  LEA.HI.X.SX32 R7, R0, R3, 0x1, P6 ;  /* 0x0000000300077211 */ /* 0x000fe200030f0eff */
[----:B------:R-:W-:Y:S01]  /*357f0*/  IMAD R9, R8, 0x2, R5 ;  /* 0x0000000208097824 */ /* 0x000fe200078e0205 */
[----:B------:R-:W-:-:S03]  /*35800*/  IADD3 R4, P6, PT, R5, R2, RZ ;  /* 0x0000000205047210 */ /* 0x000fc60007fde0ff */
[----:B------:R0:W-:Y:S01]  /*35810*/  @P2 STG.E.U8 desc[UR22][R6.64], R10 ;  /* 0x0000000a06002986 */ /* 0x0001e2000c101116 */
[----:B------:R-:W-:Y:S02]  /*35820*/  LEA.HI.X.SX32 R5, R5, R3, 0x1, P6 ;  /* 0x0000000305057211 */ /* 0x000fe400030f0eff */
[C---:B------:R-:W-:Y:S02]  /*35830*/  PRMT R0, R60.reuse, 0x7772, RZ ;  /* 0x000077723c007816 */ /* 0x040fe400000000ff */
[----:B------:R-:W-:Y:S02]  /*35840*/  PRMT R60, R60, 0x7773, RZ ;  /* 0x000077733c3c7816 */ /* 0x000fe400000000ff */
[----:B0-----:R-:W-:-:S04]  /*35850*/  IADD3 R6, P6, PT, R9, R2, RZ ;  /* 0x0000000209067210 */ /* 0x001fc80007fde0ff */
[----:B------:R-:W-:Y:S01]  /*35860*/  LEA.HI.X.SX32 R7, R9, R3, 0x1, P6 ;  /* 0x0000000309077211 */ /* 0x000fe200030f0eff */
[----:B------:R-:W-:Y:S04]  /*35870*/  @P5 STG.E.U8 desc[UR22][R4.64], R0 ;  /* 0x0000000004005986 */ /* 0x000fe8000c101116 */
[----:B------:R0:W-:Y:S01]  /*35880*/  @P1 STG.E.U8 desc[UR22][R6.64], R60 ;  /* 0x0000003c06001986 */ /* 0x0001e2000c101116 */
[----:B----4-:R-:W-:Y:S01]  /*35890*/  ISETP.LT.AND P4, PT, R17, UR4, !P0 ;  /* 0x0000000411007c0c */ /* 0x010fe2000c781270 */
[----:B------:R-:W3:Y:S02]  /*358a0*/  LDCU UR4, c[0x0][0x39c] ;  /* 0x00007380ff0477ac */ /* 0x000ee40008000800 */
[----:B------:R-:W3:Y:S04]  /*358b0*/  LDL.LU R17, [R1+0xb6c] ;  /* 0x000b6c0001117983 */ /* 0x000ee80000300800 */
[----:B------:R-:W4:Y:S01]  /*358c0*/  LDL.LU R19, [R1+0xd94] ;  /* 0x000d940001137983 */ /* 0x000f220000300800 */
[----:B--2---:R-:W-:Y:S01]  /*358d0*/  ISETP.LT.AND P5, PT, R16, UR6, !P0 ;  /* 0x0000000610007c0c */ /* 0x004fe2000c7a1270 */
[----:B------:R-:W-:-:S02]  /*358e0*/  IMAD R9, R8, 0x2, R9 ;  /* 0x0000000208097824 */ /* 0x000fc400078e0209 */
[----:B------:R-:W2:Y:S01]  /*358f0*/  LDL.LU R16, [R1+0xc08] ;  /* 0x000c080001107983 */ /* 0x000ea20000300800 */
[----:B------:R-:W-:Y:S01]  /*35900*/  PRMT R10, R61, 0x7770, RZ ;  /* 0x000077703d0a7816 */ /* 0x000fe200000000ff */
[----:B------:R-:W2:Y:S01]  /*35910*/  LDCU UR6, c[0x0][0x39c] ;  /* 0x00007380ff0677ac */ /* 0x000ea20008000800 */
[----:B-1----:R-:W-:Y:S01]  /*35920*/  ISETP.LT.AND P1, PT, R11, UR7, !P0 ;  /* 0x000000070b007c0c */ /* 0x002fe2000c721270 */
[C---:B0-----:R-:W-:Y:S01]  /*35930*/  IMAD R7, R8.reuse, 0x2, R9 ;  /* 0x0000000208077824 */ /* 0x041fe200078e0209 */
[----:B------:R-:W4:Y:S01]  /*35940*/  LDL.LU R11, [R1+0xc9c] ;  /* 0x000c9c00010b7983 */ /* 0x000f220000300800 */
[C---:B------:R-:W-:Y:S01]  /*35950*/  IADD3 R4, P6, PT, R9.reuse, R2, RZ ;  /* 0x0000000209047210 */ /* 0x040fe20007fde0ff */
[----:B------:R-:W0:Y:S01]  /*35960*/  LDCU UR7, c[0x0][0x39c] ;  /* 0x00007380ff0777ac */ /* 0x000e220008000800 */
[----:B------:R-:W-:Y:S02]  /*35970*/  IMAD R0, R8, 0x2, R7 ;  /* 0x0000000208007824 */ /* 0x000fe400078e0207 */
[----:B------:R-:W-:-:S02]  /*35980*/  LEA.HI.X.SX32 R5, R9, R3, 0x1, P6 ;  /* 0x0000000309057211 */ /* 0x000fc400030f0eff */
[CC--:B------:R-:W-:Y:S02]  /*35990*/  IADD3 R6, P6, PT, R7.reuse, R2.reuse, RZ ;  /* 0x0000000207067210 */ /* 0x0c0fe40007fde0ff */
[----:B------:R-:W-:Y:S01]  /*359a0*/  ISETP.LT.AND P2, PT, R18, UR5, !P0 ;  /* 0x0000000512007c0c */ /* 0x000fe2000c741270 */
[----:B------:R1:W-:Y:S01]  /*359b0*/  @P3 STG.E.U8 desc[UR22][R4.64], R10 ;  /* 0x0000000a04003986 */ /* 0x0003e2000c101116 */
[----:B------:R-:W-:Y:S01]  /*359c0*/  LEA.HI.X.SX32 R7, R7, R3, 0x1, P6 ;  /* 0x0000000307077211 */ /* 0x000fe200030f0eff */
[----:B------:R-:W0:Y:S01]  /*359d0*/  LDCU UR5, c[0x0][0x39c] ;  /* 0x00007380ff0577ac */ /* 0x000e220008000800 */
[----:B------:R-:W-:Y:S01]  /*359e0*/  PRMT R9, R61, 0x7771, RZ ;  /* 0x000077713d097816 */ /* 0x000fe200000000ff */
[----:B------:R-:W4:Y:S04]  /*359f0*/  LDL.LU R18, [R1+0xcc4] ;  /* 0x000cc40001127983 */ /* 0x000f280000300800 */
[----:B------:R0:W-:Y:S01]  /*35a00*/  @P4 STG.E.U8 desc[UR22][R6.64], R9 ;  /* 0x0000000906004986 */ /* 0x0001e2000c101116 */
[----:B-1----:R-:W-:-:S04]  /*35a10*/  IADD3 R4, P3, PT, R0, R2, RZ ;  /* 0x0000000200047210 */ /* 0x002fc80007f7e0ff */
[----:B------:R-:W-:Y:S02]  /*35a20*/  LEA.HI.X.SX32 R5, R0, R3, 0x1, P3 ;  /* 0x0000000300057211 */ /* 0x000fe400018f0eff */
[----:B0-----:R-:W-:-:S05]  /*35a30*/  PRMT R9, R61, 0x7772, RZ ;  /* 0x000077723d097816 */ /* 0x001fca00000000ff */
[----:B------:R0:W-:Y:S02]  /*35a40*/  @P2 STG.E.U8 desc[UR22][R4.64], R9 ;  /* 0x0000000904002986 */ /* 0x0001e4000c101116 */
[----:B0-----:R-:W-:-:S05]  /*35a50*/  IMAD R5, R8, 0x4, R0 ;  /* 0x0000000408057824 */ /* 0x001fca00078e0200 */
[----:B------:R-:W-:Y:S01]  /*35a60*/  IADD3 R4, P2, PT, R5, R2, RZ ;  /* 0x0000000205047210 */ /* 0x000fe20007f5e0ff */
[----:B------:R-:W-:-:S03]  /*35a70*/  IMAD R0, R8, 0x2, R5 ;  /* 0x0000000208007824 */ /* 0x000fc600078e0205 */
[----:B------:R-:W-:Y:S02]  /*35a80*/  LEA.HI.X.SX32 R5, R5, R3, 0x1, P2 ;  /* 0x0000000305057211 */ /* 0x000fe400010f0eff */
[C---:B---3--:R-:W-:Y:S01]  /*35a90*/  ISETP.LT.AND P6, PT, R17.reuse, UR4, !P0 ;  /* 0x0000000411007c0c */ /* 0x048fe2000c7c1270 */
[----:B------:R-:W4:Y:S01]  /*35aa0*/  LDCU UR4, c[0x0][0x39c] ;  /* 0x00007380ff0477ac */ /* 0x000f220008000800 */
[----:B------:R-:W-:Y:S02]  /*35ab0*/  IMAD R7, R17, R8, RZ ;  /* 0x0000000811077224 */ /* 0x000fe400078e02ff */
[----:B------:R-:W3:Y:S03]  /*35ac0*/  LDL.LU R17, [R1+0xd28] ;  /* 0x000d280001117983 */ /* 0x000ee60000300800 */
[----:B------:R-:W-:-:S04]  /*35ad0*/  IADD3 R6, P3, PT, R7, R2, RZ ;  /* 0x0000000207067210 */ /* 0x000fc80007f7e0ff */
[----:B------:R-:W-:Y:S02]  /*35ae0*/  LEA.HI.X.SX32 R7, R7, R3, 0x1, P3 ;  /* 0x0000000307077211 */ /* 0x000fe400018f0eff */
[----:B--2---:R-:W-:Y:S01]  /*35af0*/  ISETP.LT.AND P3, PT, R16, UR6, !P0 ;  /* 0x0000000610007c0c */ /* 0x004fe2000c761270 */
[----:B------:R-:W3:Y:S01]  /*35b00*/  LDCU UR6, c[0x0][0x39c] ;  /* 0x00007380ff0677ac */ /* 0x000ee20008000800 */
[----:B------:R-:W2:Y:S01]  /*35b10*/  LDL.LU R16, [R1+0xc00] ;  /* 0x000c000001107983 */ /* 0x000ea20000300800 */
[----:B----4-:R-:W-:Y:S01]  /*35b20*/  ISETP.LT.AND P2, PT, R11, UR4, !P0 ;  /* 0x000000040b007c0c */ /* 0x010fe2000c741270 */
[----:B------:R-:W0:Y:S02]  /*35b30*/  LDCU UR4, c[0x0][0x39c] ;  /* 0x00007380ff0477ac */ /* 0x000e240008000800 */
[----:B------:R-:W4:Y:S01]  /*35b40*/  LDL.LU R11, [R1+0xc1c] ;  /* 0x000c1c00010b7983 */ /* 0x000f220000300800 */
[----:B------:R-:W-:Y:S01]  /*35b50*/  ISETP.LT.AND P4, PT, R19, UR5, !P0 ;  /* 0x0000000513007c0c */ /* 0x000fe2000c781270 */
[----:B------:R-:W1:Y:S01]  /*35b60*/  LDCU UR5, c[0x0][0x39c] ;  /* 0x00007380ff0577ac */ /* 0x000e620008000800 */
[----:B------:R-:W-:Y:S01]  /*35b70*/  PRMT R61, R61, 0x7773, RZ ;  /* 0x000077733d3d7816 */ /* 0x000fe200000000ff */
[----:B------:R-:W4:Y:S01]  /*35b80*/  LDL.LU R10, [R1+0xb78] ;  /* 0x000b7800010a7983 */ /* 0x000f220000300800 */
[----:B------:R-:W-:-:S03]  /*35b90*/  PRMT R9, R62, 0x7770, RZ ;  /* 0x000077703e097816 */ /* 0x000fc600000000ff */
[----:B------:R0:W-:Y:S04]  /*35ba0*/  @P6 STG.E.U8 desc[UR22][R6.64], R61 ;  /* 0x0000003d06006986 */ /* 0x0001e8000c101116 */
[----:B------:R1:W-:Y:S04]  /*35bb0*/  @P5 STG.E.U8 desc[UR22][R4.64], R9 ;  /* 0x0000000904005986 */ /* 0x0003e8000c101116 */
[----:B------:R-:W4:Y:S01]  /*35bc0*/  LDL.LU R19, [R1+0xcfc] ;  /* 0x000cfc0001137983 */ /* 0x000f220000300800 */
[----:B0-----:R-:W-:-:S04]  /*35bd0*/  IADD3 R6, P6, PT, R0, R2, RZ ;  /* 0x0000000200067210 */ /* 0x001fc80007fde0ff */
[----:B------:R-:W-:Y:S01]  /*35be0*/  LEA.HI.X.SX32 R7, R0, R3, 0x1, P6 ;  /* 0x0000000300077211 */ /* 0x000fe200030f0eff */
[----:B------:R-:W-:Y:S01]  /*35bf0*/  IMAD R0, R8, 0x2, R0 ;  /* 0x0000000208007824 */ /* 0x000fe200078e0200 */
[----:B-1----:R-:W-:Y:S02]  /*35c00*/  PRMT R4, R62, 0x7771, RZ ;  /* 0x000077713e047816 */ /* 0x002fe400000000ff */
[----:B------:R-:W-:Y:S01]  /*35c10*/  ISETP.LT.AND P6, PT, R18, UR5, !P0 ;  /* 0x0000000512007c0c */ /* 0x000fe2000c7c1270 */
[----:B------:R-:W2:Y:S02]  /*35c20*/  LDCU UR5, c[0x0][0x39c] ;  /* 0x00007380ff0577ac */ /* 0x000ea40008000800 */
[----:B------:R0:W-:Y:S01]  /*35c30*/  @P1 STG.E.U8 desc[UR22][R6.64], R4 ;  /* 0x0000000406001986 */ /* 0x0001e2000c101116 */
[----:B------:R-:W-:Y:S01]  /*35c40*/  IMAD R5, R8, 0x2, R0 ;  /* 0x0000000208057824 */ /* 0x000fe200078e0200 */
[----:B------:R-:W-:Y:S02]  /*35c50*/  PRMT R9, R62, 0x7772, RZ ;  /* 0x000077723e097816 */ /* 0x000fe400000000ff */
[----:B0-----:R-:W-:-:S04]  /*35c60*/  IADD3 R6, P5, PT, R0, R2, RZ ;  /* 0x0000000200067210 */ /* 0x001fc80007fbe0ff */
[----:B------:R-:W-:Y:S01]  /*35c70*/  LEA.HI.X.SX32 R7, R0, R3, 0x1, P5 ;  /* 0x0000000300077211 */ /* 0x000fe200028f0eff */
[----:B------:R-:W-:Y:S01]  /*35c80*/  IMAD R0, R8, 0x2, R5 ;  /* 0x0000000208007824 */ /* 0x000fe200078e0205 */
[----:B------:R-:W-:-:S03]  /*35c90*/  IADD3 R4, P5, PT, R5, R2, RZ ;  /* 0x0000000205047210 */ /* 0x000fc60007fbe0ff */
[----:B------:R0:W-:Y:S01]  /*35ca0*/  @P4 STG.E.U8 desc[UR22][R6.64], R9 ;  /* 0x0000000906004986 */ /* 0x0001e2000c101116 */
[----:B------:R-:W-:Y:S02]  /*35cb0*/  LEA.HI.X.SX32 R5, R5, R3, 0x1, P5 ;  /* 0x0000000305057211 */ /* 0x000fe400028f0eff */
[----:B0-----:R-:W-:-:S04]  /*35cc0*/  IADD3 R6, P4, PT, R0, R2, RZ ;  /* 0x0000000200067210 */ /* 0x001fc80007f9e0ff */
[----:B------:R-:W-:Y:S02]  /*35cd0*/  LEA.HI.X.SX32 R7, R0, R3, 0x1, P4 ;  /* 0x0000000300077211 */ /* 0x000fe400020f0eff */
[----:B---3--:R-:W-:Y:S01]  /*35ce0*/  ISETP.LT.AND P1, PT, R17, UR6, !P0 ;  /* 0x0000000611007c0c */ /* 0x008fe2000c721270 */
[----:B------:R-:W0:Y:S01]  /*35cf0*/  LDCU UR6, c[0x0][0x39c] ;  /* 0x00007380ff0677ac */ /* 0x000e220008000800 */
[----:B------:R-:W0:Y:S01]  /*35d00*/  LDL.LU R17, [R1+0xd24] ;  /* 0x000d240001117983 */ /* 0x000e220000300800 */
[----:B--2---:R-:W-:Y:S01]  /*35d10*/  ISETP.LT.AND P5, PT, R16, UR5, !P0 ;  /* 0x0000000510007c0c */ /* 0x004fe2000c7a1270 */
[----:B------:R-:W1:Y:S02]  /*35d20*/  LDCU UR5, c[0x0][0x39c] ;  /* 0x00007380ff0577ac */ /* 0x000e640008000800 */
[----:B------:R-:W2:Y:S01]  /*35d30*/  LDL.LU R16, [R1+0xd7c] ;  /* 0x000d7c0001107983 */ /* 0x000ea20000300800 */
[----:B----4-:R-:W-:Y:S01]  /*35d40*/  ISETP.LT.AND P4, PT, R11, UR7, !P0 ;  /* 0x000000070b007c0c */ /* 0x010fe2000c781270 */
[----:B------:R-:W3:Y:S02]  /*35d50*/  LDCU UR7, c[0x0][0x39c] ;  /* 0x00007380ff0777ac */ /* 0x000ee40008000800 */
[----:B------:R-:W4:Y:S04]  /*35d60*/  LDL.LU R11, [R1+0xc34] ;  /* 0x000c3400010b7983 */ /* 0x000f280000300800 */
[----:B------:R-:W3:Y:S01]  /*35d70*/  LDL.LU R18, [R1+0xc60] ;  /* 0x000c600001127983 */ /* 0x000ee20000300800 */
[----:B------:R-:W-:-:S05]  /*35d80*/  PRMT R62, R62, 0x7773, RZ ;  /* 0x000077733e3e7816 */ /* 0x000fca00000000ff */
[----:B------:R1:W-:Y:S01]  /*35d90*/  @P3 STG.E.U8 desc[UR22][R4.64], R62 ;  /* 0x0000003e04003986 */ /* 0x0003e2000c101116 */
[----:B------:R-:W-:Y:S01]  /*35da0*/  IMAD R9, R10, R8, RZ ;  /* 0x000000080a097224 */ /* 0x000fe200078e02ff */
[----:B-1----:R-:W-:Y:S01]  /*35db0*/  PRMT R5, R63, 0x7770, RZ ;  /* 0x000077703f057816 */ /* 0x002fe200000000ff */
[----:B------:R-:W-:-:S04]  /*35dc0*/  IMAD R4, R8, 0x2, R0 ;  /* 0x0000000208047824 */ /* 0x000fc800078e0200 */
[----:B------:R1:W-:Y:S01]  /*35dd0*/  @P2 STG.E.U8 desc[UR22][R6.64], R5 ;  /* 0x0000000506002986 */ /* 0x0003e2000c101116 */
[----:B------:R-:W-:Y:S01]  /*35de0*/  IMAD R0, R8, 0x2, R4 ;  /* 0x0000000208007824 */ /* 0x000fe200078e0204 */
[----:B------:R-:W-:Y:S01]  /*35df0*/  ISETP.LT.AND P3, PT, R10, UR4, !P0 ;  /* 0x000000040a007c0c */ /* 0x000fe2000c761270 */
[----:B------:R-:W2:Y:S01]  /*35e00*/  LDCU UR4, c[0x0][0x39c] ;  /* 0x00007380ff0477ac */ /* 0x000ea20008000800 */
[CC--:B-1----:R-:W-:Y:S02]  /*35e10*/  IADD3 R6, P2, PT, R4.reuse, R2.reuse, RZ ;  /* 0x0000000204067210 */ /* 0x0c2fe40007f5e0ff */
[----:B------:R-:W-:Y:S02]  /*35e20*/  PRMT R5, R63, 0x7771, RZ ;  /* 0x000077713f057816 */ /* 0x000fe400000000ff */
[----:B------:R-:W-:Y:S02]  /*35e30*/  LEA.HI.X.SX32 R7, R4, R3, 0x1, P2 ;  /* 0x0000000304077211 */ /* 0x000fe400010f0eff */
[----:B------:R-:W-:-:S03]  /*35e40*/  IADD3 R4, P2, PT, R0, R2, RZ ;  /* 0x0000000200047210 */ /* 0x000fc60007f5e0ff */
[----:B------:R1:W-:Y:S01]  /*35e50*/  @P6 STG.E.U8 desc[UR22][R6.64], R5 ;  /* 0x0000000506006986 */ /* 0x0003e2000c101116 */
[C---:B------:R-:W-:Y:S02]  /*35e60*/  PRMT R10, R63.reuse, 0x7772, RZ ;  /* 0x000077723f0a7816 */ /* 0x040fe400000000ff */
[----:B------:R-:W-:Y:S02]  /*35e70*/  PRMT R63, R63, 0x7773, RZ ;  /* 0x000077733f3f7816 */ /* 0x000fe400000000ff */
[-C--:B-1----:R-:W-:Y:S02]  /*35e80*/  IADD3 R6, P6, PT, R9, R2.reuse, RZ ;  /* 0x0000000209067210 */ /* 0x082fe40007fde0ff */
[-C--:B------:R-:W-:Y:S02]  /*35e90*/  LEA.HI.X.SX32 R5, R0, R3.reuse, 0x1, P2 ;  /* 0x0000000300057211 */ /* 0x080fe400010f0eff */
[----:B------:R-:W-:Y:S01]  /*35ea0*/  ISETP.LT.AND P2, PT, R19, UR5, !P0 ;  /* 0x0000000513007c0c */ /* 0x000fe2000c741270 */
[----:B------:R-:W4:Y:S01]  /*35eb0*/  LDCU UR5, c[0x0][0x39c] ;  /* 0x00007380ff0577ac */ /* 0x000f220008000800 */
[----:B------:R-:W-:Y:S01]  /*35ec0*/  LEA.HI.X.SX32 R7, R9, R3, 0x1, P6 ;  /* 0x0000000309077211 */ /* 0x000fe200030f0eff */
[C---:B------:R-:W-:Y:S01]  /*35ed0*/  IMAD R0, R8.reuse, 0x4, R0 ;  /* 0x0000000408007824 */ /* 0x040fe200078e0200 */
[----:B------:R1:W-:Y:S04]  /*35ee0*/  @P1 STG.E.U8 desc[UR22][R4.64], R10 ;  /* 0x0000000a04001986 */ /* 0x0003e8000c101116 */
[----:B------:R1:W-:Y:S02]  /*35ef0*/  @P3 STG.E.U8 desc[UR22][R6.64], R63 ;  /* 0x0000003f06003986 */ /* 0x0003e4000c101116 */
[----:B-1----:R-:W-:Y:S01]  /*35f00*/  IMAD R5, R8, 0x2, R0 ;  /* 0x0000000208057824 */ /* 0x002fe200078e0200 */
[----:B------:R-:W-:-:S04]  /*35f10*/  IADD3 R6, P6, PT, R0, R2, RZ ;  /* 0x0000000200067210 */ /* 0x000fc80007fde0ff */
[----:B------:R-:W-:Y:S02]  /*35f20*/  LEA.HI.X.SX32 R7, R0, R3, 0x1, P6 ;  /* 0x0000000300077211 */ /* 0x000fe400030f0eff */
[----:B------:R-:W-:Y:S01]  /*35f30*/  IADD3 R4, P6, PT, R5, R2, RZ ;  /* 0x0000000205047210 */ /* 0x000fe20007fde0ff */
[----:B------:R-:W-:-:S03]  /*35f40*/  IMAD R9, R8, 0x2, R5 ;  /* 0x0000000208097824 */ /* 0x000fc600078e0205 */
[----:B------:R-:W-:Y:S02]  /*35f50*/  LEA.HI.X.SX32 R5, R5, R3, 0x1, P6 ;  /* 0x0000000305057211 */ /* 0x000fe400030f0eff */
[----:B------:R-:W-:Y:S02]  /*35f60*/  PRMT R10, R56, 0x7770, RZ ;  /* 0x00007770380a7816 */ /* 0x000fe400000000ff */
[----:B0-----:R-:W-:Y:S01]  /*35f70*/  ISETP.LT.AND P1, PT, R17, UR6, !P0 ;  /* 0x0000000611007c0c */ /* 0x001fe2000c721270 */
[----:B------:R-:W3:Y:S01]  /*35f80*/  LDCU UR6, c[0x0][0x39c] ;  /* 0x00007380ff0677ac */ /* 0x000ee20008000800 */
[----:B------:R-:W3:Y:S01]  /*35f90*/  LDL.LU R17, [R1+0xcc0] ;  /* 0x000cc00001117983 */ /* 0x000ee20000300800 */
[----:B--2---:R-:W-:-:S03]  /*35fa0*/  ISETP.LT.AND P3, PT, R16, UR4, !P0 ;  /* 0x0000000410007c0c */ /* 0x004fc6000c761270 */
[----:B------:R0:W-:Y:S01]  /*35fb0*/  @P5 STG.E.U8 desc[UR22][R6.64], R10 ;  /* 0x0000000a06005986 */ /* 0x0001e2000c101116 */
[----:B------:R-:W-:Y:S01]  /*35fc0*/  PRMT R0, R56, 0x7771, RZ ;  /* 0x0000777138007816 */ /* 0x000fe200000000ff */
[----:B------:R-:W1:Y:S02]  /*35fd0*/  LDCU UR4, c[0x0][0x39c] ;  /* 0x00007380ff0477ac */ /* 0x000e640008000800 */
[----:B------:R-:W2:Y:S04]  /*35fe0*/  LDL.LU R16, [R1+0xd3c] ;  /* 0x000d3c0001107983 */ /* 0x000ea80000300800 */
[----:B------:R0:W-:Y:S01]  /*35ff0*/  @P4 STG.E.U8 desc[UR22][R4.64], R0 ;  /* 0x0000000004004986 */ /* 0x0001e2000c101116 */
[----:B----4-:R-:W-:Y:S01]  /*36000*/  ISETP.LT.AND P6, PT, R11, UR5, !P0 ;  /* 0x000000050b007c0c */ /* 0x010fe2000c7c1270 */
[----:B------:R-:W2:Y:S02]  /*36010*/  LDCU UR5, c[0x0][0x39c] ;  /* 0x00007380ff0577ac */ /* 0x000ea40008000800 */
[----:B------:R-:W1:Y:S04]  /*36020*/  LDL.LU R11, [R1+0xb60] ;  /* 0x000b6000010b7983 */ /* 0x000e680000300800 */
[----:B0-----:R-:W4:Y:S01]  /*36030*/  LDL.LU R10, [R1+0xc2c] ;  /* 0x000c2c00010a7983 */ /* 0x001f220000300800 */
[----:B---3--:R-:W-:Y:S01]  /*36040*/  ISETP.LT.AND P4, PT, R18, UR6, !P0 ;  /* 0x0000000612007c0c */ /* 0x008fe2000c781270 */
[----:B------:R-:W4:Y:S02]  /*36050*/  LDCU UR6, c[0x0][0x39c] ;  /* 0x00007380ff0677ac */ /* 0x000f240008000800 */
[----:B------:R-:W3:Y:S04]  /*36060*/  LDL.LU R19, [R1+0xc7c] ;  /* 0x000c7c0001137983 */ /* 0x000ee80000300800 */
[----:B------:R-:W3:Y:S01]  /*36070*/  LDL.LU R18, [R1+0xcbc] ;  /* 0x000cbc0001127983 */ /* 0x000ee20000300800 */
[----:B------:R-:W-:-:S02]  /*36080*/  IADD3 R6, P5, PT, R9, R2, RZ ;  /* 0x0000000209067210 */ /* 0x000fc40007fbe0ff */
[----:B------:R-:W-:Y:S02]  /*36090*/  PRMT R0, R56, 0x7772, RZ ;  /* 0x0000777238007816 */ /* 0x000fe400000000ff */
[----:B------:R-:W-:Y:S01]  /*360a0*/  LEA.HI.X.SX32 R7, R9, R3, 0x1, P5 ;  /* 0x0000000309077211 */ /* 0x000fe200028f0eff */
[----:B------:R-:W-:-:S04]  /*360b0*/  IMAD R9, R8, 0x2, R9 ;  /* 0x0000000208097824 */ /* 0x000fc800078e0209 */
[----:B------:R0:W-:Y:S01]  /*360c0*/  @P2 STG.E.U8 desc[UR22][R6.64], R0 ;  /* 0x0000000006002986 */ /* 0x0001e2000c101116 */
[----:B------:R-:W-:-:S04]  /*360d0*/  IADD3 R4, P5, PT, R9, R2, RZ ;  /* 0x0000000209047210 */ /* 0x000fc80007fbe0ff */
[----:B------:R-:W-:Y:S01]  /*360e0*/  LEA.HI.X.SX32 R5, R9, R3, 0x1, P5 ;  /* 0x0000000309057211 */ /* 0x000fe200028f0eff */
[----:B0-----:R-:W-:Y:S01]  /*360f0*/  IMAD R7, R8, 0x2, R9 ;  /* 0x0000000208077824 */ /* 0x001fe200078e0209 */
[----:B------:R-:W-:-:S04]  /*36100*/  PRMT R56, R56, 0x7773, RZ ;  /* 0x0000777338387816 */ /* 0x000fc800000000ff */
[-C--:B------:R-:W-:Y:S01]  /*36110*/  IADD3 R6, P5, PT, R7, R2.reuse, RZ ;  /* 0x0000000207067210 */ /* 0x080fe20007fbe0ff */
[C---:B------:R-:W-:Y:S01]  /*36120*/  IMAD R9, R8.reuse, 0x2, R7 ;  /* 0x0000000208097824 */ /* 0x040fe200078e0207 */
[----:B------:R-:W-:Y:S02]  /*36130*/  PRMT R0, R57, 0x7770, RZ ;  /* 0x0000777039007816 */ /* 0x000fe400000000ff */
[----:B------:R-:W-:Y:S01]  /*36140*/  LEA.HI.X.SX32 R7, R7, R3, 0x1, P5 ;  /* 0x0000000307077211 */ /* 0x000fe200028f0eff */
[----:B------:R0:W-:Y:S04]  /*36150*/  @P1 STG.E.U8 desc[UR22][R4.64], R56 ;  /* 0x0000003804001986 */ /* 0x0001e8000c101116 */
[----:B------:R0:W-:Y:S02]  /*36160*/  @P3 STG.E.U8 desc[UR22][R6.64], R0 ;  /* 0x0000000006003986 */ /* 0x0001e4000c101116 */
[----:B0-----:R-:W-:Y:S01]  /*36170*/  IADD3 R4, P5, PT, R9, R2, RZ ;  /* 0x0000000209047210 */ /* 0x001fe20007fbe0ff */
[----:B------:R-:W-:-:S03]  /*36180*/  IMAD R0, R8, 0x2, R9 ;  /* 0x0000000208007824 */ /* 0x000fc600078e0209 */
[----:B------:R-:W-:Y:S02]  /*36190*/  LEA.HI.X.SX32 R5, R9, R3, 0x1, P5 ;  /* 0x0000000309057211 */ /* 0x000fe400028f0eff */
[----:B------:R-:W-:Y:S02]  /*361a0*/  PRMT R7, R57, 0x7771, RZ ;  /* 0x0000777139077816 */ /* 0x000fe400000000ff */
[----:B------:R-:W-:-:S03]  /*361b0*/  IADD3 R6, P5, PT, R0, R2, RZ ;  /* 0x0000000200067210 */ /* 0x000fc60007fbe0ff */
[----:B------:R0:W-:Y:S02]  /*361c0*/  @P6 STG.E.U8 desc[UR22][R4.64], R7 ;  /* 0x0000000704006986 */ /* 0x0001e4000c101116 */
[----:B0-----:R-:W-:Y:S02]  /*361d0*/  LEA.HI.X.SX32 R7, R0, R3, 0x1, P5 ;  /* 0x0000000300077211 */ /* 0x001fe400028f0eff */
[----:B------:R-:W-:Y:S02]  /*361e0*/  ISETP.LT.AND P2, PT, R17, UR7, !P0 ;  /* 0x0000000711007c0c */ /* 0x000fe4000c741270 */
[----:B--2---:R-:W-:Y:S01]  /*361f0*/  ISETP.LT.AND P1, PT, R16, UR5, !P0 ;  /* 0x0000000510007c0c */ /* 0x004fe2000c721270 */
[----:B------:R-:W2:Y:S01]  /*36200*/  LDL.LU R17, [R1+0xd20] ;  /* 0x000d200001117983 */ /* 0x000ea20000300800 */
[----:B------:R-:W0:Y:S01]  /*36210*/  LDCU UR5, c[0x0][0x39c] ;  /* 0x00007380ff0577ac */ /* 0x000e220008000800 */
[C---:B-1----:R-:W-:Y:S01]  /*36220*/  ISETP.LT.AND P3, PT, R11.reuse, UR4, !P0 ;  /* 0x000000040b007c0c */ /* 0x042fe2000c761270 */
[----:B------:R-:W3:Y:S01]  /*36230*/  LDCU UR4, c[0x0][0x39c] ;  /* 0x00007380ff0477ac */ /* 0x000ee20008000800 */
[----:B------:R-:W-:-:S02]  /*36240*/  IMAD R9, R11, R8, RZ ;  /* 0x000000080b097224 */ /* 0x000fc400078e02ff */
[----:B------:R-:W2:Y:S01]  /*36250*/  LDL.LU R11, [R1+0xd90] ;  /* 0x000d9000010b7983 */ /* 0x000ea20000300800 */
[----:B----4-:R-:W-:Y:S01]  /*36260*/  ISETP.LT.AND P5, PT, R10, UR6, !P0 ;  /* 0x000000060a007c0c */ /* 0x010fe2000c7a1270 */
[----:B------:R-:W-:Y:S01]  /*36270*/  IMAD R0, R8, 0x4, R0 ;  /* 0x0000000408007824 */ /* 0x000fe200078e0200 */
[-C--:B------:R-:W-:Y:S01]  /*36280*/  IADD3 R4, P6, PT, R9, R2.reuse, RZ ;  /* 0x0000000209047210 */ /* 0x080fe20007fde0ff */
[----:B------:R-:W4:Y:S01]  /*36290*/  LDL.LU R16, [R1+0xbfc] ;  /* 0x000bfc0001107983 */ /* 0x000f220000300800 */
[----:B------:R-:W-:Y:S01]  /*362a0*/  PRMT R10, R57, 0x7772, RZ ;  /* 0x00007772390a7816 */ /* 0x000fe200000000ff */
[----:B------:R-:W2:Y:S01]  /*362b0*/  LDCU UR6, c[0x0][0x39c] ;  /* 0x00007380ff0677ac */ /* 0x000ea20008000800 */
[----:B------:R-:W-:Y:S02]  /*362c0*/  LEA.HI.X.SX32 R5, R9, R3, 0x1, P6 ;  /* 0x0000000309057211 */ /* 0x000fe400030f0eff */
[----:B------:R-:W-:Y:S01]  /*362d0*/  PRMT R57, R57, 0x7773, RZ ;  /* 0x0000777339397816 */ /* 0x000fe200000000ff */
[----:B------:R1:W-:Y:S01]  /*362e0*/  @P4 STG.E.U8 desc[UR22][R6.64], R10 ;  /* 0x0000000a06004986 */ /* 0x0003e2000c101116 */
[----:B------:R-:W1:Y:S03]  /*362f0*/  LDCU UR7, c[0x0][0x39c] ;  /* 0x00007380ff0777ac */ /* 0x000e660008000800 */
[----:B------:R1:W-:Y:S01]  /*36300*/  @P3 STG.E.U8 desc[UR22][R4.64], R57 ;  /* 0x0000003904003986 */ /* 0x0003e2000c101116 */
[----:B---3--:R-:W-:Y:S01]  /*36310*/  ISETP.LT.AND P3, PT, R18, UR4, !P0 ;  /* 0x0000000412007c0c */ /* 0x008fe2000c761270 */
[----:B------:R-:W4:Y:S02]  /*36320*/  LDCU UR4, c[0x0][0x39c] ;  /* 0x00007380ff0477ac */ /* 0x000f240008000800 */
[----:B------:R-:W3:Y:S01]  /*36330*/  LDL.LU R18, [R1+0xcb8] ;  /* 0x000cb80001127983 */ /* 0x000ee20000300800 */
[----:B0-----:R-:W-:Y:S01]  /*36340*/  ISETP.LT.AND P4, PT, R19, UR5, !P0 ;  /* 0x0000000513007c0c */ /* 0x001fe2000c781270 */
[----:B------:R-:W0:Y:S02]  /*36350*/  LDCU UR5, c[0x0][0x39c] ;  /* 0x00007380ff0577ac */ /* 0x000e240008000800 */
[----:B------:R-:W3:Y:S04]  /*36360*/  LDL.LU R27, [R1+0xb58] ;  /* 0x000b5800011b7983 */ /* 0x000ee80000300800 */
[----:B------:R-:W3:Y:S04]  /*36370*/  LDL.LU R26, [R1+0xd8c] ;  /* 0x000d8c00011a7983 */ /* 0x000ee80000300800 */
[----:B------:R-:W3:Y:S04]  /*36380*/  LDL.LU R19, [R1+0xdcc] ;  /* 0x000dcc0001137983 */ /* 0x000ee80000300800 */
[----:B------:R-:W3:Y:S04]  /*36390*/  LDL.LU R25, [R1+0xc98] ;  /* 0x000c980001197983 */ /* 0x000ee80000300800 */
[----:B------:R-:W3:Y:S01]  /*363a0*/  LDL.LU R24, [R1+0xcb4] ;  /* 0x000cb40001187983 */ /* 0x000ee20000300800 */
[----:B-1----:R-:W-:-:S02]  /*363b0*/  IADD3 R6, P6, PT, R0, R2, RZ ;  /* 0x0000000200067210 */ /* 0x002fc40007fde0ff */
[----:B------:R-:W-:Y:S02]  /*363c0*/  PRMT R4, R58, 0x7770, RZ ;  /* 0x000077703a047816 */ /* 0x000fe400000000ff */
[----:B------:R-:W-:Y:S01]  /*363d0*/  LEA.HI.X.SX32 R7, R0, R3, 0x1, P6 ;  /* 0x0000000300077211 */ /* 0x000fe200030f0eff */
[----:B------:R-:W-:-:S04]  /*363e0*/  IMAD R0, R8, 0x2, R0 ;  /* 0x0000000208007824 */ /* 0x000fc800078e0200 */
[----:B------:R1:W-:Y:S01]  /*363f0*/  @P2 STG.E.U8 desc[UR22][R6.64], R4 ;  /* 0x0000000406002986 */ /* 0x0003e2000c101116 */
[----:B------:R-:W-:Y:S01]  /*36400*/  IMAD R5, R8, 0x2, R0 ;  /* 0x0000000208057824 */ /* 0x000fe200078e0200 */
[----:B------:R-:W-:Y:S02]  /*36410*/  PRMT R10, R58, 0x7771, RZ ;  /* 0x000077713a0a7816 */ /* 0x000fe400000000ff */
[----:B-1----:R-:W-:-:S04]  /*36420*/  IADD3 R6, P6, PT, R0, R2, RZ ;  /* 0x0000000200067210 */ /* 0x002fc80007fde0ff */
[----:B------:R-:W-:Y:S01]  /*36430*/  LEA.HI.X.SX32 R7, R0, R3, 0x1, P6 ;  /* 0x0000000300077211 */ /* 0x000fe200030f0eff */
[----:B------:R-:W-:Y:S01]  /*36440*/  IMAD R0, R8, 0x2, R5 ;  /* 0x0000000208007824 */ /* 0x000fe200078e0205 */
[----:B------:R-:W-:-:S03]  /*36450*/  IADD3 R4, P6, PT, R5, R2, RZ ;  /* 0x0000000205047210 */ /* 0x000fc60007fde0ff */
[----:B------:R1:W-:Y:S01]  /*36460*/  @P1 STG.E.U8 desc[UR22][R6.64], R10 ;  /* 0x0000000a06001986 */ /* 0x0003e2000c101116 */
[-C--:B------:R-:W-:Y:S02]  /*36470*/  LEA.HI.X.SX32 R5, R5, R3.reuse, 0x1, P6 ;  /* 0x0000000305057211 */ /* 0x080fe400030f0eff */
[C---:B------:R-:W-:Y:S02]  /*36480*/  PRMT R9, R58.reuse, 0x7772, RZ ;  /* 0x000077723a097816 */ /* 0x040fe400000000ff */
[----:B------:R-:W-:Y:S02]  /*36490*/  PRMT R58, R58, 0x7773, RZ ;  /* 0x000077733a3a7816 */ /* 0x000fe400000000ff */
[CC--:B-1----:R-:W-:Y:S01]  /*364a0*/  IADD3 R10, P6, PT, R0.reuse, R2.reuse, RZ ;  /* 0x00000002000a7210 */ /* 0x0c2fe20007fde0ff */
[----:B------:R1:W-:Y:S04]  /*364b0*/  @P5 STG.E.U8 desc[UR22][R4.64], R9 ;  /* 0x0000000904005986 */ /* 0x0003e8000c101116 */
[----:B------:R-:W0:Y:S04]  /*364c0*/  LDS.128 R4, [R83] ;  /* 0x0000000053047984 */ /* 0x000e280000000c00 */
[----:B------:R-:W0:Y:S01]  /*364d0*/  LDS.128 R80, [R83+0x800] ;  /* 0x0008000053507984 */ /* 0x000e220000000c00 */
[----:B--2---:R-:W-:Y:S01]  /*364e0*/  ISETP.LT.AND P2, PT, R17, UR6, !P0 ;  /* 0x0000000611007c0c */ /* 0x004fe2000c741270 */
[----:B------:R-:W3:Y:S01]  /*364f0*/  LDCU UR6, c[0x0][0x39c] ;  /* 0x00007380ff0677ac */ /* 0x000ee20008000800 */
[----:B0-----:R-:W-:Y:S01]  /*36500*/  ISETP.LT.AND P1, PT, R11, UR5, !P0 ;  /* 0x000000050b007c0c */ /* 0x001fe2000c721270 */
[----:B------:R-:W0:Y:S01]  /*36510*/  LDCU UR5, c[0x0][0x39c] ;  /* 0x00007380ff0577ac */ /* 0x000e220008000800 */
[-C--:B------:R-:W-:Y:S01]  /*36520*/  LEA.HI.X.SX32 R11, R0, R3.reuse, 0x1, P6 ;  /* 0x00000003000b7211 */ /* 0x080fe200030f0eff */
[----:B------:R-:W-:Y:S01]  /*36530*/  IMAD R0, R8, 0x2, R0 ;  /* 0x0000000208007824 */ /* 0x000fe200078e0200 */
[----:B----4-:R-:W-:Y:S01]  /*36540*/  ISETP.LT.AND P5, PT, R16, UR4, !P0 ;  /* 0x0000000410007c0c */ /* 0x010fe2000c7a1270 */
[----:B------:R-:W2:Y:S02]  /*36550*/  LDCU UR4, c[0x0][0x39c] ;  /* 0x00007380ff0477ac */ /* 0x000ea40008000800 */
[----:B-1----:R-:W-:Y:S01]  /*36560*/  IMAD R9, R8, 0x2, R0 ;  /* 0x0000000208097824 */ /* 0x002fe200078e0200 */
[C---:B------:R-:W-:Y:S01]  /*36570*/  IADD3 R16, P6, PT, R0.reuse, R2, RZ ;  /* 0x0000000200107210 */ /* 0x040fe20007fde0ff */
[----:B------:R1:W-:Y:S03]  /*36580*/  @P4 STG.E.U8 desc[UR22][R10.64], R58 ;  /* 0x0000003a0a004986 */ /* 0x0003e6000c101116 */
[----:B------:R-:W-:Y:S01]  /*36590*/  LEA.HI.X.SX32 R17, R0, R3, 0x1, P6 ;  /* 0x0000000300117211 */ /* 0x000fe200030f0eff */
[----:B------:R-:W-:Y:S01]  /*365a0*/  IMAD R0, R8, 0x2, R9 ;  /* 0x0000000208007824 */ /* 0x000fe200078e0209 */
[----:B---3--:R-:W-:Y:S01]  /*365b0*/  ISETP.LT.AND P4, PT, R18, UR6, !P0 ;  /* 0x0000000612007c0c */ /* 0x008fe2000c781270 */
[----:B------:R-:W3:Y:S01]  /*365c0*/  LDCU UR6, c[0x0][0x39c] ;  /* 0x00007380ff0677ac */ /* 0x000ee20008000800 */
[----:B------:R-:W-:-:S02]  /*365d0*/  PRMT R18, R59, 0x7770, RZ ;  /* 0x000077703b127816 */ /* 0x000fc400000000ff */
[----:B-1----:R-:W-:-:S04]  /*365e0*/  IADD3 R10, P6, PT, R9, R2, RZ ;  /* 0x00000002090a7210 */ /* 0x002fc80007fde0ff */
[----:B------:R-:W-:Y:S01]  /*365f0*/  LEA.HI.X.SX32 R11, R9, R3, 0x1, P6 ;  /* 0x00000003090b7211 */ /* 0x000fe200030f0eff */
[----:B------:R1:W-:Y:S01]  /*36600*/  @P3 STG.E.U8 desc[UR22][R16.64], R18 ;  /* 0x0000001210003986 */ /* 0x0003e2000c101116 */
[----:B------:R-:W-:-:S05]  /*36610*/  PRMT R9, R59, 0x7771, RZ ;  /* 0x000077713b097816 */ /* 0x000fca00000000ff */
[----:B------:R4:W-:Y:S01]  /*36620*/  @P2 STG.E.U8 desc[UR22][R10.64], R9 ;  /* 0x000000090a002986 */ /* 0x0009e2000c101116 */
[----:B-1----:R-:W-:-:S03]  /*36630*/  IADD3 R16, P3, PT, R0, R2, RZ ;  /* 0x0000000200107210 */ /* 0x002fc60007f7e0ff */
[----:B------:R-:W3:Y:S01]  /*36640*/  LDL.LU R18, [R1+0xd1c] ;  /* 0x000d1c0001127983 */ /* 0x000ee20000300800 */
[-C--:B------:R-:W-:Y:S02]  /*36650*/  LEA.HI.X.SX32 R17, R0, R3.reuse, 0x1, P3 ;  /* 0x0000000300117211 */ /* 0x080fe400018f0eff */
[----:B----4-:R-:W-:Y:S01]  /*36660*/  PRMT R11, R59, 0x7772, RZ ;  /* 0x000077723b0b7816 */ /* 0x010fe200000000ff */
[C---:B------:R-:W-:Y:S01]  /*36670*/  IMAD R9, R27.reuse, R8, RZ ;  /* 0x000000081b097224 */ /* 0x040fe200078e02ff */
[----:B--2---:R-:W-:Y:S01]  /*36680*/  ISETP.LT.AND P2, PT, R27, UR4, !P0 ;  /* 0x000000041b007c0c */ /* 0x004fe2000c741270 */
[----:B------:R-:W1:Y:S01]  /*36690*/  LDCU UR4, c[0x0][0x39c] ;  /* 0x00007380ff0477ac */ /* 0x000e620008000800 */
[----:B0-----:R-:W-:Y:S01]  /*366a0*/  ISETP.LT.AND P3, PT, R26, UR5, !P0 ;  /* 0x000000051a007c0c */ /* 0x001fe2000c761270 */
[----:B------:R0:W-:Y:S01]  /*366b0*/  @P1 STG.E.U8 desc[UR22][R16.64], R11 ;  /* 0x0000000b10001986 */ /* 0x0001e2000c101116 */
[----:B---3--:R-:W-:Y:S01]  /*366c0*/  ISETP.LT.AND P1, PT, R19, UR6, !P0 ;  /* 0x0000000613007c0c */ /* 0x008fe2000c721270 */
[----:B------:R-:W2:Y:S02]  /*366d0*/  LDCU UR5, c[0x0][0x39c] ;  /* 0x00007380ff0577ac */ /* 0x000ea40008000800 */
[----:B------:R-:W3:Y:S01]  /*366e0*/  LDL.LU R19, [R1+0xda8] ;  /* 0x000da80001137983 */ /* 0x000ee20000300800 */
[----:B------:R-:W-:Y:S01]  /*366f0*/  IADD3 R10, P6, PT, R9, R2, RZ ;  /* 0x00000002090a7210 */ /* 0x000fe20007fde0ff */
[----:B------:R-:W4:Y:S01]  /*36700*/  LDCU UR6, c[0x0][0x39c] ;  /* 0x00007380ff0677ac */ /* 0x000f220008000800 */
[----:B------:R-:W-:Y:S01]  /*36710*/  PRMT R59, R59, 0x7773, RZ ;  /* 0x000077733b3b7816 */ /* 0x000fe200000000ff */
[----:B------:R-:W3:Y:S01]  /*36720*/  LDL.LU R27, [R1+0xc18] ;  /* 0x000c1800011b7983 */ /* 0x000ee20000300800 */
[----:B0-----:R-:W-:Y:S01]  /*36730*/  IMAD R17, R8, 0x4, R0 ;  /* 0x0000000408117824 */ /* 0x001fe200078e0200 */
[----:B------:R-:W-:-:S03]  /*36740*/  LEA.HI.X.SX32 R11, R9, R3, 0x1, P6 ;  /* 0x00000003090b7211 */ /* 0x000fc600030f0eff */
[----:B------:R-:W-:Y:S01]  /*36750*/  IMAD R0, R8, 0x2, R17 ;  /* 0x0000000208007824 */ /* 0x000fe200078e0211 */
[CC--:B------:R-:W-:Y:S01]  /*36760*/  IADD3 R16, P6, PT, R17.reuse, R2.reuse, RZ ;  /* 0x0000000211107210 */ /* 0x0c0fe20007fde0ff */
[----:B------:R0:W-:Y:S03]  /*36770*/  @P2 STG.E.U8 desc[UR22][R10.64], R59 ;  /* 0x0000003b0a002986 */ /* 0x0001e6000c101116 */
[----:B------:R-:W-:Y:S02]  /*36780*/  LEA.HI.X.SX32 R17, R17, R3, 0x1, P6 ;  /* 0x0000000311117211 */ /* 0x000fe400030f0eff */
[----:B-1----:R-:W-:Y:S01]  /*36790*/  ISETP.LT.AND P2, PT, R25, UR4, !P0 ;  /* 0x0000000419007c0c */ /* 0x002fe2000c741270 */
[----:B------:R-:W1:Y:S01]  /*367a0*/  LDCU UR4, c[0x0][0x39c] ;  /* 0x00007380ff0477ac */ /* 0x000e620008000800 */
[----:B------:R-:W3:Y:S01]  /*367b0*/  LDL.LU R25, [R1+0xb54] ;  /* 0x000b540001197983 */ /* 0x000ee20000300800 */
[----:B0-----:R-:W-:-:S04]  /*367c0*/  IADD3 R10, P6, PT, R0, R2, RZ ;  /* 0x00000002000a7210 */ /* 0x001fc80007fde0ff */
[----:B------:R-:W-:Y:S02]  /*367d0*/  LEA.HI.X.SX32 R11, R0, R3, 0x1, P6 ;  /* 0x00000003000b7211 */ /* 0x000fe400030f0eff */
[----:B--2---:R-:W-:Y:S01]  /*367e0*/  ISETP.LT.AND P6, PT, R24, UR5, !P0 ;  /* 0x0000000518007c0c */ /* 0x004fe2000c7c1270 */
[----:B------:R-:W3:Y:S01]  /*367f0*/  LDCU UR5, c[0x0][0x39c] ;  /* 0x00007380ff0577ac */ /* 0x000ee20008000800 */
[----:B------:R-:W2:Y:S01]  /*36800*/  LDL.LU R24, [R1+0xcec] ;  /* 0x000cec0001187983 */ /* 0x000ea20000300800 */
[----:B------:R-:W-:Y:S01]  /*36810*/  PRMT R9, R4, 0x7770, RZ ;  /* 0x0000777004097816 */ /* 0x000fe200000000ff */
[----:B------:R-:W-:Y:S02]  /*36820*/  IMAD R0, R8, 0x2, R0 ;  /* 0x0000000208007824 */ /* 0x000fe400078e0200 */
[----:B------:R-:W2:Y:S04]  /*36830*/  LDL.LU R26, [R1+0xd5c] ;  /* 0x000d5c00011a7983 */ /* 0x000ea80000300800 */
[----:B------:R0:W-:Y:S02]  /*36840*/  @P5 STG.E.U8 desc[UR22][R16.64], R9 ;  /* 0x0000000910005986 */ /* 0x0001e4000c101116 */
[----:B0-----:R-:W-:-:S02]  /*36850*/  PRMT R9, R4, 0x7771, RZ ;  /* 0x0000777104097816 */ /* 0x001fc400000000ff */
[----:B------:R-:W-:-:S03]  /*36860*/  IADD3 R16, P5, PT, R0, R2, RZ ;  /* 0x0000000200107210 */ /* 0x000fc60007fbe0ff */
[----:B------:R0:W-:Y:S01]  /*36870*/  @P4 STG.E.U8 desc[UR22][R10.64], R9 ;  /* 0x000000090a004986 */ /* 0x0001e2000c101116 */
[----:B------:R-:W-:Y:S01]  /*36880*/  LEA.HI.X.SX32 R17, R0, R3, 0x1, P5 ;  /* 0x0000000300117211 */ /* 0x000fe200028f0eff */
[----:B0-----:R-:W-:-:S04]  /*36890*/  IMAD R9, R8, 0x2, R0 ;  /* 0x0000000208097824 */ /* 0x001fc800078e0200 */
[----:B------:R-:W-:Y:S01]  /*368a0*/  IMAD R0, R8, 0x2, R9 ;  /* 0x0000000208007824 */ /* 0x000fe200078e0209 */
[----:B------:R-:W-:-:S04]  /*368b0*/  IADD3 R10, P5, PT, R9, R2, RZ ;  /* 0x00000002090a7210 */ /* 0x000fc80007fbe0ff */
[----:B------:R-:W-:Y:S02]  /*368c0*/  LEA.HI.X.SX32 R11, R9, R3, 0x1, P5 ;  /* 0x00000003090b7211 */ /* 0x000fe400028f0eff */
[----:B------:R-:W-:Y:S02]  /*368d0*/  PRMT R9, R5, 0x7770, RZ ;  /* 0x0000777005097816 */ /* 0x000fe400000000ff */
[----:B----4-:R-:W-:Y:S01]  /*368e0*/  ISETP.LT.AND P4, PT, R18, UR6, !P0 ;  /* 0x0000000612007c0c */ /* 0x010fe2000c781270 */
[----:B------:R-:W0:Y:S01]  /*368f0*/  LDCU UR6, c[0x0][0x39c] ;  /* 0x00007380ff0677ac */ /* 0x000e220008000800 */
[C---:B------:R-:W-:Y:S02]  /*36900*/  PRMT R18, R4.reuse, 0x7772, RZ ;  /* 0x0000777204127816 */ /* 0x040fe400000000ff */
[----:B------:R-:W-:-:S03]  /*36910*/  PRMT R4, R4, 0x7773, RZ ;  /* 0x0000777304047816 */ /* 0x000fc600000000ff */
[----:B------:R4:W-:Y:S04]  /*36920*/  @P3 STG.E.U8 desc[UR22][R16.64], R18 ;  /* 0x0000001210003986 */ /* 0x0009e8000c101116 */
[----:B------:R0:W-:Y:S01]  /*36930*/  @P1 STG.E.U8 desc[UR22][R10.64], R4 ;  /* 0x000000040a001986 */ /* 0x0001e2000c101116 */
[----:B---3--:R-:W-:Y:S01]  /*36940*/  ISETP.LT.AND P3, PT, R19, UR5, !P0 ;  /* 0x0000000513007c0c */ /* 0x008fe2000c761270 */
[----:B------:R-:W2:Y:S02]  /*36950*/  LDCU UR5, c[0x0][0x39c] ;  /* 0x00007380ff0577ac */ /* 0x000ea40008000800 */
[----:B------:R-:W3:Y:S01]  /*36960*/  LDL.LU R19, [R1+0xd78] ;  /* 0x000d780001137983 */ /* 0x000ee20000300800 */
[----:B----4-:R-:W-:-:S03]  /*36970*/  IADD3 R16, P5, PT, R0, R2, RZ ;  /* 0x0000000200107210 */ /* 0x010fc60007fbe0ff */
[----:B------:R-:W4:Y:S01]  /*36980*/  LDL.LU R18, [R1+0xdc8] ;  /* 0x000dc80001127983 */ /* 0x000f220000300800 */
[----:B------:R-:W-:Y:S01]  /*36990*/  LEA.HI.X.SX32 R17, R0, R3, 0x1, P5 ;  /* 0x0000000300117211 */ /* 0x000fe200028f0eff */
[----:B0-----:R-:W-:-:S04]  /*369a0*/  IMAD R4, R8, 0x2, R0 ;  /* 0x0000000208047824 */ /* 0x001fc800078e0200 */
[----:B------:R0:W-:Y:S01]  /*369b0*/  @P2 STG.E.U8 desc[UR22][R16.64], R9 ;  /* 0x0000000910002986 */ /* 0x0001e2000c101116 */
[----:B------:R-:W-:Y:S01]  /*369c0*/  IMAD R0, R8, 0x2, R4 ;  /* 0x0000000208007824 */ /* 0x000fe200078e0204 */
[----:B0-----:R-:W-:-:S04]  /*369d0*/  IADD3 R16, P5, PT, R4, R2, RZ ;  /* 0x0000000204107210 */ /* 0x001fc80007fbe0ff */
[----:B------:R-:W-:Y:S02]  /*369e0*/  LEA.HI.X.SX32 R17, R4, R3, 0x1, P5 ;  /* 0x0000000304117211 */ /* 0x000fe400028f0eff */
[----:B------:R-:W-:-:S04]  /*369f0*/  IADD3 R10, P5, PT, R0, R2, RZ ;  /* 0x00000002000a7210 */ /* 0x000fc80007fbe0ff */
[----:B------:R-:W-:Y:S02]  /*36a00*/  LEA.HI.X.SX32 R11, R0, R3, 0x1, P5 ;  /* 0x00000003000b7211 */ /* 0x000fe400028f0eff */
[----:B--2---:R-:W-:Y:S01]  /*36a10*/  ISETP.LT.AND P5, PT, R24, UR5, !P0 ;  /* 0x0000000518007c0c */ /* 0x004fe2000c7a1270 */
[----:B------:R-:W-:Y:S01]  /*36a20*/  IMAD R4, R25, R8, RZ ;  /* 0x0000000819047224 */ /* 0x000fe200078e02ff */
[----:B------:R-:W2:Y:S01]  /*36a30*/  LDL.LU R24, [R1+0xc94] ;  /* 0x000c940001187983 */ /* 0x000ea20000300800 */
[----:B------:R-:W-:Y:S01]  /*36a40*/  PRMT R9, R5, 0x7771, RZ ;  /* 0x0000777105097816 */ /* 0x000fe200000000ff */
[----:B------:R-:W4:Y:S01]  /*36a50*/  LDCU UR5, c[0x0][0x39c] ;  /* 0x00007380ff0577ac */ /* 0x000f220008000800 */
[----:B-1----:R-:W-:Y:S01]  /*36a60*/  ISETP.LT.AND P2, PT, R25, UR4, !P0 ;  /* 0x0000000419007c0c */ /* 0x002fe2000c741270 */
[----:B------:R-:W-:Y:S01]  /*36a70*/  IMAD R0, R8, 0x4, R0 ;  /* 0x0000000408007824 */ /* 0x000fe200078e0200 */
[----:B------:R-:W2:Y:S01]  /*36a80*/  LDL.LU R25, [R1+0xcb0] ;  /* 0x000cb00001197983 */ /* 0x000ea20000300800 */
[----:B------:R-:W3:Y:S03]  /*36a90*/  LDCU UR4, c[0x0][0x39c] ;  /* 0x00007380ff0477ac */ /* 0x000ee60008000800 */
[----:B------:R0:W-:Y:S02]  /*36aa0*/  @P6 STG.E.U8 desc[UR22][R16.64], R9 ;  /* 0x0000000910006986 */ /* 0x0001e4000c101116 */
[----:B0-----:R-:W-:-:S02]  /*36ab0*/  IADD3 R16, P6, PT, R4, R2, RZ ;  /* 0x0000000204107210 */ /* 0x001fc40007fde0ff */
[C---:B------:R-:W-:Y:S02]  /*36ac0*/  PRMT R9, R5.reuse, 0x7772, RZ ;  /* 0x0000777205097816 */ /* 0x040fe400000000ff */
[----:B------:R-:W-:Y:S02]  /*36ad0*/  LEA.HI.X.SX32 R17, R4, R3, 0x1, P6 ;  /* 0x0000000304117211 */ /* 0x000fe400030f0eff */
[----:B------:R-:W-:Y:S02]  /*36ae0*/  PRMT R5, R5, 0x7773, RZ ;  /* 0x0000777305057816 */ /* 0x000fe400000000ff */
[----:B------:R-:W-:Y:S01]  /*36af0*/  IADD3 R4, P6, PT, R0, R2, RZ ;  /* 0x0000000200047210 */ /* 0x000fe20007fde0ff */
[----:B------:R0:W-:Y:S04]  /*36b00*/  @P4 STG.E.U8 desc[UR22][R10.64], R9 ;  /* 0x000000090a004986 */ /* 0x0001e8000c101116 */
[----:B------:R1:W-:Y:S01]  /*36b10*/  @P2 STG.E.U8 desc[UR22][R16.64], R5 ;  /* 0x0000000510002986 */ /* 0x0003e2000c101116 */
[----:B0-----:R-:W-:-:S02]  /*36b20*/  PRMT R9, R6, 0x7770, RZ ;  /* 0x0000777006097816 */ /* 0x001fc400000000ff */
[----:B-1----:R-:W-:Y:S01]  /*36b30*/  LEA.HI.X.SX32 R5, R0, R3, 0x1, P6 ;  /* 0x0000000300057211 */ /* 0x002fe200030f0eff */
[----:B------:R-:W-:-:S04]  /*36b40*/  IMAD R0, R8, 0x2, R0 ;  /* 0x0000000208007824 */ /* 0x000fc800078e0200 */
[----:B------:R0:W-:Y:S01]  /*36b50*/  @P3 STG.E.U8 desc[UR22][R4.64], R9 ;  /* 0x0000000904003986 */ /* 0x0001e2000c101116 */
[----:B------:R-:W-:Y:S01]  /*36b60*/  ISETP.LT.AND P1, PT, R27, UR7, !P0 ;  /* 0x000000071b007c0c */ /* 0x000fe2000c721270 */
[----:B------:R-:W1:Y:S01]  /*36b70*/  LDCU UR7, c[0x0][0x39c] ;  /* 0x00007380ff0777ac */ /* 0x000e620008000800 */
[----:B------:R-:W-:Y:S02]  /*36b80*/  IADD3 R10, P6, PT, R0, R2, RZ ;  /* 0x00000002000a7210 */ /* 0x000fe40007fde0ff */
[----:B------:R-:W-:Y:S02]  /*36b90*/  PRMT R16, R6, 0x7771, RZ ;  /* 0x0000777106107816 */ /* 0x000fe400000000ff */
[----:B------:R-:W-:-:S07]  /*36ba0*/  LEA.HI.X.SX32 R11, R0, R3, 0x1, P6 ;  /* 0x00000003000b7211 */ /* 0x000fce00030f0eff */
[----:B------:R0:W-:Y:S01]  /*36bb0*/  @P1 STG.E.U8 desc[UR22][R10.64], R16 ;  /* 0x000000100a001986 */ /* 0x0001e2000c101116 */
[----:B---3--:R-:W-:Y:S01]  /*36bc0*/  ISETP.LT.AND P2, PT, R19, UR4, !P0 ;  /* 0x0000000413007c0c */ /* 0x008fe2000c741270 */
[----:B------:R-:W2:Y:S02]  /*36bd0*/  LDCU UR4, c[0x0][0x39c] ;  /* 0x00007380ff0477ac */ /* 0x000ea40008000800 */
[----:B------:R-:W3:Y:S01]  /*36be0*/  LDL.LU R19, [R1+0xd18] ;  /* 0x000d180001137983 */ /* 0x000ee20000300800 */
[----:B----4-:R-:W-:Y:S01]  /*36bf0*/  ISETP.LT.AND P3, PT, R18, UR5, !P0 ;  /* 0x0000000512007c0c */ /* 0x010fe2000c761270 */
[----:B0-----:R-:W-:Y:S02]  /*36c00*/  IMAD R5, R8, 0x2, R0 ;  /* 0x0000000208057824 */ /* 0x001fe400078e0200 */
[----:B------:R-:W4:Y:S01]  /*36c10*/  LDL.LU R18, [R1+0xb3c] ;  /* 0x000b3c0001127983 */ /* 0x000f220000300800 */
[----:B------:R-:W-:Y:S01]  /*36c20*/  ISETP.LT.AND P4, PT, R26, UR6, !P0 ;  /* 0x000000061a007c0c */ /* 0x000fe2000c781270 */
[----:B------:R-:W3:Y:S01]  /*36c30*/  LDCU UR5, c[0x0][0x39c] ;  /* 0x00007380ff0577ac */ /* 0x000ee20008000800 */
[----:B--2---:R-:W-:Y:S01]  /*36c40*/  ISETP.LT.AND P1, PT, R24, UR4, !P0 ;  /* 0x0000000418007c0c */ /* 0x004fe2000c721270 */
[----:B------:R-:W-:Y:S01]  /*36c50*/  IMAD R9, R8, 0x2, R5 ;  /* 0x0000000208097824 */ /* 0x000fe200078e0205 */
[----:B------:R-:W2:Y:S01]  /*36c60*/  LDL.LU R24, [R1+0xdd4] ;  /* 0x000dd40001187983 */ /* 0x000ea20000300800 */
[C---:B------:R-:W-:Y:S01]  /*36c70*/  IADD3 R4, P6, PT, R5.reuse, R2, RZ ;  /* 0x0000000205047210 */ /* 0x040fe20007fde0ff */
[----:B------:R-:W4:Y:S02]  /*36c80*/  LDCU UR4, c[0x0][0x39c] ;  /* 0x00007380ff0477ac */ /* 0x000f240008000800 */
[----:B------:R-:W2:Y:S01]  /*36c90*/  LDL.LU R17, [R1+0xc5c] ;  /* 0x000c5c0001117983 */ /* 0x000ea20000300800 */
[----:B------:R-:W-:Y:S01]  /*36ca0*/  PRMT R0, R6, 0x7772, RZ ;  /* 0x0000777206007816 */ /* 0x000fe200000000ff */
[----:B------:R-:W0:Y:S02]  /*36cb0*/  LDCU UR6, c[0x0][0x39c] ;  /* 0x00007380ff0677ac */ /* 0x000e240008000800 */
[----:B------:R-:W2:Y:S01]  /*36cc0*/  LDL.LU R16, [R1+0xcf8] ;  /* 0x000cf80001107983 */ /* 0x000ea20000300800 */
[----:B------:R-:W-:-:S02]  /*36cd0*/  LEA.HI.X.SX32 R5, R5, R3, 0x1, P6 ;  /* 0x0000000305057211 */ /* 0x000fc400030f0eff */
[CC--:B------:R-:W-:Y:S02]  /*36ce0*/  IADD3 R10, P6, PT, R9.reuse, R2.reuse, RZ ;  /* 0x00000002090a7210 */ /* 0x0c0fe40007fde0ff */
[----:B------:R-:W-:Y:S02]  /*36cf0*/  PRMT R6, R6, 0x7773, RZ ;  /* 0x0000777306067816 */ /* 0x000fe400000000ff */
[----:B------:R-:W-:Y:S01]  /*36d00*/  LEA.HI.X.SX32 R11, R9, R3, 0x1, P6 ;  /* 0x00000003090b7211 */ /* 0x000fe200030f0eff */
[C---:B------:R-:W-:Y:S01]  /*36d10*/  IMAD R9, R8.reuse, 0x2, R9 ;  /* 0x0000000208097824 */ /* 0x040fe200078e0209 */
[----:B------:R0:W-:Y:S04]  /*36d20*/  @P5 STG.E.U8 desc[UR22][R4.64], R0 ;  /* 0x0000000004005986 */ /* 0x0001e8000c101116 */
[----:B------:R1:W-:Y:S01]  /*36d30*/  @P4 STG.E.U8 desc[UR22][R10.64], R6 ;  /* 0x000000060a004986 */ /* 0x0003e2000c101116 */
[----:B0-----:R-:W-:Y:S01]  /*36d40*/  IMAD R5, R8, 0x2, R9 ;  /* 0x0000000208057824 */ /* 0x001fe200078e0209 */
[----:B-1----:R-:W-:-:S04]  /*36d50*/  IADD3 R10, P6, PT, R9, R2, RZ ;  /* 0x00000002090a7210 */ /* 0x002fc80007fde0ff */
[-C--:B------:R-:W-:Y:S02]  /*36d60*/  LEA.HI.X.SX32 R11, R9, R3.reuse, 0x1, P6 ;  /* 0x00000003090b7211 */ /* 0x080fe400030f0eff */
[-C--:B------:R-:W-:Y:S01]  /*36d70*/  IADD3 R4, P6, PT, R5, R2.reuse, RZ ;  /* 0x0000000205047210 */ /* 0x080fe20007fde0ff */
[----:B------:R-:W-:Y:S01]  /*36d80*/  IMAD R0, R8, 0x2, R5 ;  /* 0x0000000208007824 */ /* 0x000fe200078e0205 */
[----:B------:R-:W-:Y:S02]  /*36d90*/  PRMT R9, R7, 0x7770, RZ ;  /* 0x0000777007097816 */ /* 0x000fe400000000ff */
[----:B------:R-:W-:Y:S02]  /*36da0*/  LEA.HI.X.SX32 R5, R5, R3, 0x1, P6 ;  /* 0x0000000305057211 */ /* 0x000fe400030f0eff */
[----:B------:R-:W-:Y:S01]  /*36db0*/  PRMT R6, R7, 0x7771, RZ ;  /* 0x0000777107067816 */ /* 0x000fe200000000ff */
[----:B------:R0:W-:Y:S04]  /*36dc0*/  @P2 STG.E.U8 desc[UR22][R10.64], R9 ;  /* 0x000000090a002986 */ /* 0x0001e8000c101116 */
[----:B------:R1:W-:Y:S01]  /*36dd0*/  @P3 STG.E.U8 desc[UR22][R4.64], R6 ;  /* 0x0000000604003986 */ /* 0x0003e2000c101116 */
[----:B0-----:R-:W-:-:S04]  /*36de0*/  IADD3 R10, P6, PT, R0, R2, RZ ;  /* 0x00000002000a7210 */ /* 0x001fc80007fde0ff */
[----:B------:R-:W-:Y:S02]  /*36df0*/  LEA.HI.X.SX32 R11, R0, R3, 0x1, P6 ;  /* 0x00000003000b7211 */ /* 0x000fe400030f0eff */
[----:B-1----:R-:W-:-:S05]  /*36e00*/  PRMT R6, R7, 0x7772, RZ ;  /* 0x0000777207067816 */ /* 0x002fca00000000ff */
[----:B------:R0:W-:Y:S02]  /*36e10*/  @P1 STG.E.U8 desc[UR22][R10.64], R6 ;  /* 0x000000060a001986 */ /* 0x0001e4000c101116 */
[----:B0-----:R-:W-:Y:S02]  /*36e20*/  PRMT R10, R7, 0x7773, RZ ;  /* 0x00007773070a7816 */ /* 0x001fe400000000ff */
[----:B---3--:R-:W-:Y:S01]  /*36e30*/  ISETP.LT.AND P4, PT, R19, UR5, !P0 ;  /* 0x0000000513007c0c */ /* 0x008fe2000c781270 */
[----:B------:R-:W2:Y:S01]  /*36e40*/  LDCU UR5, c[0x0][0x39c] ;  /* 0x00007380ff0577ac */ /* 0x000ea20008000800 */
[----:B------:R-:W3:Y:S01]  /*36e50*/  LDL.LU R19, [R1+0xd14] ;  /* 0x000d140001137983 */ /* 0x000ee20000300800 */
[C---:B----4-:R-:W-:Y:S01]  /*36e60*/  ISETP.LT.AND P2, PT, R18.reuse, UR4, !P0 ;  /* 0x0000000412007c0c */ /* 0x050fe2000c741270 */
[----:B------:R-:W-:Y:S01]  /*36e70*/  IMAD R5, R18, R8, RZ ;  /* 0x0000000812057224 */ /* 0x000fe200078e02ff */
[----:B------:R-:W0:Y:S01]  /*36e80*/  LDCU UR4, c[0x0][0x39c] ;  /* 0x00007380ff0477ac */ /* 0x000e220008000800 */
[----:B------:R-:W4:Y:S03]  /*36e90*/  LDL.LU R18, [R1+0xd74] ;  /* 0x000d740001127983 */ /* 0x000f260000300800 */
[----:B------:R-:W-:-:S04]  /*36ea0*/  IADD3 R4, P6, PT, R5, R2, RZ ;  /* 0x0000000205047210 */ /* 0x000fc80007fde0ff */
[----:B------:R-:W-:-:S05]  /*36eb0*/  LEA.HI.X.SX32 R5, R5, R3, 0x1, P6 ;  /* 0x0000000305057211 */ /* 0x000fca00030f0eff */
[----:B------:R1:W-:Y:S01]  /*36ec0*/  @P2 STG.E.U8 desc[UR22][R4.64], R10 ;  /* 0x0000000a04002986 */ /* 0x0003e2000c101116 */
[----:B--2---:R-:W-:Y:S02]  /*36ed0*/  ISETP.LT.AND P1, PT, R17, UR5, !P0 ;  /* 0x0000000511007c0c */ /* 0x004fe4000c721270 */
[----:B------:R-:W-:Y:S01]  /*36ee0*/  ISETP.LT.AND P5, PT, R25, UR6, !P0 ;  /* 0x0000000619007c0c */ /* 0x000fe2000c7a1270 */
[----:B------:R-:W2:Y:S01]  /*36ef0*/  LDL.LU R17, [R1+0xc30] ;  /* 0x000c300001117983 */ /* 0x000ea20000300800 */
[----:B0-----:R-:W-:Y:S01]  /*36f00*/  ISETP.LT.AND P2, PT, R16, UR4, !P0 ;  /* 0x0000000410007c0c */ /* 0x001fe2000c741270 */
[----:B------:R-:W0:Y:S02]  /*36f10*/  LDCU UR6, c[0x0][0x39c] ;  /* 0x00007380ff0677ac */ /* 0x000e240008000800 */
[----:B------:R-:W2:Y:S01]  /*36f20*/  LDL.LU R16, [R1+0xc78] ;  /* 0x000c780001107983 */ /* 0x000ea20000300800 */
[C---:B------:R-:W-:Y:S01]  /*36f30*/  IMAD R9, R8.reuse, 0x4, R0 ;  /* 0x0000000408097824 */ /* 0x040fe200078e0200 */
[----:B------:R-:W4:Y:S02]  /*36f40*/  LDCU UR5, c[0x0][0x39c] ;  /* 0x00007380ff0577ac */ /* 0x000f240008000800 */
[----:B------:R-:W2:Y:S02]  /*36f50*/  LDL.LU R11, [R1+0xb34] ;  /* 0x000b3400010b7983 */ /* 0x000ea40000300800 */
[C---:B------:R-:W-:Y:S01]  /*36f60*/  IADD3 R6, P6, PT, R9.reuse, R2, RZ ;  /* 0x0000000209067210 */ /* 0x040fe20007fde0ff */
[----:B------:R-:W-:Y:S01]  /*36f70*/  IMAD R0, R8, 0x2, R9 ;  /* 0x0000000208007824 */ /* 0x000fe200078e0209 */
[----:B-1----:R-:W2:Y:S01]  /*36f80*/  LDL.LU R10, [R1+0xd48] ;  /* 0x000d4800010a7983 */ /* 0x002ea20000300800 */
[----:B------:R-:W1:Y:S01]  /*36f90*/  LDCU UR4, c[0x0][0x39c] ;  /* 0x00007380ff0477ac */ /* 0x000e620008000800 */
[----:B------:R-:W-:-:S02]  /*36fa0*/  LEA.HI.X.SX32 R7, R9, R3, 0x1, P6 ;  /* 0x0000000309077211 */ /* 0x000fc400030f0eff */
[----:B0-----:R-:W-:Y:S01]  /*36fb0*/  ISETP.LT.AND P3, PT, R24, UR6, !P0 ;  /* 0x0000000618007c0c */ /* 0x001fe2000c761270 */
[----:B------:R-:W3:Y:S01]  /*36fc0*/  LDCU UR6, c[0x0][0x39c] ;  /* 0x00007380ff0677ac */ /* 0x000ee20008000800 */
[----:B------:R-:W-:Y:S02]  /*36fd0*/  PRMT R9, R12, 0x7770, RZ ;  /* 0x000077700c097816 */ /* 0x000fe400000000ff */
[----:B------:R-:W-:-:S03]  /*36fe0*/  IADD3 R4, P6, PT, R0, R2, RZ ;  /* 0x0000000200047210 */ /* 0x000fc60007fde0ff */
[----:B------:R0:W-:Y:S01]  /*36ff0*/  @P5 STG.E.U8 desc[UR22][R6.64], R9 ;  /* 0x0000000906005986 */ /* 0x0001e2000c101116 */
[----:B------:R-:W-:Y:S01]  /*37000*/  LEA.HI.X.SX32 R5, R0, R3, 0x1, P6 ;  /* 0x0000000300057211 */ /* 0x000fe200030f0eff */
[----:B------:R-:W-:Y:S01]  /*37010*/  IMAD R0, R8, 0x2, R0 ;  /* 0x0000000208007824 */ /* 0x000fe200078e0200 */
[----:B0-----:R-:W-:-:S05]  /*37020*/  PRMT R6, R12, 0x7771, RZ ;  /* 0x000077710c067816 */ /* 0x001fca00000000ff */
[----:B------:R0:W-:Y:S01]  /*37030*/  @P4 STG.E.U8 desc[UR22][R4.64], R6 ;  /* 0x0000000604004986 */ /* 0x0001e2000c101116 */
[C---:B------:R-:W-:Y:S02]  /*37040*/  PRMT R9, R12.reuse, 0x7772, RZ ;  /* 0x000077720c097816 */ /* 0x040fe400000000ff */
[----:B------:R-:W-:Y:S02]  /*37050*/  PRMT R12, R12, 0x7773, RZ ;  /* 0x000077730c0c7816 */ /* 0x000fe400000000ff */
[----:B0-----:R-:W-:Y:S01]  /*37060*/  IADD3 R6, P5, PT, R0, R2, RZ ;  /* 0x0000000200067210 */ /* 0x001fe20007fbe0ff */
[----:B------:R-:W-:-:S03]  /*37070*/  IMAD R5, R8, 0x2, R0 ;  /* 0x0000000208057824 */ /* 0x000fc600078e0200 */
[----:B------:R-:W-:Y:S01]  /*37080*/  LEA.HI.X.SX32 R7, R0, R3, 0x1, P5 ;  /* 0x0000000300077211 */ /* 0x000fe200028f0eff */
[----:B------:R-:W-:Y:S01]  /*37090*/  IMAD R0, R8, 0x2, R5 ;  /* 0x0000000208007824 */ /* 0x000fe200078e0205 */
[----:B------:R-:W-:-:S03]  /*370a0*/  IADD3 R4, P5, PT, R5, R2, RZ ;  /* 0x0000000205047210 */ /* 0x000fc60007fbe0ff */
[----:B------:R0:W-:Y:S01]  /*370b0*/  @P3 STG.E.U8 desc[UR22][R6.64], R9 ;  /* 0x0000000906003986 */ /* 0x0001e2000c101116 */
[----:B------:R-:W-:-:S05]  /*370c0*/  LEA.HI.X.SX32 R5, R5, R3, 0x1, P5 ;  /* 0x0000000305057211 */ /* 0x000fca00028f0eff */
[----:B------:R1:W-:Y:S01]  /*370d0*/  @P1 STG.E.U8 desc[UR22][R4.64], R12 ;  /* 0x0000000c04001986 */ /* 0x0003e2000c101116 */
[----:B0-----:R-:W-:-:S04]  /*370e0*/  IADD3 R6, P5, PT, R0, R2, RZ ;  /* 0x0000000200067210 */ /* 0x001fc80007fbe0ff */
[----:B------:R-:W-:Y:S02]  /*370f0*/  LEA.HI.X.SX32 R7, R0, R3, 0x1, P5 ;  /* 0x0000000300077211 */ /* 0x000fe400028f0eff */
[----:B-1----:R-:W-:-:S05]  /*37100*/  PRMT R5, R13, 0x7770, RZ ;  /* 0x000077700d057816 */ /* 0x002fca00000000ff */
[----:B------:R0:W-:Y:S01]  /*37110*/  @P2 STG.E.U8 desc[UR22][R6.64], R5 ;  /* 0x0000000506002986 */ /* 0x0001e2000c101116 */
[----:B---3--:R-:W-:Y:S01]  /*37120*/  ISETP.LT.AND P6, PT, R19, UR6, !P0 ;  /* 0x0000000613007c0c */ /* 0x008fe2000c7c1270 */
[----:B------:R-:W2:Y:S02]  /*37130*/  LDCU UR6, c[0x0][0x39c] ;  /* 0x00007380ff0677ac */ /* 0x000ea40008000800 */
[----:B------:R-:W3:Y:S01]  /*37140*/  LDL.LU R19, [R1+0xda4] ;  /* 0x000da40001137983 */ /* 0x000ee20000300800 */
[----:B----4-:R-:W-:Y:S01]  /*37150*/  ISETP.LT.AND P4, PT, R18, UR5, !P0 ;  /* 0x0000000512007c0c */ /* 0x010fe2000c781270 */
[----:B------:R-:W1:Y:S02]  /*37160*/  LDCU UR5, c[0x0][0x39c] ;  /* 0x00007380ff0577ac */ /* 0x000e640008000800 */
[----:B------:R-:W4:Y:S01]  /*37170*/  LDL.LU R18, [R1+0xdc4] ;  /* 0x000dc40001127983 */ /* 0x000f220000300800 */
[----:B--2---:R-:W-:Y:S01]  /*37180*/  ISETP.LT.AND P3, PT, R17, UR6, !P0 ;  /* 0x0000000611007c0c */ /* 0x004fe2000c761270 */
[C---:B------:R-:W-:Y:S01]  /*37190*/  IMAD R9, R11.reuse, R8, RZ ;  /* 0x000000080b097224 */ /* 0x040fe200078e02ff */
[----:B------:R-:W-:Y:S01]  /*371a0*/  ISETP.LT.AND P1, PT, R16, UR7, !P0 ;  /* 0x0000000710007c0c */ /* 0x000fe2000c721270 */
[----:B------:R-:W2:Y:S01]  /*371b0*/  LDL.LU R17, [R1+0xc58] ;  /* 0x000c580001117983 */ /* 0x000ea20000300800 */
[----:B------:R-:W-:Y:S01]  /*371c0*/  ISETP.LT.AND P2, PT, R11, UR4, !P0 ;  /* 0x000000040b007c0c */ /* 0x000fe2000c741270 */
[----:B------:R-:W-:Y:S01]  /*371d0*/  IMAD R4, R8, 0x2, R0 ;  /* 0x0000000208047824 */ /* 0x000fe200078e0200 */
[----:B0-----:R-:W-:Y:S01]  /*371e0*/  PRMT R5, R13, 0x7771, RZ ;  /* 0x000077710d057816 */ /* 0x001fe200000000ff */
[----:B------:R-:W2:Y:S01]  /*371f0*/  LDL.LU R16, [R1+0xcf4] ;  /* 0x000cf40001107983 */ /* 0x000ea20000300800 */
[----:B------:R-:W4:Y:S03]  /*37200*/  LDCU UR4, c[0x0][0x39c] ;  /* 0x00007380ff0477ac */ /* 0x000f260008000800 */
[----:B------:R-:W2:Y:S01]  /*37210*/  LDL.LU R11, [R1+0xd10] ;  /* 0x000d1000010b7983 */ /* 0x000ea20000300800 */
[----:B------:R-:W-:Y:S01]  /*37220*/  IADD3 R6, P5, PT, R4, R2, RZ ;  /* 0x0000000204067210 */ /* 0x000fe20007fbe0ff */
[----:B------:R-:W-:Y:S01]  /*37230*/  IMAD R0, R8, 0x2, R4 ;  /* 0x0000000208007824 */ /* 0x000fe200078e0204 */
[----:B------:R-:W3:Y:S01]  /*37240*/  LDCU UR6, c[0x0][0x39c] ;  /* 0x00007380ff0677ac */ /* 0x000ee20008000800 */
[----:B------:R-:W2:Y:S01]  /*37250*/  LDL.LU R12, [R1+0xd70] ;  /* 0x000d7000010c7983 */ /* 0x000ea20000300800 */
[----:B------:R-:W-:-:S02]  /*37260*/  LEA.HI.X.SX32 R7, R4, R3, 0x1, P5 ;  /* 0x0000000304077211 */ /* 0x000fc400028f0eff */
[CC--:B------:R-:W-:Y:S01]  /*37270*/  IADD3 R4, P5, PT, R0.reuse, R2.reuse, RZ ;  /* 0x0000000200047210 */ /* 0x0c0fe20007fbe0ff */
[----:B------:R-:W0:Y:S02]  /*37280*/  LDCU UR7, c[0x0][0x39c] ;  /* 0x00007380ff0777ac */ /* 0x000e240008000800 */
[----:B------:R1:W-:Y:S02]  /*37290*/  @P6 STG.E.U8 desc[UR22][R6.64], R5 ;  /* 0x0000000506006986 */ /* 0x0003e4000c101116 */
[----:B-1----:R-:W-:Y:S02]  /*372a0*/  LEA.HI.X.SX32 R5, R0, R3, 0x1, P5 ;  /* 0x0000000300057211 */ /* 0x002fe400028f0eff */
[----:B------:R-:W-:Y:S01]  /*372b0*/  ISETP.LT.AND P5, PT, R10, UR5, !P0 ;  /* 0x000000050a007c0c */ /* 0x000fe2000c7a1270 */
[----:B------:R-:W-:Y:S01]  /*372c0*/  IMAD R0, R8, 0x4, R0 ;  /* 0x0000000408007824 */ /* 0x000fe200078e0200 */
[----:B------:R-:W-:Y:S01]  /*372d0*/  IADD3 R6, P6, PT, R9, R2, RZ ;  /* 0x0000000209067210 */ /* 0x000fe20007fde0ff */
[----:B------:R-:W2:Y:S01]  /*372e0*/  LDCU UR5, c[0x0][0x39c] ;  /* 0x00007380ff0577ac */ /* 0x000ea20008000800 */
[----:B------:R-:W-:-:S02]  /*372f0*/  PRMT R10, R13, 0x7772, RZ ;  /* 0x000077720d0a7816 */ /* 0x000fc400000000ff */
[----:B------:R-:W-:Y:S02]  /*37300*/  LEA.HI.X.SX32 R7, R9, R3, 0x1, P6 ;  /* 0x0000000309077211 */ /* 0x000fe400030f0eff */
[----:B------:R-:W-:Y:S01]  /*37310*/  PRMT R13, R13, 0x7773, RZ ;  /* 0x000077730d0d7816 */ /* 0x000fe200000000ff */
[----:B------:R1:W-:Y:S04]  /*37320*/  @P4 STG.E.U8 desc[UR22][R4.64], R10 ;  /* 0x0000000a04004986 */ /* 0x0003e8000c101116 */
[----:B------:R0:W-:Y:S01]  /*37330*/  @P2 STG.E.U8 desc[UR22][R6.64], R13 ;  /* 0x0000000d06002986 */ /* 0x0001e2000c101116 */
[----:B-1----:R-:W-:-:S04]  /*37340*/  IADD3 R4, P6, PT, R0, R2, RZ ;  /* 0x0000000200047210 */ /* 0x002fc80007fde0ff */
[----:B------:R-:W-:Y:S01]  /*37350*/  LEA.HI.X.SX32 R5, R0, R3, 0x1, P6 ;  /* 0x0000000300057211 */ /* 0x000fe200030f0eff */
[----:B------:R-:W-:Y:S01]  /*37360*/  IMAD R0, R8, 0x2, R0 ;  /* 0x0000000208007824 */ /* 0x000fe200078e0200 */
[----:B0-----:R-:W-:-:S05]  /*37370*/  PRMT R6, R14, 0x7770, RZ ;  /* 0x000077700e067816 */ /* 0x001fca00000000ff */
[----:B------:R0:W-:Y:S01]  /*37380*/  @P3 STG.E.U8 desc[UR22][R4.64], R6 ;  /* 0x0000000604003986 */ /* 0x0001e2000c101116 */
[----:B------:R-:W-:Y:S02]  /*37390*/  PRMT R10, R14, 0x7771, RZ ;  /* 0x000077710e0a7816 */ /* 0x000fe400000000ff */
[----:B0-----:R-:W-:Y:S01]  /*373a0*/  IADD3 R6, P6, PT, R0, R2, RZ ;  /* 0x0000000200067210 */ /* 0x001fe20007fde0ff */
[----:B------:R-:W-:-:S03]  /*373b0*/  IMAD R5, R8, 0x2, R0 ;  /* 0x0000000208057824 */ /* 0x000fc600078e0200 */
[-C--:B------:R-:W-:Y:S02]  /*373c0*/  LEA.HI.X.SX32 R7, R0, R3.reuse, 0x1, P6 ;  /* 0x0000000300077211 */ /* 0x080fe400030f0eff */
[CC--:B------:R-:W-:Y:S01]  /*373d0*/  IADD3 R4, P6, PT, R5.reuse, R2.reuse, RZ ;  /* 0x0000000205047210 */ /* 0x0c0fe20007fde0ff */
[----:B------:R-:W-:Y:S01]  /*373e0*/  IMAD R9, R8, 0x2, R5 ;  /* 0x0000000208097824 */ /* 0x000fe200078e0205 */
[----:B------:R-:W-:Y:S02]  /*373f0*/  PRMT R0, R14, 0x7772, RZ ;  /* 0x000077720e007816 */ /* 0x000fe400000000ff */
[----:B------:R-:W-:Y:S01]  /*37400*/  LEA.HI.X.SX32 R5, R5, R3, 0x1, P6 ;  /* 0x0000000305057211 */ /* 0x000fe200030f0eff */
[----:B------:R0:W-:Y:S04]  /*37410*/  @P1 STG.E.U8 desc[UR22][R6.64], R10 ;  /* 0x0000000a06001986 */ /* 0x0001e8000c101116 */
[----:B------:R1:W-:Y:S01]  /*37420*/  @P5 STG.E.U8 desc[UR22][R4.64], R0 ;  /* 0x0000000004005986 */ /* 0x0003e2000c101116 */
[----:B---3--:R-:W-:Y:S01]  /*37430*/  ISETP.LT.AND P4, PT, R19, UR6, !P0 ;  /* 0x0000000613007c0c */ /* 0x008fe2000c781270 */
[----:B------:R-:W3:Y:S01]  /*37440*/  LDCU UR6, c[0x0][0x39c] ;  /* 0x00007380ff0677ac */ /* 0x000ee20008000800 */
[----:B----4-:R-:W-:Y:S01]  /*37450*/  ISETP.LT.AND P2, PT, R18, UR4, !P0 ;  /* 0x0000000412007c0c */ /* 0x010fe2000c741270 */
[----:B------:R-:W4:Y:S01]  /*37460*/  LDCU UR4, c[0x0][0x39c] ;  /* 0x00007380ff0477ac */ /* 0x000f220008000800 */
[----:B--2---:R-:W-:Y:S01]  /*37470*/  ISETP.LT.AND P3, PT, R17, UR5, !P0 ;  /* 0x0000000511007c0c */ /* 0x004fe2000c761270 */
[----:B------:R-:W2:Y:S01]  /*37480*/  LDCU UR5, c[0x0][0x39c] ;  /* 0x00007380ff0577ac */ /* 0x000ea20008000800 */
[----:B------:R-:W2:Y:S01]  /*37490*/  LDL.LU R17, [R1+0xb20] ;  /* 0x000b200001117983 */ /* 0x000ea20000300800 */
[----:B----4-:R-:W-:Y:S01]  /*374a0*/  ISETP.LT.AND P1, PT, R16, UR4, !P0 ;  /* 0x0000000410007c0c */ /* 0x010fe2000c721270 */
[----:B------:R-:W4:Y:S02]  /*374b0*/  LDCU UR4, c[0x0][0x39c] ;  /* 0x00007380ff0477ac */ /* 0x000f240008000800 */
[----:B------:R-:W4:Y:S01]  /*374c0*/  LDL.LU R16, [R1+0xc74] ;  /* 0x000c740001107983 */ /* 0x000f220000300800 */
[----:B---3--:R-:W-:Y:S01]  /*374d0*/  ISETP.LT.AND P5, PT, R11, UR6, !P0 ;  /* 0x000000060b007c0c */ /* 0x008fe2000c7a1270 */
[----:B------:R-:W3:Y:S02]  /*374e0*/  LDCU UR6, c[0x0][0x39c] ;  /* 0x00007380ff0677ac */ /* 0x000ee40008000800 */
[----:B------:R-:W3:Y:S01]  /*374f0*/  LDL.LU R11, [R1+0xcac] ;  /* 0x000cac00010b7983 */ /* 0x000ee20000300800 */
[----:B0-----:R-:W-:-:S02]  /*37500*/  IADD3 R6, P6, PT, R9, R2, RZ ;  /* 0x0000000209067210 */ /* 0x001fc40007fde0ff */
[----:B------:R-:W-:Y:S01]  /*37510*/  PRMT R14, R14, 0x7773, RZ ;  /* 0x000077730e0e7816 */ /* 0x000fe200000000ff */
[----:B------:R-:W4:Y:S01]  /*37520*/  LDL.LU R13, [R1+0xd58] ;  /* 0x000d5800010d7983 */ /* 0x000f220000300800 */
[----:B------:R-:W-:Y:S01]  /*37530*/  LEA.HI.X.SX32 R7, R9, R3, 0x1, P6 ;  /* 0x0000000309077211 */ /* 0x000fe200030f0eff */
[----:B------:R-:W-:-:S04]  /*37540*/  IMAD R9, R8, 0x2, R9 ;  /* 0x0000000208097824 */ /* 0x000fc800078e0209 */
[----:B------:R0:W-:Y:S01]  /*37550*/  @P4 STG.E.U8 desc[UR22][R6.64], R14 ;  /* 0x0000000e06004986 */ /* 0x0001e2000c101116 */
[----:B--2---:R-:W-:Y:S01]  /*37560*/  ISETP.LT.AND P4, PT, R12, UR5, !P0 ;  /* 0x000000050c007c0c */ /* 0x004fe2000c781270 */
[C---:B-1----:R-:W-:Y:S01]  /*37570*/  IMAD R5, R8.reuse, 0x2, R9 ;  /* 0x0000000208057824 */ /* 0x042fe200078e0209 */
[----:B------:R-:W3:Y:S01]  /*37580*/  LDCU UR5, c[0x0][0x39c] ;  /* 0x00007380ff0577ac */ /* 0x000ee20008000800 */
[----:B------:R-:W2:Y:S01]  /*37590*/  LDL.LU R12, [R1+0xd6c] ;  /* 0x000d6c00010c7983 */ /* 0x000ea20000300800 */
[----:B------:R-:W-:Y:S01]  /*375a0*/  PRMT R10, R15, 0x7770, RZ ;  /* 0x000077700f0a7816 */ /* 0x000fe200000000ff */
[----:B------:R-:W-:Y:S01]  /*375b0*/  IMAD R0, R8, 0x2, R5 ;  /* 0x0000000208007824 */ /* 0x000fe200078e0205 */
[----:B0-----:R-:W-:-:S04]  /*375c0*/  IADD3 R6, P6, PT, R9, R2, RZ ;  /* 0x0000000209067210 */ /* 0x001fc80007fde0ff */
[-C--:B------:R-:W-:Y:S02]  /*375d0*/  LEA.HI.X.SX32 R7, R9, R3.reuse, 0x1, P6 ;  /* 0x0000000309077211 */ /* 0x080fe400030f0eff */
[----:B------:R-:W-:Y:S02]  /*375e0*/  IADD3 R4, P6, PT, R5, R2, RZ ;  /* 0x0000000205047210 */ /* 0x000fe40007fde0ff */
[----:B------:R-:W-:Y:S01]  /*375f0*/  PRMT R9, R15, 0x7771, RZ ;  /* 0x000077710f097816 */ /* 0x000fe200000000ff */
[----:B------:R0:W-:Y:S01]  /*37600*/  @P2 STG.E.U8 desc[UR22][R6.64], R10 ;  /* 0x0000000a06002986 */ /* 0x0001e2000c101116 */
[----:B------:R-:W-:-:S05]  /*37610*/  LEA.HI.X.SX32 R5, R5, R3, 0x1, P6 ;  /* 0x0000000305057211 */ /* 0x000fca00030f0eff */
[----:B------:R1:W-:Y:S01]  /*37620*/  @P3 STG.E.U8 desc[UR22][R4.64], R9 ;  /* 0x0000000904003986 */ /* 0x0003e2000c101116 */
[----:B0-----:R-:W-:-:S03]  /*37630*/  IADD3 R6, P6, PT, R0, R2, RZ ;  /* 0x0000000200067210 */ /* 0x001fc60007fde0ff */
[----:B------:R-:W2:Y:S01]  /*37640*/  LDL.LU R10, [R1+0xdc0] ;  /* 0x000dc000010a7983 */ /* 0x000ea20000300800 */
[----:B------:R-:W-:Y:S02]  /*37650*/  LEA.HI.X.SX32 R7, R0, R3, 0x1, P6 ;  /* 0x0000000300077211 */ /* 0x000fe400030f0eff */
[----:B-1----:R-:W-:-:S05]  /*37660*/  PRMT R9, R15, 0x7772, RZ ;  /* 0x000077720f097816 */ /* 0x002fca00000000ff */
[----:B------:R0:W-:Y:S01]  /*37670*/  @P1 STG.E.U8 desc[UR22][R6.64], R9 ;  /* 0x0000000906001986 */ /* 0x0001e2000c101116 */
[----:B---3--:R-:W-:Y:S01]  /*37680*/  ISETP.LT.AND P1, PT, R11, UR5, !P0 ;  /* 0x000000050b007c0c */ /* 0x008fe2000c721270 */
[C---:B------:R-:W-:Y:S02]  /*37690*/  IMAD R5, R17.reuse, R8, RZ ;  /* 0x0000000811057224 */ /* 0x040fe400078e02ff */
[----:B------:R-:W3:Y:S01]  /*376a0*/  LDL.LU R11, [R1+0xc90] ;  /* 0x000c9000010b7983 */ /* 0x000ee20000300800 */
[----:B----4-:R-:W-:Y:S01]  /*376b0*/  ISETP.LT.AND P2, PT, R17, UR4, !P0 ;  /* 0x0000000411007c0c */ /* 0x010fe2000c741270 */
[----:B------:R-:W1:Y:S01]  /*376c0*/  LDCU UR4, c[0x0][0x39c] ;  /* 0x00007380ff0477ac */ /* 0x000e620008000800 */
[----:B------:R-:W-:Y:S01]  /*376d0*/  ISETP.LT.AND P3, PT, R16, UR6, !P0 ;  /* 0x0000000610007c0c */ /* 0x000fe2000c761270 */
[----:B------:R-:W2:Y:S01]  /*376e0*/  LDCU UR6, c[0x0][0x39c] ;  /* 0x00007380ff0677ac */ /* 0x000ea20008000800 */
[-C--:B------:R-:W-:Y:S01]  /*376f0*/  IADD3 R4, P6, PT, R5, R2.reuse, RZ ;  /* 0x0000000205047210 */ /* 0x080fe20007fde0ff */
[C---:B0-----:R-:W-:Y:S01]  /*37700*/  IMAD R7, R8.reuse, 0x4, R0 ;  /* 0x0000000408077824 */ /* 0x041fe200078e0200 */
[----:B------:R-:W-:Y:S01]  /*37710*/  PRMT R15, R15, 0x7773, RZ ;  /* 0x000077730f0f7816 */ /* 0x000fe200000000ff */
[----:B------:R-:W0:Y:S01]  /*37720*/  LDCU UR5, c[0x0][0x39c] ;  /* 0x00007380ff0577ac */ /* 0x000e220008000800 */
[----:B------:R-:W-:Y:S01]  /*37730*/  LEA.HI.X.SX32 R5, R5, R3, 0x1, P6 ;  /* 0x0000000305057211 */ /* 0x000fe200030f0eff */
[----:B------:R-:W-:Y:S01]  /*37740*/  IMAD R0, R8, 0x2, R7 ;  /* 0x0000000208007824 */ /* 0x000fe200078e0207 */
[----:B------:R-:W-:-:S03]  /*37750*/  IADD3 R6, P6, PT, R7, R2, RZ ;  /* 0x0000000207067210 */ /* 0x000fc60007fde0ff */
[----:B------:R4:W-:Y:S01]  /*37760*/  @P2 STG.E.U8 desc[UR22][R4.64], R15 ;  /* 0x0000000f04002986 */ /* 0x0009e2000c101116 */
[----:B------:R-:W-:Y:S02]  /*37770*/  LEA.HI.X.SX32 R7, R7, R3, 0x1, P6 ;  /* 0x0000000307077211 */ /* 0x000fe400030f0eff */
[----:B------:R-:W-:Y:S02]  /*37780*/  PRMT R9, R20, 0x7770, RZ ;  /* 0x0000777014097816 */ /* 0x000fe400000000ff */
[----:B-1----:R-:W-:Y:S01]  /*37790*/  ISETP.LT.AND P2, PT, R13, UR4, !P0 ;  /* 0x000000040d007c0c */ /* 0x002fe2000c741270 */
[----:B------:R-:W1:Y:S01]  /*377a0*/  LDCU UR4, c[0x0][0x39c] ;  /* 0x00007380ff0477ac */ /* 0x000e620008000800 */
[----:B------:R-:W3:Y:S01]  /*377b0*/  LDL.LU R13, [R1+0xcdc] ;  /* 0x000cdc00010d7983 */ /* 0x000ee20000300800 */
[----:B----4-:R-:W-:-:S04]  /*377c0*/  IADD3 R4, P6, PT, R0, R2, RZ ;  /* 0x0000000200047210 */ /* 0x010fc80007fde0ff */
[----:B------:R-:W-:Y:S02]  /*377d0*/  LEA.HI.X.SX32 R5, R0, R3, 0x1, P6 ;  /* 0x0000000300057211 */ /* 0x000fe400030f0eff */
[----:B--2---:R-:W-:Y:S01]  /*377e0*/  ISETP.LT.AND P6, PT, R12, UR6, !P0 ;  /* 0x000000060c007c0c */ /* 0x004fe2000c7c1270 */
[----:B------:R-:W3:Y:S01]  /*377f0*/  LDCU UR6, c[0x0][0x39c] ;  /* 0x00007380ff0677ac */ /* 0x000ee20008000800 */
[----:B------:R-:W1:Y:S01]  /*37800*/  LDL.LU R12, [R1+0xb14] ;  /* 0x000b1400010c7983 */ /* 0x000e620000300800 */
[----:B------:R-:W-:-:S03]  /*37810*/  IMAD R0, R8, 0x2, R0 ;  /* 0x0000000208007824 */ /* 0x000fc600078e0200 */
[----:B------:R2:W-:Y:S02]  /*37820*/  @P5 STG.E.U8 desc[UR22][R6.64], R9 ;  /* 0x0000000906005986 */ /* 0x0005e4000c101116 */
[----:B--2---:R-:W-:-:S05]  /*37830*/  PRMT R6, R20, 0x7771, RZ ;  /* 0x0000777114067816 */ /* 0x004fca00000000ff */
[----:B------:R2:W-:Y:S01]  /*37840*/  @P4 STG.E.U8 desc[UR22][R4.64], R6 ;  /* 0x0000000604004986 */ /* 0x0005e2000c101116 */
[----:B0-----:R-:W-:Y:S01]  /*37850*/  ISETP.LT.AND P4, PT, R10, UR5, !P0 ;  /* 0x000000050a007c0c */ /* 0x001fe2000c781270 */
[----:B------:R-:W0:Y:S01]  /*37860*/  LDCU UR5, c[0x0][0x39c] ;  /* 0x00007380ff0577ac */ /* 0x000e220008000800 */
[----:B------:R-:W-:Y:S01]  /*37870*/  PRMT R9, R20, 0x7772, RZ ;  /* 0x0000777214097816 */ /* 0x000fe200000000ff */
[----:B------:R-:W0:Y:S04]  /*37880*/  LDL.LU R10, [R1+0xd98] ;  /* 0x000d9800010a7983 */ /* 0x000e280000300800 */
[----:B------:R-:W4:Y:S01]  /*37890*/  LDL.LU R15, [R1+0xde4] ;  /* 0x000de400010f7983 */ /* 0x000f220000300800 */
[----:B--2---:R-:W-:-:S04]  /*378a0*/  IADD3 R6, P5, PT, R0, R2, RZ ;  /* 0x0000000200067210 */ /* 0x004fc80007fbe0ff */
[----:B------:R-:W-:-:S05]  /*378b0*/  LEA.HI.X.SX32 R7, R0, R3, 0x1, P5 ;  /* 0x0000000300077211 */ /* 0x000fca00028f0eff */
[----:B------:R2:W-:Y:S01]  /*378c0*/  @P3 STG.E.U8 desc[UR22][R6.64], R9 ;  /* 0x0000000906003986 */ /* 0x0005e2000c101116 */
[----:B---3--:R-:W-:Y:S01]  /*378d0*/  ISETP.LT.AND P3, PT, R11, UR6, !P0 ;  /* 0x000000060b007c0c */ /* 0x008fe2000c761270 */
[----:B------:R-:W-:Y:S02]  /*378e0*/  IMAD R5, R8, 0x2, R0 ;  /* 0x0000000208057824 */ /* 0x000fe400078e0200 */
[----:B------:R-:W3:Y:S01]  /*378f0*/  LDL.LU R11, [R1+0xc54] ;  /* 0x000c5400010b7983 */ /* 0x000ee20000300800 */
[----:B------:R-:W-:Y:S01]  /*37900*/  PRMT R20, R20, 0x7773, RZ ;  /* 0x0000777314147816 */ /* 0x000fe200000000ff */
[----:B------:R-:W4:Y:S01]  /*37910*/  LDCU UR6, c[0x0][0x39c] ;  /* 0x00007380ff0677ac */ /* 0x000f220008000800 */
[----:B------:R-:W-:Y:S01]  /*37920*/  IMAD R0, R8, 0x2, R5 ;  /* 0x0000000208007824 */ /* 0x000fe200078e0205 */
[C---:B------:R-:W-:Y:S01]  /*37930*/  IADD3 R4, P5, PT, R5.reuse, R2, RZ ;  /* 0x0000000205047210 */ /* 0x040fe20007fbe0ff */
[----:B------:R-:W4:Y:S03]  /*37940*/  LDL.LU R14, [R1+0xca8] ;  /* 0x000ca800010e7983 */ /* 0x000f260000300800 */
[----:B------:R-:W-:-:S02]  /*37950*/  LEA.HI.X.SX32 R5, R5, R3, 0x1, P5 ;  /* 0x0000000305057211 */ /* 0x000fc400028f0eff */
[----:B--2---:R-:W-:-:S03]  /*37960*/  IADD3 R6, P5, PT, R0, R2, RZ ;  /* 0x0000000200067210 */ /* 0x004fc60007fbe0ff */
[----:B------:R2:W-:Y:S01]  /*37970*/  @P1 STG.E.U8 desc[UR22][R4.64], R20 ;  /* 0x0000001404001986 */ /* 0x0005e2000c101116 */
[----:B------:R-:W-:Y:S02]  /*37980*/  LEA.HI.X.SX32 R7, R0, R3, 0x1, P5 ;  /* 0x0000000300077211 */ /* 0x000fe400028f0eff */
[----:B--2---:R-:W-:Y:S01]  /*37990*/  PRMT R5, R21, 0x7770, RZ ;  /* 0x0000777015057816 */ /* 0x004fe200000000ff */
[----:B------:R-:W-:Y:S01]  /*379a0*/  IMAD R4, R8, 0x2, R0 ;  /* 0x0000000208047824 */ /* 0x000fe200078e0200 */
[----:B------:R-:W-:Y:S01]  /*379b0*/  ISETP.LT.AND P1, PT, R13, UR7, !P0 ;  /* 0x000000070d007c0c */ /* 0x000fe2000c721270 */
[----:B------:R-:W2:Y:S01]  /*379c0*/  LDCU UR7, c[0x0][0x39c] ;  /* 0x00007380ff0777ac */ /* 0x000ea20008000800 */
[----:B------:R-:W2:Y:S04]  /*379d0*/  LDL.LU R13, [R1+0xd54] ;  /* 0x000d5400010d7983 */ /* 0x000ea80000300800 */
[----:B------:R0:W-:Y:S01]  /*379e0*/  @P2 STG.E.U8 desc[UR22][R6.64], R5 ;  /* 0x0000000506002986 */ /* 0x0001e2000c101116 */
[C---:B-1----:R-:W-:Y:S01]  /*379f0*/  ISETP.LT.AND P2, PT, R12.reuse, UR4, !P0 ;  /* 0x000000040c007c0c */ /* 0x042fe2000c741270 */
[----:B------:R-:W-:Y:S01]  /*37a00*/  IMAD R9, R12, R8, RZ ;  /* 0x000000080c097224 */ /* 0x000fe200078e02ff */
[----:B------:R-:W3:Y:S01]  /*37a10*/  LDCU UR4, c[0x0][0x39c] ;  /* 0x00007380ff0477ac */ /* 0x000ee20008000800 */
[----:B------:R-:W2:Y:S01]  /*37a20*/  LDL.LU R12, [R1+0xd68] ;  /* 0x000d6800010c7983 */ /* 0x000ea20000300800 */
[----:B------:R-:W-:Y:S01]  /*37a30*/  IMAD R0, R8, 0x2, R4 ;  /* 0x0000000208007824 */ /* 0x000fe200078e0204 */
[----:B0-----:R-:W-:-:S02]  /*37a40*/  IADD3 R6, P5, PT, R4, R2, RZ ;  /* 0x0000000204067210 */ /* 0x001fc40007fbe0ff */
[----:B------:R-:W-:Y:S02]  /*37a50*/  PRMT R5, R21, 0x7771, RZ ;  /* 0x0000777115057816 */ /* 0x000fe400000000ff */
[----:B------:R-:W-:Y:S02]  /*37a60*/  LEA.HI.X.SX32 R7, R4, R3, 0x1, P5 ;  /* 0x0000000304077211 */ /* 0x000fe400028f0eff */
[----:B------:R-:W-:-:S03]  /*37a70*/  IADD3 R4, P5, PT, R0, R2, RZ ;  /* 0x0000000200047210 */ /* 0x000fc60007fbe0ff */
[----:B------:R0:W-:Y:S02]  /*37a80*/  @P6 STG.E.U8 desc[UR22][R6.64], R5 ;  /* 0x0000000506006986 */ /* 0x0001e4000c101116 */
[C---:B0-----:R-:W-:Y:S02]  /*37a90*/  IADD3 R6, P6, PT, R9.reuse, R2, RZ ;  /* 0x0000000209067210 */ /* 0x041fe40007fde0ff */
[-C--:B------:R-:W-:Y:S02]  /*37aa0*/  LEA.HI.X.SX32 R5, R0, R3.reuse, 0x1, P5 ;  /* 0x0000000300057211 */ /* 0x080fe400028f0eff */
[----:B------:R-:W-:Y:S02]  /*37ab0*/  ISETP.LT.AND P5, PT, R10, UR5, !P0 ;  /* 0x000000050a007c0c */ /* 0x000fe4000c7a1270 */
[----:B------:R-:W-:Y:S01]  /*37ac0*/  LEA.HI.X.SX32 R7, R9, R3, 0x1, P6 ;  /* 0x0000000309077211 */ /* 0x000fe200030f0eff */
[----:B------:R-:W-:Y:S01]  /*37ad0*/  IMAD R0, R8, 0x4, R0 ;  /* 0x0000000408007824 */ /* 0x000fe200078e0200 */
[C---:B------:R-:W-:Y:S01]  /*37ae0*/  PRMT R10, R21.reuse, 0x7772, RZ ;  /* 0x00007772150a7816 */ /* 0x040fe200000000ff */
[----:B------:R-:W0:Y:S01]  /*37af0*/  LDCU UR5, c[0x0][0x39c] ;  /* 0x00007380ff0577ac */ /* 0x000e220008000800 */
[----:B------:R-:W-:-:S03]  /*37b00*/  PRMT R21, R21, 0x7773, RZ ;  /* 0x0000777315157816 */ /* 0x000fc600000000ff */
[----:B------:R1:W-:Y:S04]  /*37b10*/  @P4 STG.E.U8 desc[UR22][R4.64], R10 ;  /* 0x0000000a04004986 */ /* 0x0003e8000c101116 */
[----:B------:R0:W-:Y:S01]  /*37b20*/  @P2 STG.E.U8 desc[UR22][R6.64], R21 ;  /* 0x0000001506002986 */ /* 0x0001e2000c101116 */
[----:B---3--:R-:W-:Y:S01]  /*37b30*/  ISETP.LT.AND P2, PT, R11, UR4, !P0 ;  /* 0x000000040b007c0c */ /* 0x008fe2000c741270 */
[----:B------:R-:W3:Y:S02]  /*37b40*/  LDCU UR4, c[0x0][0x39c] ;  /* 0x00007380ff0477ac */ /* 0x000ee40008000800 */
[----:B------:R-:W3:Y:S01]  /*37b50*/  LDL.LU R11, [R1+0xc04] ;  /* 0x000c0400010b7983 */ /* 0x000ee20000300800 */
[----:B-1----:R-:W-:Y:S02]  /*37b60*/  IADD3 R4, P6, PT, R0, R2, RZ ;  /* 0x0000000200047210 */ /* 0x002fe40007fde0ff */
[----:B0-----:R-:W-:-:S02]  /*37b70*/  PRMT R6, R22, 0x7770, RZ ;  /* 0x0000777016067816 */ /* 0x001fc400000000ff */
[----:B------:R-:W-:Y:S01]  /*37b80*/  LEA.HI.X.SX32 R5, R0, R3, 0x1, P6 ;  /* 0x0000000300057211 */ /* 0x000fe200030f0eff */
[----:B------:R-:W-:Y:S01]  /*37b90*/  IMAD R0, R8, 0x2, R0 ;  /* 0x0000000208007824 */ /* 0x000fe200078e0200 */
[----:B----4-:R-:W-:Y:S01]  /*37ba0*/  ISETP.LT.AND P4, PT, R15, UR6, !P0 ;  /* 0x000000060f007c0c */ /* 0x010fe2000c781270 */
[----:B------:R-:W2:Y:S01]  /*37bb0*/  LDCU UR6, c[0x0][0x39c] ;  /* 0x00007380ff0677ac */ /* 0x000ea20008000800 */
[----:B------:R-:W-:Y:S01]  /*37bc0*/  PRMT R10, R22, 0x7771, RZ ;  /* 0x00007771160a7816 */ /* 0x000fe200000000ff */
[----:B------:R0:W-:Y:S04]  /*37bd0*/  @P3 STG.E.U8 desc[UR22][R4.64], R6 ;  /* 0x0000000604003986 */ /* 0x0001e8000c101116 */
[----:B------:R-:W4:Y:S01]  /*37be0*/  LDL.LU R15, [R1+0xb04] ;  /* 0x000b0400010f7983 */ /* 0x000f220000300800 */
[----:B0-----:R-:W-:Y:S01]  /*37bf0*/  IADD3 R6, P6, PT, R0, R2, RZ ;  /* 0x0000000200067210 */ /* 0x001fe20007fde0ff */
[----:B------:R-:W-:-:S03]  /*37c00*/  IMAD R5, R8, 0x2, R0 ;  /* 0x0000000208057824 */ /* 0x000fc600078e0200 */
[-C--:B------:R-:W-:Y:S02]  /*37c10*/  LEA.HI.X.SX32 R7, R0, R3.reuse, 0x1, P6 ;  /* 0x0000000300077211 */ /* 0x080fe400030f0eff */
[CC--:B------:R-:W-:Y:S01]  /*37c20*/  IADD3 R4, P6, PT, R5.reuse, R2.reuse, RZ ;  /* 0x0000000205047210 */ /* 0x0c0fe20007fde0ff */
[----:B------:R-:W-:Y:S01]  /*37c30*/  IMAD R9, R8, 0x2, R5 ;  /* 0x0000000208097824 */ /* 0x000fe200078e0205 */
[----:B------:R-:W-:Y:S02]  /*37c40*/  PRMT R0, R22, 0x7772, RZ ;  /* 0x0000777216007816 */ /* 0x000fe400000000ff */
[----:B------:R-:W-:Y:S01]  /*37c50*/  LEA.HI.X.SX32 R5, R5, R3, 0x1, P6 ;  /* 0x0000000305057211 */ /* 0x000fe200030f0eff */
[----:B------:R0:W-:Y:S01]  /*37c60*/  @P1 STG.E.U8 desc[UR22][R6.64], R10 ;  /* 0x0000000a06001986 */ /* 0x0001e2000c101116 */
[----:B------:R-:W-:Y:S01]  /*37c70*/  ISETP.LT.AND P3, PT, R14, UR5, !P0 ;  /* 0x000000050e007c0c */ /* 0x000fe2000c761270 */
[----:B------:R-:W1:Y:S02]  /*37c80*/  LDCU UR5, c[0x0][0x39c] ;  /* 0x00007380ff0577ac */ /* 0x000e640008000800 */
[----:B------:R1:W-:Y:S01]  /*37c90*/  @P5 STG.E.U8 desc[UR22][R4.64], R0 ;  /* 0x0000000004005986 */ /* 0x0003e2000c101116 */
[----:B--2---:R-:W-:Y:S01]  /*37ca0*/  ISETP.LT.AND P5, PT, R12, UR6, !P0 ;  /* 0x000000060c007c0c */ /* 0x004fe2000c7a1270 */
[----:B------:R-:W2:Y:S02]  /*37cb0*/  LDCU UR6, c[0x0][0x39c] ;  /* 0x00007380ff0677ac */ /* 0x000ea40008000800 */
[----:B------:R-:W2:Y:S04]  /*37cc0*/  LDL.LU R14, [R1+0xcd8] ;  /* 0x000cd800010e7983 */ /* 0x000ea80000300800 */
[----:B------:R-:W2:Y:S01]  /*37cd0*/  LDL.LU R12, [R1+0xd0c] ;  /* 0x000d0c00010c7983 */ /* 0x000ea20000300800 */
[----:B0-----:R-:W-:-:S02]  /*37ce0*/  IADD3 R6, P6, PT, R9, R2, RZ ;  /* 0x0000000209067210 */ /* 0x001fc40007fde0ff */
[----:B------:R-:W-:Y:S02]  /*37cf0*/  PRMT R22, R22, 0x7773, RZ ;  /* 0x0000777316167816 */ /* 0x000fe400000000ff */
[----:B------:R-:W-:Y:S02]  /*37d00*/  LEA.HI.X.SX32 R7, R9, R3, 0x1, P6 ;  /* 0x0000000309077211 */ /* 0x000fe400030f0eff */
[----:B---3--:R-:W-:Y:S01]  /*37d10*/  ISETP.LT.AND P1, PT, R13, UR4, !P0 ;  /* 0x000000040d007c0c */ /* 0x008fe2000c721270 */
[C---:B------:R-:W-:Y:S01]  /*37d20*/  IMAD R9, R8.reuse, 0x2, R9 ;  /* 0x0000000208097824 */ /* 0x040fe200078e0209 */
[----:B------:R-:W3:Y:S01]  /*37d30*/  LDL.LU R13, [R1+0xda0] ;  /* 0x000da000010d7983 */ /* 0x000ee20000300800 */
[----:B------:R-:W0:Y:S03]  /*37d40*/  LDCU UR4, c[0x0][0x39c] ;  /* 0x00007380ff0477ac */ /* 0x000e260008000800 */
[----:B------:R0:W-:Y:S01]  /*37d50*/  @P4 STG.E.U8 desc[UR22][R6.64], R22 ;  /* 0x0000001606004986 */ /* 0x0001e2000c101116 */
[----:B-1----:R-:W-:Y:S01]  /*37d60*/  ISETP.LT.AND P4, PT, R11, UR5, !P0 ;  /* 0x000000050b007c0c */ /* 0x002fe2000c781270 */
[----:B------:R-:W-:-:S02]  /*37d70*/  IMAD R5, R8, 0x2, R9 ;  /* 0x0000000208057824 */ /* 0x000fc400078e0209 */
[----:B------:R-:W3:Y:S01]  /*37d80*/  LDL.LU R11, [R1+0xdbc] ;  /* 0x000dbc00010b7983 */ /* 0x000ee20000300800 */
[-C--:B0-----:R-:W-:Y:S01]  /*37d90*/  IADD3 R6, P6, PT, R9, R2.reuse, RZ ;  /* 0x0000000209067210 */ /* 0x081fe20007fde0ff */
[----:B------:R-:W0:Y:S01]  /*37da0*/  LDCU UR5, c[0x0][0x39c] ;  /* 0x00007380ff0577ac */ /* 0x000e220008000800 */
[----:B------:R-:W-:Y:S02]  /*37db0*/  PRMT R10, R23, 0x7770, RZ ;  /* 0x00007770170a7816 */ /* 0x000fe400000000ff */
[-C--:B------:R-:W-:Y:S01]  /*37dc0*/  LEA.HI.X.SX32 R7, R9, R3.reuse, 0x1, P6 ;  /* 0x0000000309077211 */ /* 0x080fe200030f0eff */
[----:B------:R-:W-:Y:S01]  /*37dd0*/  IMAD R0, R8, 0x2, R5 ;  /* 0x0000000208007824 */ /* 0x000fe200078e0205 */
[----:B------:R-:W-:Y:S02]  /*37de0*/  IADD3 R4, P6, PT, R5, R2, RZ ;  /* 0x0000000205047210 */ /* 0x000fe40007fde0ff */
[----:B------:R-:W-:Y:S01]  /*37df0*/  PRMT R9, R23, 0x7771, RZ ;  /* 0x0000777117097816 */ /* 0x000fe200000000ff */
[----:B------:R1:W-:Y:S01]  /*37e00*/  @P2 STG.E.U8 desc[UR22][R6.64], R10 ;  /* 0x0000000a06002986 */ /* 0x0003e2000c101116 */
[----:B------:R-:W-:-:S05]  /*37e10*/  LEA.HI.X.SX32 R5, R5, R3, 0x1, P6 ;  /* 0x0000000305057211 */ /* 0x000fca00030f0eff */
[----:B------:R0:W-:Y:S01]  /*37e20*/  @P3 STG.E.U8 desc[UR22][R4.64], R9 ;  /* 0x0000000904003986 */ /* 0x0001e2000c101116 */
[----:B-1----:R-:W-:-:S03]  /*37e30*/  IADD3 R6, P6, PT, R0, R2, RZ ;  /* 0x0000000200067210 */ /* 0x002fc60007fde0ff */
[----:B------:R-:W3:Y:S01]  /*37e40*/  LDL.LU R10, [R1+0xc50] ;  /* 0x000c5000010a7983 */ /* 0x000ee20000300800 */
[-C--:B------:R-:W-:Y:S02]  /*37e50*/  LEA.HI.X.SX32 R7, R0, R3.reuse, 0x1, P6 ;  /* 0x0000000300077211 */ /* 0x080fe400030f0eff */
[----:B0-----:R-:W-:Y:S01]  /*37e60*/  PRMT R9, R23, 0x7772, RZ ;  /* 0x0000777217097816 */ /* 0x001fe200000000ff */
[C---:B----4-:R-:W-:Y:S01]  /*37e70*/  IMAD R5, R15.reuse, R8, RZ ;  /* 0x000000080f057224 */ /* 0x050fe200078e02ff */
[----:B------:R-:W-:Y:S01]  /*37e80*/  ISETP.LT.AND P2, PT, R15, UR4, !P0 ;  /* 0x000000040f007c0c */ /* 0x000fe2000c741270 */
[----:B------:R-:W3:Y:S02]  /*37e90*/  LDCU UR4, c[0x0][0x39c] ;  /* 0x00007380ff0477ac */ /* 0x000ee40008000800 */
[----:B------:R0:W-:Y:S01]  /*37ea0*/  @P1 STG.E.U8 desc[UR22][R6.64], R9 ;  /* 0x0000000906001986 */ /* 0x0001e2000c101116 */
[C---:B------:R-:W-:Y:S02]  /*37eb0*/  IADD3 R4, P6, PT, R5.reuse, R2, RZ ;  /* 0x0000000205047210 */ /* 0x040fe40007fde0ff */
[----:B--2---:R-:W-:Y:S01]  /*37ec0*/  ISETP.LT.AND P3, PT, R14, UR6, !P0 ;  /* 0x000000060e007c0c */ /* 0x004fe2000c761270 */
[----:B------:R-:W1:Y:S01]  /*37ed0*/  LDCU UR6, c[0x0][0x39c] ;  /* 0x00007380ff0677ac */ /* 0x000e620008000800 */
[----:B------:R-:W-:Y:S01]  /*37ee0*/  ISETP.LT.AND P1, PT, R12, UR5, !P0 ;  /* 0x000000050c007c0c */ /* 0x000fe2000c721270 */
[----:B------:R-:W2:Y:S01]  /*37ef0*/  LDCU UR5, c[0x0][0x39c] ;  /* 0x00007380ff0577ac */ /* 0x000ea20008000800 */
[----:B------:R-:W4:Y:S01]  /*37f00*/  LDL.LU R12, [R1+0xcf0] ;  /* 0x000cf000010c7983 */ /* 0x000f220000300800 */
[----:B0-----:R-:W-:Y:S01]  /*37f10*/  IMAD R7, R8, 0x4, R0 ;  /* 0x0000000408077824 */ /* 0x001fe200078e0200 */
[----:B------:R-:W-:-:S02]  /*37f20*/  LEA.HI.X.SX32 R5, R5, R3, 0x1, P6 ;  /* 0x0000000305057211 */ /* 0x000fc400030f0eff */
[----:B------:R-:W-:Y:S01]  /*37f30*/  PRMT R23, R23, 0x7773, RZ ;  /* 0x0000777317177816 */ /* 0x000fe200000000ff */
[----:B------:R-:W-:Y:S01]  /*37f40*/  IMAD R0, R8, 0x2, R7 ;  /* 0x0000000208007824 */ /* 0x000fe200078e0207 */
[----:B------:R-:W-:-:S03]  /*37f50*/  IADD3 R6, P6, PT, R7, R2, RZ ;  /* 0x0000000207067210 */ /* 0x000fc60007fde0ff */
[----:B------:R0:W-:Y:S01]  /*37f60*/  @P2 STG.E.U8 desc[UR22][R4.64], R23 ;  /* 0x0000001704002986 */ /* 0x0001e2000c101116 */
[----:B------:R-:W-:Y:S02]  /*37f70*/  LEA.HI.X.SX32 R7, R7, R3, 0x1, P6 ;  /* 0x0000000307077211 */ /* 0x000fe400030f0eff */
[----:B---3--:R-:W-:Y:S01]  /*37f80*/  ISETP.LT.AND P2, PT, R13, UR4, !P0 ;  /* 0x000000040d007c0c */ /* 0x008fe2000c741270 */
[----:B------:R-:W3:Y:S01]  /*37f90*/  LDCU UR4, c[0x0][0x39c] ;  /* 0x00007380ff0477ac */ /* 0x000ee20008000800 */
[----:B------:R-:W3:Y:S01]  /*37fa0*/  LDL.LU R13, [R1+0xd38] ;  /* 0x000d3800010d7983 */ /* 0x000ee20000300800 */
[----:B0-----:R-:W-:-:S04]  /*37fb0*/  IADD3 R4, P6, PT, R0, R2, RZ ;  /* 0x0000000200047210 */ /* 0x001fc80007fde0ff */
[----:B------:R-:W-:Y:S02]  /*37fc0*/  LEA.HI.X.SX32 R5, R0, R3, 0x1, P6 ;  /* 0x0000000300057211 */ /* 0x000fe400030f0eff */
[----:B-1----:R-:W-:Y:S01]  /*37fd0*/  ISETP.LT.AND P6, PT, R11, UR6, !P0 ;  /* 0x000000060b007c0c */ /* 0x002fe2000c7c1270 */
[----:B------:R-:W4:Y:S01]  /*37fe0*/  LDCU UR6, c[0x0][0x39c] ;  /* 0x00007380ff0677ac */ /* 0x000f220008000800 */
[----:B------:R-:W3:Y:S01]  /*37ff0*/  LDL.LU R11, [R1+0xaec] ;  /* 0x000aec00010b7983 */ /* 0x000ee20000300800 */
[----:B------:R-:W-:Y:S01]  /*38000*/  PRMT R9, R28, 0x7770, RZ ;  /* 0x000077701c097816 */ /* 0x000fe200000000ff */
[----:B------:R-:W-:-:S04]  /*38010*/  IMAD R0, R8, 0x2, R0 ;  /* 0x0000000208007824 */ /* 0x000fc800078e0200 */
[----:B------:R0:W-:Y:S02]  /*38020*/  @P5 STG.E.U8 desc[UR22][R6.64], R9 ;  /* 0x0000000906005986 */ /* 0x0001e4000c101116 */
[----:B0-----:R-:W-:-:S05]  /*38030*/  PRMT R6, R28, 0x7771, RZ ;  /* 0x000077711c067816 */ /* 0x001fca00000000ff */
[----:B------:R0:W-:Y:S01]  /*38040*/  @P4 STG.E.U8 desc[UR22][R4.64], R6 ;  /* 0x0000000604004986 */ /* 0x0001e2000c101116 */
[----:B--2---:R-:W-:Y:S01]  /*38050*/  ISETP.LT.AND P4, PT, R10, UR5, !P0 ;  /* 0x000000050a007c0c */ /* 0x004fe2000c781270 */
[----:B------:R-:W1:Y:S02]  /*38060*/  LDCU UR5, c[0x0][0x39c] ;  /* 0x00007380ff0577ac */ /* 0x000e640008000800 */
[----:B------:R-:W1:Y:S01]  /*38070*/  LDL.LU R10, [R1+0xdd8] ;  /* 0x000dd800010a7983 */ /* 0x000e620000300800 */
[----:B------:R-:W-:-:S03]  /*38080*/  PRMT R9, R28, 0x7772, RZ ;  /* 0x000077721c097816 */ /* 0x000fc600000000ff */
[----:B------:R-:W2:Y:S01]  /*38090*/  LDL.LU R15, [R1+0xc8c] ;  /* 0x000c8c00010f7983 */ /* 0x000ea20000300800 */
[----:B0-----:R-:W-:-:S04]  /*380a0*/  IADD3 R6, P5, PT, R0, R2, RZ ;  /* 0x0000000200067210 */ /* 0x001fc80007fbe0ff */
[----:B------:R-:W-:Y:S01]  /*380b0*/  LEA.HI.X.SX32 R7, R0, R3, 0x1, P5 ;  /* 0x0000000300077211 */ /* 0x000fe200028f0eff */
[----:B------:R-:W-:-:S04]  /*380c0*/  IMAD R5, R8, 0x2, R0 ;  /* 0x0000000208057824 */ /* 0x000fc800078e0200 */
[----:B------:R0:W-:Y:S01]  /*380d0*/  @P3 STG.E.U8 desc[UR22][R6.64], R9 ;  /* 0x0000000906003986 */ /* 0x0001e2000c101116 */
[----:B----4-:R-:W-:Y:S01]  /*380e0*/  ISETP.LT.AND P3, PT, R12, UR6, !P0 ;  /* 0x000000060c007c0c */ /* 0x010fe2000c761270 */
[----:B------:R-:W-:Y:S01]  /*380f0*/  IMAD R0, R8, 0x2, R5 ;  /* 0x0000000208007824 */ /* 0x000fe200078e0205 */
[CC--:B------:R-:W-:Y:S01]  /*38100*/  IADD3 R4, P5, PT, R5.reuse, R2.reuse, RZ ;  /* 0x0000000205047210 */ /* 0x0c0fe20007fbe0ff */
[----:B------:R-:W4:Y:S01]  /*38110*/  LDL.LU R12, [R1+0xca4] ;  /* 0x000ca400010c7983 */ /* 0x000f220000300800 */
[----:B------:R-:W-:Y:S01]  /*38120*/  PRMT R28, R28, 0x7773, RZ ;  /* 0x000077731c1c7816 */ /* 0x000fe200000000ff */
[----:B------:R-:W2:Y:S01]  /*38130*/  LDCU UR6, c[0x0][0x39c] ;  /* 0x00007380ff0677ac */ /* 0x000ea20008000800 */
[----:B------:R-:W-:Y:S01]  /*38140*/  LEA.HI.X.SX32 R5, R5, R3, 0x1, P5 ;  /* 0x0000000305057211 */ /* 0x000fe200028f0eff */
[----:B------:R-:W2:Y:S01]  /*38150*/  LDL.LU R14, [R1+0xd08] ;  /* 0x000d0800010e7983 */ /* 0x000ea20000300800 */
[----:B0-----:R-:W-:-:S03]  /*38160*/  IADD3 R6, P5, PT, R0, R2, RZ ;  /* 0x0000000200067210 */ /* 0x001fc60007fbe0ff */
[----:B------:R0:W-:Y:S01]  /*38170*/  @P1 STG.E.U8 desc[UR22][R4.64], R28 ;  /* 0x0000001c04001986 */ /* 0x0001e2000c101116 */
[----:B------:R-:W-:Y:S02]  /*38180*/  LEA.HI.X.SX32 R7, R0, R3, 0x1, P5 ;  /* 0x0000000300077211 */ /* 0x000fe400028f0eff */
[----:B---3--:R-:W-:Y:S01]  /*38190*/  ISETP.LT.AND P1, PT, R13, UR7, !P0 ;  /* 0x000000070d007c0c */ /* 0x008fe2000c721270 */
[----:B------:R-:W3:Y:S01]  /*381a0*/  LDCU UR7, c[0x0][0x39c] ;  /* 0x00007380ff0777ac */ /* 0x000ee20008000800 */
[----:B------:R-:W3:Y:S01]  /*381b0*/  LDL.LU R13, [R1+0xd9c] ;  /* 0x000d9c00010d7983 */ /* 0x000ee20000300800 */
[----:B0-----:R-:W-:-:S05]  /*381c0*/  PRMT R5, R29, 0x7770, RZ ;  /* 0x000077701d057816 */ /* 0x001fca00000000ff */
[----:B------:R0:W-:Y:S01]  /*381d0*/  @P2 STG.E.U8 desc[UR22][R6.64], R5 ;  /* 0x0000000506002986 */ /* 0x0001e2000c101116 */
[C---:B------:R-:W-:Y:S01]  /*381e0*/  ISETP.LT.AND P2, PT, R11.reuse, UR4, !P0 ;  /* 0x000000040b007c0c */ /* 0x040fe2000c741270 */
[----:B------:R-:W-:Y:S01]  /*381f0*/  IMAD R9, R11, R8, RZ ;  /* 0x000000080b097224 */ /* 0x000fe200078e02ff */
[----:B------:R-:W4:Y:S01]  /*38200*/  LDCU UR4, c[0x0][0x39c] ;  /* 0x00007380ff0477ac */ /* 0x000f220008000800 */
[----:B------:R-:W3:Y:S01]  /*38210*/  LDL.LU R11, [R1+0xdb8] ;  /* 0x000db800010b7983 */ /* 0x000ee20000300800 */
[----:B------:R-:W-:Y:S01]  /*38220*/  IMAD R4, R8, 0x2, R0 ;  /* 0x0000000208047824 */ /* 0x000fe200078e0200 */
[----:B0-----:R-:W-:-:S03]  /*38230*/  PRMT R5, R29, 0x7771, RZ ;  /* 0x000077711d057816 */ /* 0x001fc600000000ff */
[----:B------:R-:W-:Y:S01]  /*38240*/  IMAD R0, R8, 0x2, R4 ;  /* 0x0000000208007824 */ /* 0x000fe200078e0204 */
[----:B------:R-:W-:-:S04]  /*38250*/  IADD3 R6, P5, PT, R4, R2, RZ ;  /* 0x0000000204067210 */ /* 0x000fc80007fbe0ff */
[----:B------:R-:W-:Y:S02]  /*38260*/  LEA.HI.X.SX32 R7, R4, R3, 0x1, P5 ;  /* 0x0000000304077211 */ /* 0x000fe400028f0eff */
[----:B------:R-:W-:-:S03]  /*38270*/  IADD3 R4, P5, PT, R0, R2, RZ ;  /* 0x0000000200047210 */ /* 0x000fc60007fbe0ff */
[----:B------:R0:W-:Y:S02]  /*38280*/  @P6 STG.E.U8 desc[UR22][R6.64], R5 ;  /* 0x0000000506006986 */ /* 0x0001e4000c101116 */
[-C--:B0-----:R-:W-:Y:S02]  /*38290*/  LEA.HI.X.SX32 R5, R0, R3.reuse, 0x1, P5 ;  /* 0x0000000300057211 */ /* 0x081fe400028f0eff */
[----:B------:R-:W-:Y:S02]  /*382a0*/  IADD3 R6, P6, PT, R9, R2, RZ ;  /* 0x0000000209067210 */ /* 0x000fe40007fde0ff */
[----:B-1----:R-:W-:Y:S01]  /*382b0*/  ISETP.LT.AND P5, PT, R10, UR5, !P0 ;  /* 0x000000050a007c0c */ /* 0x002fe2000c7a1270 */
[----:B------:R-:W-:Y:S01]  /*382c0*/  IMAD R0, R8, 0x4, R0 ;  /* 0x0000000408007824 */ /* 0x000fe200078e0200 */
[----:B------:R-:W-:Y:S01]  /*382d0*/  PRMT R10, R29, 0x7772, RZ ;  /* 0x000077721d0a7816 */ /* 0x000fe200000000ff */
[----:B------:R-:W0:Y:S01]  /*382e0*/  LDCU UR5, c[0x0][0x39c] ;  /* 0x00007380ff0577ac */ /* 0x000e220008000800 */
[----:B------:R-:W-:-:S02]  /*382f0*/  LEA.HI.X.SX32 R7, R9, R3, 0x1, P6 ;  /* 0x0000000309077211 */ /* 0x000fc400030f0eff */
[----:B------:R-:W-:Y:S01]  /*38300*/  PRMT R29, R29, 0x7773, RZ ;  /* 0x000077731d1d7816 */ /* 0x000fe200000000ff */
[----:B------:R1:W-:Y:S04]  /*38310*/  @P4 STG.E.U8 desc[UR22][R4.64], R10 ;  /* 0x0000000a04004986 */ /* 0x0003e8000c101116 */
[----:B------:R0:W-:Y:S01]  /*38320*/  @P2 STG.E.U8 desc[UR22][R6.64], R29 ;  /* 0x0000001d06002986 */ /* 0x0001e2000c101116 */
[----:B----4-:R-:W-:Y:S01]  /*38330*/  ISETP.LT.AND P2, PT, R12, UR4, !P0 ;  /* 0x000000040c007c0c */ /* 0x010fe2000c741270 */
[----:B------:R-:W3:Y:S02]  /*38340*/  LDCU UR4, c[0x0][0x39c] ;  /* 0x00007380ff0477ac */ /* 0x000ee40008000800 */
[----:B------:R-:W4:Y:S01]  /*38350*/  LDL.LU R12, [R1+0xc4c] ;  /* 0x000c4c00010c7983 */ /* 0x000f220000300800 */
[----:B-1----:R-:W-:-:S02]  /*38360*/  IADD3 R4, P6, PT, R0, R2, RZ ;  /* 0x0000000200047210 */ /* 0x002fc40007fde0ff */
[----:B--2---:R-:W-:Y:S01]  /*38370*/  ISETP.LT.AND P4, PT, R15, UR6, !P0 ;  /* 0x000000060f007c0c */ /* 0x004fe2000c781270 */
[----:B------:R-:W1:Y:S01]  /*38380*/  LDCU UR6, c[0x0][0x39c] ;  /* 0x00007380ff0677ac */ /* 0x000e620008000800 */
[----:B------:R-:W-:Y:S01]  /*38390*/  LEA.HI.X.SX32 R5, R0, R3, 0x1, P6 ;  /* 0x0000000300057211 */ /* 0x000fe200030f0eff */
[----:B------:R-:W-:Y:S01]  /*383a0*/  IMAD R0, R8, 0x2, R0 ;  /* 0x0000000208007824 */ /* 0x000fe200078e0200 */
[C---:B0-----:R-:W-:Y:S01]  /*383b0*/  PRMT R6, R30.reuse, 0x7770, RZ ;  /* 0x000077701e067816 */ /* 0x041fe200000000ff */
[----:B------:R-:W2:Y:S04]  /*383c0*/  LDL.LU R15, [R1+0xa5c] ;  /* 0x000a5c00010f7983 */ /* 0x000ea80000300800 */
[----:B------:R0:W-:Y:S01]  /*383d0*/  @P3 STG.E.U8 desc[UR22][R4.64], R6 ;  /* 0x0000000604003986 */ /* 0x0001e2000c101116 */
[----:B------:R-:W-:-:S02]  /*383e0*/  PRMT R10, R30, 0x7771, RZ ;  /* 0x000077711e0a7816 */ /* 0x000fc400000000ff */
        /* <DEDUP_REMOVED lines=9> */
[----:B------:R-:W4:Y:S02]  /*38480*/  LDCU UR5, c[0x0][0x39c] ;  /* 0x00007380ff0577ac */ /* 0x000f240008000800 */
[----:B------:R0:W-:Y:S04]  /*38490*/  @P5 STG.E.U8 desc[UR22][R4.64], R0 ;  /* 0x0000000004005986 */ /* 0x0001e8000c101116 */
[----:B------:R-:W2:Y:S01]  /*384a0*/  LDL.LU R14, [R1+0xaa0] ;  /* 0x000aa000010e7983 */ /* 0x000ea20000300800 */
[----:B---3--:R-:W-:Y:S01]  /*384b0*/  ISETP.LT.AND P1, PT, R13, UR4, !P0 ;  /* 0x000000040d007c0c */ /* 0x008fe2000c721270 */
[----:B------:R-:W2:Y:S01]  /*384c0*/  LDCU UR4, c[0x0][0x39c] ;  /* 0x00007380ff0477ac */ /* 0x000ea20008000800 */
[----:B-1----:R-:W-:Y:S01]  /*384d0*/  ISETP.LT.AND P5, PT, R11, UR6, !P0 ;  /* 0x000000060b007c0c */ /* 0x002fe2000c7a1270 */
[----:B------:R-:W1:Y:S01]  /*384e0*/  LDCU UR6, c[0x0][0x39c] ;  /* 0x00007380ff0677ac */ /* 0x000e620008000800 */
[----:B------:R-:W3:Y:S04]  /*384f0*/  LDL.LU R11, [R1+0xaa4] ;  /* 0x000aa400010b7983 */ /* 0x000ee80000300800 */
[----:B------:R-:W3:Y:S01]  /*38500*/  LDL.LU R13, [R1+0xde0] ;  /* 0x000de000010d7983 */ /* 0x000ee20000300800 */
[----:B0-----:R-:W-:-:S02]  /*38510*/  IADD3 R6, P6, PT, R9, R2, RZ ;  /* 0x0000000209067210 */ /* 0x001fc40007fde0ff */
[----:B------:R-:W-:Y:S02]  /*38520*/  PRMT R30, R30, 0x7773, RZ ;  /* 0x000077731e1e7816 */ /* 0x000fe400000000ff */
[----:B------:R-:W-:Y:S01]  /*38530*/  LEA.HI.X.SX32 R7, R9, R3, 0x1, P6 ;  /* 0x0000000309077211 */ /* 0x000fe200030f0eff */
[----:B------:R-:W-:-:S04]  /*38540*/  IMAD R9, R8, 0x2, R9 ;  /* 0x0000000208097824 */ /* 0x000fc800078e0209 */
[----:B------:R0:W-:Y:S01]  /*38550*/  @P4 STG.E.U8 desc[UR22][R6.64], R30 ;  /* 0x0000001e06004986 */ /* 0x0001e2000c101116 */
[----:B------:R-:W-:Y:S01]  /*38560*/  IMAD R5, R8, 0x2, R9 ;  /* 0x0000000208057824 */ /* 0x000fe200078e0209 */
[----:B------:R-:W-:-:S03]  /*38570*/  PRMT R10, R31, 0x7770, RZ ;  /* 0x000077701f0a7816 */ /* 0x000fc600000000ff */
[----:B------:R-:W-:Y:S01]  /*38580*/  IMAD R0, R8, 0x2, R5 ;  /* 0x0000000208007824 */ /* 0x000fe200078e0205 */
[----:B0-----:R-:W-:-:S04]  /*38590*/  IADD3 R6, P6, PT, R9, R2, RZ ;  /* 0x0000000209067210 */ /* 0x001fc80007fde0ff */
[-C--:B------:R-:W-:Y:S02]  /*385a0*/  LEA.HI.X.SX32 R7, R9, R3.reuse, 0x1, P6 ;  /* 0x0000000309077211 */ /* 0x080fe400030f0eff */
[----:B------:R-:W-:Y:S02]  /*385b0*/  IADD3 R4, P6, PT, R5, R2, RZ ;  /* 0x0000000205047210 */ /* 0x000fe40007fde0ff */
[----:B------:R-:W-:Y:S01]  /*385c0*/  PRMT R9, R31, 0x7771, RZ ;  /* 0x000077711f097816 */ /* 0x000fe200000000ff */
[----:B------:R0:W-:Y:S01]  /*385d0*/  @P2 STG.E.U8 desc[UR22][R6.64], R10 ;  /* 0x0000000a06002986 */ /* 0x0001e2000c101116 */
[----:B----4-:R-:W-:Y:S01]  /*385e0*/  ISETP.LT.AND P4, PT, R12, UR5, !P0 ;  /* 0x000000050c007c0c */ /* 0x010fe2000c781270 */
[----:B------:R-:W3:Y:S02]  /*385f0*/  LDCU UR5, c[0x0][0x39c] ;  /* 0x00007380ff0577ac */ /* 0x000ee40008000800 */
[----:B------:R-:W4:Y:S01]  /*38600*/  LDL.LU R12, [R1+0xddc] ;  /* 0x000ddc00010c7983 */ /* 0x000f220000300800 */
[----:B------:R-:W-:-:S02]  /*38610*/  LEA.HI.X.SX32 R5, R5, R3, 0x1, P6 ;  /* 0x0000000305057211 */ /* 0x000fc400030f0eff */
[C---:B0-----:R-:W-:Y:S01]  /*38620*/  IADD3 R6, P6, PT, R0.reuse, R2, RZ ;  /* 0x0000000200067210 */ /* 0x041fe20007fde0ff */
[----:B------:R-:W4:Y:S01]  /*38630*/  LDL.LU R10, [R1+0xab0] ;  /* 0x000ab000010a7983 */ /* 0x000f220000300800 */
[C---:B--2---:R-:W-:Y:S01]  /*38640*/  ISETP.LT.AND P2, PT, R15.reuse, UR4, !P0 ;  /* 0x000000040f007c0c */ /* 0x044fe2000c741270 */
[----:B------:R-:W0:Y:S02]  /*38650*/  LDCU UR4, c[0x0][0x39c] ;  /* 0x00007380ff0477ac */ /* 0x000e240008000800 */
[----:B------:R2:W-:Y:S01]  /*38660*/  @P3 STG.E.U8 desc[UR22][R4.64], R9 ;  /* 0x0000000904003986 */ /* 0x0005e2000c101116 */
[----:B------:R-:W-:Y:S01]  /*38670*/  LEA.HI.X.SX32 R7, R0, R3, 0x1, P6 ;  /* 0x0000000300077211 */ /* 0x000fe200030f0eff */
[----:B--2---:R-:W-:Y:S01]  /*38680*/  IMAD R5, R15, R8, RZ ;  /* 0x000000080f057224 */ /* 0x004fe200078e02ff */
[----:B------:R-:W-:-:S04]  /*38690*/  PRMT R9, R31, 0x7772, RZ ;  /* 0x000077721f097816 */ /* 0x000fc800000000ff */
[----:B------:R-:W-:Y:S01]  /*386a0*/  IADD3 R4, P6, PT, R5, R2, RZ ;  /* 0x0000000205047210 */ /* 0x000fe20007fde0ff */
[----:B------:R2:W-:Y:S01]  /*386b0*/  @P1 STG.E.U8 desc[UR22][R6.64], R9 ;  /* 0x0000000906001986 */ /* 0x0005e2000c101116 */
[----:B------:R-:W-:Y:S02]  /*386c0*/  PRMT R31, R31, 0x7773, RZ ;  /* 0x000077731f1f7816 */ /* 0x000fe400000000ff */
[----:B------:R-:W-:-:S05]  /*386d0*/  LEA.HI.X.SX32 R5, R5, R3, 0x1, P6 ;  /* 0x0000000305057211 */ /* 0x000fca00030f0eff */
[----:B------:R0:W-:Y:S01]  /*386e0*/  @P2 STG.E.U8 desc[UR22][R4.64], R31 ;  /* 0x0000001f04002986 */ /* 0x0001e2000c101116 */
[----:B-1----:R-:W-:Y:S01]  /*386f0*/  ISETP.LT.AND P3, PT, R14, UR6, !P0 ;  /* 0x000000060e007c0c */ /* 0x002fe2000c761270 */
[----:B------:R-:W4:Y:S01]  /*38700*/  LDCU UR6, c[0x0][0x39c] ;  /* 0x00007380ff0677ac */ /* 0x000f220008000800 */
[----:B---3--:R-:W-:Y:S01]  /*38710*/  ISETP.LT.AND P1, PT, R11, UR5, !P0 ;  /* 0x000000050b007c0c */ /* 0x008fe2000c721270 */
[----:B------:R-:W-:Y:S01]  /*38720*/  IMAD R0, R8, 0x4, R0 ;  /* 0x0000000408007824 */ /* 0x000fe200078e0200 */
[----:B------:R-:W3:Y:S01]  /*38730*/  LDL.LU R11, [R1+0xdf0] ;  /* 0x000df000010b7983 */ /* 0x000ee20000300800 */
[----:B------:R-:W1:Y:S01]  /*38740*/  LDCU UR5, c[0x0][0x39c] ;  /* 0x00007380ff0577ac */ /* 0x000e620008000800 */
[----:B0-----:R-:W-:Y:S02]  /*38750*/  ISETP.LT.AND P2, PT, R13, UR4, !P0 ;  /* 0x000000040d007c0c */ /* 0x001fe4000c741270 */
[----:B------:R-:W3:Y:S01]  /*38760*/  LDL.LU R13, [R1+0xdf8] ;  /* 0x000df800010d7983 */ /* 0x000ee20000300800 */
[----:B--2---:R-:W-:Y:S01]  /*38770*/  IADD3 R6, P6, PT, R0, R2, RZ ;  /* 0x0000000200067210 */ /* 0x004fe20007fde0ff */
[----:B------:R-:W-:Y:S01]  /*38780*/  IMAD R9, R8, 0x2, R0 ;  /* 0x0000000208097824 */ /* 0x000fe200078e0200 */
[----:B------:R-:W0:Y:S01]  /*38790*/  LDCU UR4, c[0x0][0x39c] ;  /* 0x00007380ff0477ac */ /* 0x000e220008000800 */
[----:B------:R-:W0:Y:S04]  /*387a0*/  LDL.LU R15, [R1+0xa58] ;  /* 0x000a5800010f7983 */ /* 0x000e280000300800 */
[----:B------:R-:W2:Y:S01]  /*387b0*/  LDL.LU R14, [R1+0xaa8] ;  /* 0x000aa800010e7983 */ /* 0x000ea20000300800 */
[----:B------:R-:W-:-:S02]  /*387c0*/  LEA.HI.X.SX32 R7, R0, R3, 0x1, P6 ;  /* 0x0000000300077211 */ /* 0x000fc400030f0eff */
[----:B------:R-:W-:Y:S02]  /*387d0*/  PRMT R0, R36, 0x7770, RZ ;  /* 0x0000777024007816 */ /* 0x000fe400000000ff */
[----:B------:R-:W-:-:S03]  /*387e0*/  IADD3 R4, P6, PT, R9, R2, RZ ;  /* 0x0000000209047210 */ /* 0x000fc60007fde0ff */
[----:B------:R1:W-:Y:S01]  /*387f0*/  @P5 STG.E.U8 desc[UR22][R6.64], R0 ;  /* 0x0000000006005986 */ /* 0x0003e2000c101116 */
[----:B------:R-:W-:Y:S01]  /*38800*/  LEA.HI.X.SX32 R5, R9, R3, 0x1, P6 ;  /* 0x0000000309057211 */ /* 0x000fe200030f0eff */
[----:B------:R-:W-:Y:S01]  /*38810*/  IMAD R9, R8, 0x2, R9 ;  /* 0x0000000208097824 */ /* 0x000fe200078e0209 */
[----:B-1----:R-:W-:-:S04]  /*38820*/  PRMT R0, R36, 0x7771, RZ ;  /* 0x0000777124007816 */ /* 0x002fc800000000ff */
[C---:B------:R-:W-:Y:S01]  /*38830*/  IADD3 R6, P5, PT, R9.reuse, R2, RZ ;  /* 0x0000000209067210 */ /* 0x040fe20007fbe0ff */
[----:B------:R1:W-:Y:S01]  /*38840*/  @P4 STG.E.U8 desc[UR22][R4.64], R0 ;  /* 0x0000000004004986 */ /* 0x0003e2000c101116 */
[----:B----4-:R-:W-:Y:S01]  /*38850*/  ISETP.LT.AND P6, PT, R12, UR6, !P0 ;  /* 0x000000060c007c0c */ /* 0x010fe2000c7c1270 */
[----:B------:R-:W3:Y:S02]  /*38860*/  LDCU UR6, c[0x0][0x39c] ;  /* 0x00007380ff0677ac */ /* 0x000ee40008000800 */
[----:B------:R-:W4:Y:S01]  /*38870*/  LDL.LU R12, [R1+0xaac] ;  /* 0x000aac00010c7983 */ /* 0x000f220000300800 */
[----:B-1----:R-:W-:Y:S01]  /*38880*/  IMAD R0, R8, 0x2, R9 ;  /* 0x0000000208007824 */ /* 0x002fe200078e0209 */
[----:B------:R-:W-:Y:S01]  /*38890*/  ISETP.LT.AND P4, PT, R10, UR5, !P0 ;  /* 0x000000050a007c0c */ /* 0x000fe2000c781270 */
[----:B------:R-:W2:Y:S01]  /*388a0*/  LDCU UR5, c[0x0][0x39c] ;  /* 0x00007380ff0577ac */ /* 0x000ea20008000800 */
[----:B------:R-:W-:Y:S01]  /*388b0*/  LEA.HI.X.SX32 R7, R9, R3, 0x1, P5 ;  /* 0x0000000309077211 */ /* 0x000fe200028f0eff */
[----:B------:R-:W-:Y:S01]  /*388c0*/  IMAD R9, R8, 0x2, R0 ;  /* 0x0000000208097824 */ /* 0x000fe200078e0200 */
[----:B------:R-:W-:-:S02]  /*388d0*/  PRMT R10, R36, 0x7772, RZ ;  /* 0x00007772240a7816 */ /* 0x000fc400000000ff */
[----:B------:R-:W-:-:S03]  /*388e0*/  IADD3 R4, P5, PT, R0, R2, RZ ;  /* 0x0000000200047210 */ /* 0x000fc60007fbe0ff */
[----:B------:R1:W-:Y:S01]  /*388f0*/  @P3 STG.E.U8 desc[UR22][R6.64], R10 ;  /* 0x0000000a06003986 */ /* 0x0003e2000c101116 */
[----:B------:R-:W-:Y:S02]  /*38900*/  LEA.HI.X.SX32 R5, R0, R3, 0x1, P5 ;  /* 0x0000000300057211 */ /* 0x000fe400028f0eff */
[----:B------:R-:W-:Y:S02]  /*38910*/  PRMT R36, R36, 0x7773, RZ ;  /* 0x0000777324247816 */ /* 0x000fe400000000ff */
[----:B------:R-:W-:Y:S02]  /*38920*/  PRMT R0, R37, 0x7770, RZ ;  /* 0x0000777025007816 */ /* 0x000fe400000000ff */
[----:B-1----:R-:W-:-:S04]  /*38930*/  IADD3 R6, P5, PT, R9, R2, RZ ;  /* 0x0000000209067210 */ /* 0x002fc80007fbe0ff */
[----:B------:R-:W-:Y:S01]  /*38940*/  LEA.HI.X.SX32 R7, R9, R3, 0x1, P5 ;  /* 0x0000000309077211 */ /* 0x000fe200028f0eff */
[C---:B------:R-:W-:Y:S01]  /*38950*/  IMAD R9, R8.reuse, 0x2, R9 ;  /* 0x0000000208097824 */ /* 0x040fe200078e0209 */
[----:B------:R1:W-:Y:S04]  /*38960*/  @P1 STG.E.U8 desc[UR22][R4.64], R36 ;  /* 0x0000002404001986 */ /* 0x0003e8000c101116 */
[----:B------:R1:W-:Y:S02]  /*38970*/  @P2 STG.E.U8 desc[UR22][R6.64], R0 ;  /* 0x0000000006002986 */ /* 0x0003e4000c101116 */
[----:B-1----:R-:W-:Y:S01]  /*38980*/  IADD3 R4, P5, PT, R9, R2, RZ ;  /* 0x0000000209047210 */ /* 0x002fe20007fbe0ff */
[----:B------:R-:W-:-:S03]  /*38990*/  IMAD R0, R8, 0x2, R9 ;  /* 0x0000000208007824 */ /* 0x000fc600078e0209 */
[----:B------:R-:W-:Y:S02]  /*389a0*/  LEA.HI.X.SX32 R5, R9, R3, 0x1, P5 ;  /* 0x0000000309057211 */ /* 0x000fe400028f0eff */
[----:B------:R-:W-:Y:S02]  /*389b0*/  PRMT R7, R37, 0x7771, RZ ;  /* 0x0000777125077816 */ /* 0x000fe400000000ff */
[----:B------:R-:W-:-:S03]  /*389c0*/  IADD3 R6, P5, PT, R0, R2, RZ ;  /* 0x0000000200067210 */ /* 0x000fc60007fbe0ff */
[----:B------:R1:W-:Y:S02]  /*389d0*/  @P6 STG.E.U8 desc[UR22][R4.64], R7 ;  /* 0x0000000704006986 */ /* 0x0003e4000c101116 */
[-C--:B-1----:R-:W-:Y:S02]  /*389e0*/  LEA.HI.X.SX32 R7, R0, R3.reuse, 0x1, P5 ;  /* 0x0000000300077211 */ /* 0x082fe400028f0eff */
[----:B---3--:R-:W-:Y:S01]  /*389f0*/  ISETP.LT.AND P3, PT, R11, UR6, !P0 ;  /* 0x000000060b007c0c */ /* 0x008fe2000c761270 */
[----:B------:R-:W4:Y:S01]  /*38a00*/  LDCU UR6, c[0x0][0x39c] ;  /* 0x00007380ff0677ac */ /* 0x000f220008000800 */
[----:B------:R-:W3:Y:S01]  /*38a10*/  LDL.LU R11, [R1+0xdd0] ;  /* 0x000dd000010b7983 */ /* 0x000ee20000300800 */
[----:B------:R-:W-:Y:S02]  /*38a20*/  ISETP.LT.AND P1, PT, R13, UR7, !P0 ;  /* 0x000000070d007c0c */ /* 0x000fe4000c721270 */
[----:B------:R-:W-:Y:S01]  /*38a30*/  PRMT R10, R37, 0x7772, RZ ;  /* 0x00007772250a7816 */ /* 0x000fe200000000ff */
[----:B------:R-:W3:Y:S01]  /*38a40*/  LDL.LU R13, [R1+0xde8] ;  /* 0x000de800010d7983 */ /* 0x000ee20000300800 */
[C---:B0-----:R-:W-:Y:S01]  /*38a50*/  ISETP.LT.AND P2, PT, R15.reuse, UR4, !P0 ;  /* 0x000000040f007c0c */ /* 0x041fe2000c741270 */
[----:B------:R-:W-:Y:S01]  /*38a60*/  IMAD R9, R15, R8, RZ ;  /* 0x000000080f097224 */ /* 0x000fe200078e02ff */
[----:B------:R-:W3:Y:S01]  /*38a70*/  LDCU UR4, c[0x0][0x39c] ;  /* 0x00007380ff0477ac */ /* 0x000ee20008000800 */
[----:B------:R-:W3:Y:S01]  /*38a80*/  LDL.LU R16, [R1+0xa9c] ;  /* 0x000a9c0001107983 */ /* 0x000ee20000300800 */
[----:B--2---:R-:W-:Y:S01]  /*38a90*/  ISETP.LT.AND P5, PT, R14, UR5, !P0 ;  /* 0x000000050e007c0c */ /* 0x004fe2000c7a1270 */
[----:B------:R-:W-:Y:S01]  /*38aa0*/  IMAD R0, R8, 0x4, R0 ;  /* 0x0000000408007824 */ /* 0x000fe200078e0200 */
[----:B------:R-:W-:Y:S01]  /*38ab0*/  PRMT R17, R38, 0x7770, RZ ;  /* 0x0000777026117816 */ /* 0x000fe200000000ff */
[----:B------:R-:W2:Y:S01]  /*38ac0*/  LDL.LU R14, [R1+0xdf4] ;  /* 0x000df400010e7983 */ /* 0x000ea20000300800 */
[----:B------:R-:W0:Y:S03]  /*38ad0*/  LDCU UR7, c[0x0][0x39c] ;  /* 0x00007380ff0777ac */ /* 0x000e260008000800 */
[----:B------:R1:W-:Y:S01]  /*38ae0*/  @P4 STG.E.U8 desc[UR22][R6.64], R10 ;  /* 0x0000000a06004986 */ /* 0x0003e2000c101116 */
[C---:B------:R-:W-:Y:S01]  /*38af0*/  IADD3 R4, P6, PT, R9.reuse, R2, RZ ;  /* 0x0000000209047210 */ /* 0x040fe20007fde0ff */
[----:B------:R-:W0:Y:S03]  /*38b00*/  LDCU UR5, c[0x0][0x39c] ;  /* 0x00007380ff0577ac */ /* 0x000e260008000800 */
[----:B------:R-:W-:Y:S01]  /*38b10*/  LEA.HI.X.SX32 R5, R9, R3, 0x1, P6 ;  /* 0x0000000309057211 */ /* 0x000fe200030f0eff */
[----:B------:R-:W-:Y:S01]  /*38b20*/  IMAD R9, R8, 0x2, R0 ;  /* 0x0000000208097824 */ /* 0x000fe200078e0200 */
[----:B------:R-:W-:-:S02]  /*38b30*/  PRMT R37, R37, 0x7773, RZ ;  /* 0x0000777325257816 */ /* 0x000fc400000000ff */
[----:B-1----:R-:W-:Y:S02]  /*38b40*/  IADD3 R6, P6, PT, R0, R2, RZ ;  /* 0x0000000200067210 */ /* 0x002fe40007fde0ff */
[----:B----4-:R-:W-:Y:S01]  /*38b50*/  ISETP.LT.AND P4, PT, R12, UR6, !P0 ;  /* 0x000000060c007c0c */ /* 0x010fe2000c781270 */
[----:B------:R-:W2:Y:S01]  /*38b60*/  LDCU UR6, c[0x0][0x39c] ;  /* 0x00007380ff0677ac */ /* 0x000ea20008000800 */
[----:B------:R-:W4:Y:S01]  /*38b70*/  LDL.LU R12, [R1+0xdfc] ;  /* 0x000dfc00010c7983 */ /* 0x000f220000300800 */
[----:B------:R-:W-:-:S03]  /*38b80*/  LEA.HI.X.SX32 R7, R0, R3, 0x1, P6 ;  /* 0x0000000300077211 */ /* 0x000fc600030f0eff */
[----:B------:R-:W4:Y:S04]  /*38b90*/  LDL.LU R0, [R1+0xa54] ;  /* 0x000a540001007983 */ /* 0x000f280000300800 */
[----:B------:R-:W4:Y:S04]  /*38ba0*/  LDL.LU R18, [R1+0xa98] ;  /* 0x000a980001127983 */ /* 0x000f280000300800 */
[----:B------:R-:W4:Y:S04]  /*38bb0*/  LDL.LU R10, [R1+0xa94] ;  /* 0x000a9400010a7983 */ /* 0x000f280000300800 */
[----:B------:R-:W-:Y:S04]  /*38bc0*/  @P2 STG.E.U8 desc[UR22][R4.64], R37 ;  /* 0x0000002504002986 */ /* 0x000fe8000c101116 */
[----:B------:R1:W-:Y:S01]  /*38bd0*/  @P3 STG.E.U8 desc[UR22][R6.64], R17 ;  /* 0x0000001106003986 */ /* 0x0003e2000c101116 */
[----:B------:R-:W-:-:S02]  /*38be0*/  PRMT R15, R38, 0x7771, RZ ;  /* 0x00007771260f7816 */ /* 0x000fc400000000ff */
[----:B-1----:R-:W-:-:S04]  /*38bf0*/  IADD3 R6, P6, PT, R9, R2, RZ ;  /* 0x0000000209067210 */ /* 0x002fc80007fde0ff */
[----:B------:R-:W-:-:S05]  /*38c00*/  LEA.HI.X.SX32 R7, R9, R3, 0x1, P6 ;  /* 0x0000000309077211 */ /* 0x000fca00030f0eff */
[----:B------:R1:W-:Y:S01]  /*38c10*/  @P1 STG.E.U8 desc[UR22][R6.64], R15 ;  /* 0x0000000f06001986 */ /* 0x0003e2000c101116 */
[----:B---3--:R-:W-:Y:S01]  /*38c20*/  ISETP.LT.AND P2, PT, R11, UR4, !P0 ;  /* 0x000000040b007c0c */ /* 0x008fe2000c741270 */
[----:B------:R-:W-:Y:S01]  /*38c30*/  IMAD R11, R8, 0x2, R9 ;  /* 0x00000002080b7824 */ /* 0x000fe200078e0209 */
[----:B------:R-:W3:Y:S04]  /*38c40*/  LDCU UR4, c[0x0][0x39c] ;  /* 0x00007380ff0477ac */ /* 0x000ee80008000800 */
[----:B------:R-:W-:Y:S02]  /*38c50*/  IADD3 R4, P6, PT, R11, R2, RZ ;  /* 0x000000020b047210 */ /* 0x000fe40007fde0ff */
[----:B0-----:R-:W-:Y:S01]  /*38c60*/  ISETP.LT.AND P3, PT, R13, UR5, !P0 ;  /* 0x000000050d007c0c */ /* 0x001fe2000c761270 */
[----:B------:R-:W4:Y:S01]  /*38c70*/  LDCU UR5, c[0x0][0x39c] ;  /* 0x00007380ff0577ac */ /* 0x000f220008000800 */
[----:B------:R-:W-:-:S02]  /*38c80*/  PRMT R13, R38, 0x7772, RZ ;  /* 0x00007772260d7816 */ /* 0x000fc400000000ff */
[----:B------:R-:W-:-:S05]  /*38c90*/  LEA.HI.X.SX32 R5, R11, R3, 0x1, P6 ;  /* 0x000000030b057211 */ /* 0x000fca00030f0eff */
[----:B------:R-:W-:Y:S01]  /*38ca0*/  @P5 STG.E.U8 desc[UR22][R4.64], R13 ;  /* 0x0000000d04005986 */ /* 0x000fe2000c101116 */
[----:B--2---:R-:W-:Y:S01]  /*38cb0*/  ISETP.LT.AND P5, PT, R14, UR6, !P0 ;  /* 0x000000060e007c0c */ /* 0x004fe2000c7a1270 */
[----:B------:R-:W-:Y:S01]  /*38cc0*/  IMAD R9, R8, 0x2, R11 ;  /* 0x0000000208097824 */ /* 0x000fe200078e020b */
[----:B------:R-:W-:Y:S01]  /*38cd0*/  PRMT R17, R38, 0x7773, RZ ;  /* 0x0000777326117816 */ /* 0x000fe200000000ff */
[----:B------:R-:W2:Y:S01]  /*38ce0*/  LDL.LU R14, [R1+0xe00] ;  /* 0x000e0000010e7983 */ /* 0x000ea20000300800 */
[----:B---3--:R-:W-:Y:S01]  /*38cf0*/  ISETP.LT.AND P1, PT, R16, UR4, !P0 ;  /* 0x0000000410007c0c */ /* 0x008fe2000c721270 */
[----:B------:R-:W0:Y:S01]  /*38d00*/  LDCU UR4, c[0x0][0x39c] ;  /* 0x00007380ff0477ac */ /* 0x000e220008000800 */
[----:B-1----:R-:W-:Y:S01]  /*38d10*/  IADD3 R6, P6, PT, R9, R2, RZ ;  /* 0x0000000209067210 */ /* 0x002fe20007fde0ff */
[----:B------:R-:W3:Y:S01]  /*38d20*/  LDL.LU R16, [R1+0xd50] ;  /* 0x000d500001107983 */ /* 0x000ee20000300800 */
[----:B------:R-:W-:Y:S01]  /*38d30*/  PRMT R15, R39, 0x7770, RZ ;  /* 0x00007770270f7816 */ /* 0x000fe200000000ff */
[----:B------:R-:W1:Y:S01]  /*38d40*/  LDCU UR6, c[0x0][0x39c] ;  /* 0x00007380ff0677ac */ /* 0x000e620008000800 */
[----:B------:R-:W-:Y:S01]  /*38d50*/  LEA.HI.X.SX32 R7, R9, R3, 0x1, P6 ;  /* 0x0000000309077211 */ /* 0x000fe200030f0eff */
[----:B------:R-:W-:-:S04]  /*38d60*/  IMAD R9, R8, 0x2, R9 ;  /* 0x0000000208097824 */ /* 0x000fc800078e0209 */
[----:B------:R0:W-:Y:S01]  /*38d70*/  @P4 STG.E.U8 desc[UR22][R6.64], R17 ;  /* 0x0000001106004986 */ /* 0x0001e2000c101116 */
[----:B------:R-:W-:Y:S01]  /*38d80*/  IMAD R11, R8, 0x2, R9 ;  /* 0x00000002080b7824 */ /* 0x000fe200078e0209 */
[CC--:B0-----:R-:W-:Y:S02]  /*38d90*/  IADD3 R6, P6, PT, R9.reuse, R2.reuse, RZ ;  /* 0x0000000209067210 */ /* 0x0c1fe40007fde0ff */
[----:B----4-:R-:W-:Y:S01]  /*38da0*/  ISETP.LT.AND P4, PT, R12, UR5, !P0 ;  /* 0x000000050c007c0c */ /* 0x010fe2000c781270 */
[----:B------:R-:W0:Y:S01]  /*38db0*/  LDCU UR5, c[0x0][0x39c] ;  /* 0x00007380ff0577ac */ /* 0x000e220008000800 */
[-C--:B------:R-:W-:Y:S01]  /*38dc0*/  LEA.HI.X.SX32 R7, R9, R3.reuse, 0x1, P6 ;  /* 0x0000000309077211 */ /* 0x080fe200030f0eff */
[----:B------:R-:W-:Y:S01]  /*38dd0*/  IMAD R9, R8, 0x2, R11 ;  /* 0x0000000208097824 */ /* 0x000fe200078e020b */
[C---:B------:R-:W-:Y:S01]  /*38de0*/  IADD3 R4, P6, PT, R11.reuse, R2, RZ ;  /* 0x000000020b047210 */ /* 0x040fe20007fde0ff */
[----:B------:R-:W4:Y:S03]  /*38df0*/  LDL.LU R12, [R1+0xa90] ;  /* 0x000a9000010c7983 */ /* 0x000f260000300800 */
[----:B------:R-:W-:Y:S01]  /*38e00*/  LEA.HI.X.SX32 R5, R11, R3, 0x1, P6 ;  /* 0x000000030b057211 */ /* 0x000fe200030f0eff */
[----:B------:R0:W-:Y:S01]  /*38e10*/  @P2 STG.E.U8 desc[UR22][R6.64], R15 ;  /* 0x0000000f06002986 */ /* 0x0001e2000c101116 */
[----:B------:R-:W-:-:S02]  /*38e20*/  PRMT R11, R39, 0x7771, RZ ;  /* 0x00007771270b7816 */ /* 0x000fc400000000ff */
[----:B------:R-:W-:Y:S02]  /*38e30*/  PRMT R13, R39, 0x7772, RZ ;  /* 0x00007772270d7816 */ /* 0x000fe400000000ff */
[----:B0-----:R-:W-:-:S04]  /*38e40*/  IADD3 R6, P6, PT, R9, R2, RZ ;  /* 0x0000000209067210 */ /* 0x001fc80007fde0ff */
[-C--:B------:R-:W-:Y:S01]  /*38e50*/  LEA.HI.X.SX32 R7, R9, R3.reuse, 0x1, P6 ;  /* 0x0000000309077211 */ /* 0x080fe200030f0eff */
[----:B------:R0:W-:Y:S01]  /*38e60*/  @P3 STG.E.U8 desc[UR22][R4.64], R11 ;  /* 0x0000000b04003986 */ /* 0x0001e2000c101116 */
[----:B------:R-:W-:Y:S01]  /*38e70*/  ISETP.LT.AND P2, PT, R0, UR4, !P0 ;  /* 0x0000000400007c0c */ /* 0x000fe2000c741270 */
[----:B------:R-:W2:Y:S02]  /*38e80*/  LDCU UR4, c[0x0][0x39c] ;  /* 0x00007380ff0477ac */ /* 0x000ea40008000800 */
[----:B------:R2:W-:Y:S01]  /*38e90*/  @P1 STG.E.U8 desc[UR22][R6.64], R13 ;  /* 0x0000000d06001986 */ /* 0x0005e2000c101116 */
[----:B------:R-:W-:Y:S01]  /*38ea0*/  ISETP.LT.AND P1, PT, R10, UR5, !P0 ;  /* 0x000000050a007c0c */ /* 0x000fe2000c721270 */
[----:B------:R-:W-:Y:S01]  /*38eb0*/  IMAD R0, R0, R8, RZ ;  /* 0x0000000800007224 */ /* 0x000fe200078e02ff */
[----:B------:R-:W-:Y:S01]  /*38ec0*/  PRMT R39, R39, 0x7773, RZ ;  /* 0x0000777327277816 */ /* 0x000fe200000000ff */
[----:B------:R-:W4:Y:S01]  /*38ed0*/  LDL.LU R10, [R1+0xdec] ;  /* 0x000dec00010a7983 */ /* 0x000f220000300800 */
[----:B-1----:R-:W-:Y:S01]  /*38ee0*/  ISETP.LT.AND P3, PT, R18, UR6, !P0 ;  /* 0x0000000612007c0c */ /* 0x002fe2000c761270 */
[----:B------:R-:W3:Y:S01]  /*38ef0*/  LDCU UR6, c[0x0][0x39c] ;  /* 0x00007380ff0677ac */ /* 0x000ee20008000800 */
[----:B0-----:R-:W-:Y:S01]  /*38f00*/  IADD3 R4, P6, PT, R0, R2, RZ ;  /* 0x0000000200047210 */ /* 0x001fe20007fde0ff */
[----:B------:R-:W-:Y:S01]  /*38f10*/  IMAD R9, R8, 0x4, R9 ;  /* 0x0000000408097824 */ /* 0x000fe200078e0209 */
[----:B------:R-:W4:Y:S02]  /*38f20*/  LDCU UR5, c[0x0][0x39c] ;  /* 0x00007380ff0577ac */ /* 0x000f240008000800 */
[----:B------:R-:W-:-:S05]  /*38f30*/  LEA.HI.X.SX32 R5, R0, R3, 0x1, P6 ;  /* 0x0000000300057211 */ /* 0x000fca00030f0eff */
[----:B------:R0:W-:Y:S01]  /*38f40*/  @P2 STG.E.U8 desc[UR22][R4.64], R39 ;  /* 0x0000002704002986 */ /* 0x0001e2000c101116 */
[----:B--2---:R-:W-:Y:S01]  /*38f50*/  ISETP.LT.AND P2, PT, R14, UR4, !P0 ;  /* 0x000000040e007c0c */ /* 0x004fe2000c741270 */
[----:B------:R-:W-:Y:S02]  /*38f60*/  IMAD R11, R8, 0x2, R9 ;  /* 0x00000002080b7824 */ /* 0x000fe400078e0209 */
[----:B------:R-:W2:Y:S01]  /*38f70*/  LDL.LU R14, [R1+0xbec] ;  /* 0x000bec00010e7983 */ /* 0x000ea20000300800 */
[CC--:B------:R-:W-:Y:S01]  /*38f80*/  IADD3 R6, P6, PT, R9.reuse, R2.reuse, RZ ;  /* 0x0000000209067210 */ /* 0x0c0fe20007fde0ff */
[----:B------:R-:W1:Y:S01]  /*38f90*/  LDCU UR4, c[0x0][0x39c] ;  /* 0x00007380ff0477ac */ /* 0x000e620008000800 */
[----:B------:R-:W-:Y:S01]  /*38fa0*/  PRMT R17, R48, 0x7770, RZ ;  /* 0x0000777030117816 */ /* 0x000fe200000000ff */
[----:B------:R-:W1:Y:S01]  /*38fb0*/  LDL.LU R0, [R1+0xa50] ;  /* 0x000a500001007983 */ /* 0x000e620000300800 */
[----:B------:R-:W-:Y:S02]  /*38fc0*/  LEA.HI.X.SX32 R7, R9, R3, 0x1, P6 ;  /* 0x0000000309077211 */ /* 0x000fe400030f0eff */
[----:B0-----:R-:W-:-:S04]  /*38fd0*/  IADD3 R4, P6, PT, R11, R2, RZ ;  /* 0x000000020b047210 */ /* 0x001fc80007fde0ff */
[----:B------:R-:W-:Y:S02]  /*38fe0*/  LEA.HI.X.SX32 R5, R11, R3, 0x1, P6 ;  /* 0x000000030b057211 */ /* 0x000fe400030f0eff */
[----:B---3--:R-:W-:Y:S01]  /*38ff0*/  ISETP.LT.AND P6, PT, R16, UR6, !P0 ;  /* 0x0000000610007c0c */ /* 0x008fe2000c7c1270 */
[----:B------:R-:W0:Y:S01]  /*39000*/  LDCU UR6, c[0x0][0x39c] ;  /* 0x00007380ff0677ac */ /* 0x000e220008000800 */
[----:B------:R-:W-:Y:S01]  /*39010*/  PRMT R15, R48, 0x7771, RZ ;  /* 0x00007771300f7816 */ /* 0x000fe200000000ff */
[----:B------:R-:W-:Y:S01]  /*39020*/  IMAD R11, R8, 0x2, R11 ;  /* 0x00000002080b7824 */ /* 0x000fe200078e020b */
[----:B------:R3:W-:Y:S04]  /*39030*/  @P5 STG.E.U8 desc[UR22][R6.64], R17 ;  /* 0x0000001106005986 */ /* 0x0007e8000c101116 */
[----:B------:R0:W-:Y:S01]  /*39040*/  @P4 STG.E.U8 desc[UR22][R4.64], R15 ;  /* 0x0000000f04004986 */ /* 0x0001e2000c101116 */
[----:B---3--:R-:W-:-:S02]  /*39050*/  PRMT R17, R48, 0x7772, RZ ;  /* 0x0000777230117816 */ /* 0x008fc400000000ff */
[----:B0-----:R-:W-:-:S04]  /*39060*/  IADD3 R4, P5, PT, R11, R2, RZ ;  /* 0x000000020b047210 */ /* 0x001fc80007fbe0ff */
[----:B------:R-:W-:Y:S02]  /*39070*/  LEA.HI.X.SX32 R5, R11, R3, 0x1, P5 ;  /* 0x000000030b057211 */ /* 0x000fe400028f0eff */
[----:B----4-:R-:W-:Y:S01]  /*39080*/  ISETP.LT.AND P4, PT, R12, UR5, !P0 ;  /* 0x000000050c007c0c */ /* 0x010fe2000c781270 */
[----:B------:R-:W-:Y:S01]  /*39090*/  IMAD R9, R8, 0x2, R11 ;  /* 0x0000000208097824 */ /* 0x000fe200078e020b */
[----:B------:R-:W3:Y:S01]  /*390a0*/  LDL.LU R12, [R1+0xa8c] ;  /* 0x000a8c00010c7983 */ /* 0x000ee20000300800 */
[----:B------:R-:W-:Y:S01]  /*390b0*/  PRMT R13, R48, 0x7773, RZ ;  /* 0x00007773300d7816 */ /* 0x000fe200000000ff */
[----:B------:R-:W3:Y:S02]  /*390c0*/  LDCU UR5, c[0x0][0x39c] ;  /* 0x00007380ff0577ac */ /* 0x000ee40008000800 */
[----:B------:R0:W-:Y:S01]  /*390d0*/  @P3 STG.E.U8 desc[UR22][R4.64], R17 ;  /* 0x0000001104003986 */ /* 0x0001e2000c101116 */
[----:B------:R-:W-:-:S03]  /*390e0*/  IADD3 R6, P5, PT, R9, R2, RZ ;  /* 0x0000000209067210 */ /* 0x000fc60007fbe0ff */
[----:B0-----:R-:W4:Y:S01]  /*390f0*/  LDL.LU R17, [R1+0xa88] ;  /* 0x000a880001117983 */ /* 0x001f220000300800 */
[----:B------:R-:W-:Y:S01]  /*39100*/  ISETP.LT.AND P3, PT, R10, UR6, !P0 ;  /* 0x000000060a007c0c */ /* 0x000fe2000c761270 */
[----:B------:R-:W-:Y:S01]  /*39110*/  IMAD R11, R8, 0x2, R9 ;  /* 0x00000002080b7824 */ /* 0x000fe200078e0209 */
[----:B------:R-:W-:Y:S01]  /*39120*/  LEA.HI.X.SX32 R7, R9, R3, 0x1, P5 ;  /* 0x0000000309077211 */ /* 0x000fe200028f0eff */
[----:B------:R-:W4:Y:S01]  /*39130*/  LDL.LU R10, [R1+0xc28] ;  /* 0x000c2800010a7983 */ /* 0x000f220000300800 */
[----:B------:R-:W-:Y:S01]  /*39140*/  PRMT R15, R49, 0x7770, RZ ;  /* 0x00007770310f7816 */ /* 0x000fe200000000ff */
[----:B------:R-:W0:Y:S02]  /*39150*/  LDCU UR6, c[0x0][0x39c] ;  /* 0x00007380ff0677ac */ /* 0x000e240008000800 */
[----:B------:R0:W-:Y:S04]  /*39160*/  @P1 STG.E.U8 desc[UR22][R6.64], R13 ;  /* 0x0000000d06001986 */ /* 0x0001e8000c101116 */
[----:B------:R-:W4:Y:S01]  /*39170*/  LDL.LU R16, [R1+0xc48] ;  /* 0x000c480001107983 */ /* 0x000f220000300800 */
[----:B--2---:R-:W-:Y:S01]  /*39180*/  ISETP.LT.AND P1, PT, R14, UR7, !P0 ;  /* 0x000000070e007c0c */ /* 0x004fe2000c721270 */
[----:B------:R-:W2:Y:S02]  /*39190*/  LDCU UR7, c[0x0][0x39c] ;  /* 0x00007380ff0777ac */ /* 0x000ea40008000800 */
[----:B------:R-:W2:Y:S01]  /*391a0*/  LDL.LU R14, [R1+0xa84] ;  /* 0x000a8400010e7983 */ /* 0x000ea20000300800 */
[----:B------:R-:W-:-:S04]  /*391b0*/  IADD3 R4, P5, PT, R11, R2, RZ ;  /* 0x000000020b047210 */ /* 0x000fc80007fbe0ff */
[----:B------:R-:W-:Y:S01]  /*391c0*/  LEA.HI.X.SX32 R5, R11, R3, 0x1, P5 ;  /* 0x000000030b057211 */ /* 0x000fe200028f0eff */
[----:B------:R-:W-:-:S04]  /*391d0*/  IMAD R11, R8, 0x2, R11 ;  /* 0x00000002080b7824 */ /* 0x000fc800078e020b */
[----:B------:R0:W-:Y:S01]  /*391e0*/  @P2 STG.E.U8 desc[UR22][R4.64], R15 ;  /* 0x0000000f04002986 */ /* 0x0001e2000c101116 */
[----:B-1----:R-:W-:Y:S01]  /*391f0*/  ISETP.LT.AND P2, PT, R0, UR4, !P0 ;  /* 0x0000000400007c0c */ /* 0x002fe2000c741270 */
[----:B------:R-:W4:Y:S01]  /*39200*/  LDCU UR4, c[0x0][0x39c] ;  /* 0x00007380ff0477ac */ /* 0x000f220008000800 */
[----:B------:R-:W-:Y:S01]  /*39210*/  IMAD R9, R8, 0x2, R11 ;  /* 0x0000000208097824 */ /* 0x000fe200078e020b */
[----:B0-----:R-:W-:Y:S01]  /*39220*/  PRMT R13, R49, 0x7771, RZ ;  /* 0x00007771310d7816 */ /* 0x001fe200000000ff */
[----:B------:R-:W-:Y:S01]  /*39230*/  IMAD R0, R0, R8, RZ ;  /* 0x0000000800007224 */ /* 0x000fe200078e02ff */
[----:B------:R-:W-:-:S04]  /*39240*/  IADD3 R4, P5, PT, R11, R2, RZ ;  /* 0x000000020b047210 */ /* 0x000fc80007fbe0ff */
[----:B------:R-:W-:Y:S02]  /*39250*/  LEA.HI.X.SX32 R5, R11, R3, 0x1, P5 ;  /* 0x000000030b057211 */ /* 0x000fe400028f0eff */
[----:B------:R-:W-:-:S03]  /*39260*/  IADD3 R6, P5, PT, R9, R2, RZ ;  /* 0x0000000209067210 */ /* 0x000fc60007fbe0ff */
[----:B------:R0:W-:Y:S01]  /*39270*/  @P6 STG.E.U8 desc[UR22][R4.64], R13 ;  /* 0x0000000d04006986 */ /* 0x0001e2000c101116 */
[----:B------:R-:W-:Y:S01]  /*39280*/  LEA.HI.X.SX32 R7, R9, R3, 0x1, P5 ;  /* 0x0000000309077211 */ /* 0x000fe200028f0eff */
[----:B------:R-:W-:Y:S01]  /*39290*/  IMAD R9, R8, 0x4, R9 ;  /* 0x0000000408097824 */ /* 0x000fe200078e0209 */
[C---:B------:R-:W-:Y:S02]  /*392a0*/  PRMT R11, R49.reuse, 0x7772, RZ ;  /* 0x00007772310b7816 */ /* 0x040fe400000000ff */
[----:B------:R-:W-:Y:S02]  /*392b0*/  PRMT R49, R49, 0x7773, RZ ;  /* 0x0000777331317816 */ /* 0x000fe400000000ff */
[----:B0-----:R-:W-:-:S04]  /*392c0*/  IADD3 R4, P6, PT, R0, R2, RZ ;  /* 0x0000000200047210 */ /* 0x001fc80007fde0ff */
[----:B------:R-:W-:Y:S01]  /*392d0*/  LEA.HI.X.SX32 R5, R0, R3, 0x1, P6 ;  /* 0x0000000300057211 */ /* 0x000fe200030f0eff */
[----:B------:R0:W-:Y:S01]  /*392e0*/  @P4 STG.E.U8 desc[UR22][R6.64], R11 ;  /* 0x0000000b06004986 */ /* 0x0001e2000c101116 */
[----:B---3--:R-:W-:Y:S01]  /*392f0*/  ISETP.LT.AND P5, PT, R12, UR5, !P0 ;  /* 0x000000050c007c0c */ /* 0x008fe2000c7a1270 */
[----:B------:R-:W1:Y:S02]  /*39300*/  LDCU UR5, c[0x0][0x39c] ;  /* 0x00007380ff0577ac */ /* 0x000e640008000800 */
[----:B------:R-:W-:Y:S01]  /*39310*/  @P2 STG.E.U8 desc[UR22][R4.64], R49 ;  /* 0x0000003104002986 */ /* 0x000fe2000c101116 */
[----:B------:R-:W-:-:S03]  /*39320*/  PRMT R13, R50, 0x7770, RZ ;  /* 0x00007770320d7816 */ /* 0x000fc600000000ff */
[----:B------:R-:W3:Y:S01]  /*39330*/  LDL.LU R12, [R1+0xbe8] ;  /* 0x000be800010c7983 */ /* 0x000ee20000300800 */
[----:B----4-:R-:W-:Y:S01]  /*39340*/  ISETP.LT.AND P2, PT, R10, UR4, !P0 ;  /* 0x000000040a007c0c */ /* 0x010fe2000c741270 */
[----:B------:R-:W2:Y:S01]  /*39350*/  LDCU UR4, c[0x0][0x39c] ;  /* 0x00007380ff0477ac */ /* 0x000ea20008000800 */
[CC--:B0-----:R-:W-:Y:S01]  /*39360*/  IADD3 R6, P6, PT, R9.reuse, R2.reuse, RZ ;  /* 0x0000000209067210 */ /* 0x0c1fe20007fde0ff */
[----:B------:R-:W4:Y:S03]  /*39370*/  LDL.LU R10, [R1+0xbe0] ;  /* 0x000be000010a7983 */ /* 0x000f260000300800 */
[----:B------:R-:W-:Y:S01]  /*39380*/  LEA.HI.X.SX32 R7, R9, R3, 0x1, P6 ;  /* 0x0000000309077211 */ /* 0x000fe200030f0eff */
[----:B------:R-:W-:Y:S01]  /*39390*/  IMAD R9, R8, 0x2, R9 ;  /* 0x0000000208097824 */ /* 0x000fe200078e0209 */
[----:B------:R-:W-:Y:S01]  /*393a0*/  ISETP.LT.AND P4, PT, R17, UR6, !P0 ;  /* 0x0000000611007c0c */ /* 0x000fe2000c781270 */
[----:B------:R-:W4:Y:S04]  /*393b0*/  LDL.LU R0, [R1+0xa4c] ;  /* 0x000a4c0001007983 */ /* 0x000f280000300800 */
[----:B------:R0:W-:Y:S01]  /*393c0*/  @P3 STG.E.U8 desc[UR22][R6.64], R13 ;  /* 0x0000000d06003986 */ /* 0x0001e2000c101116 */
[----:B------:R-:W-:Y:S01]  /*393d0*/  PRMT R17, R50, 0x7771, RZ ;  /* 0x0000777132117816 */ /* 0x000fe200000000ff */
[----:B------:R-:W-:Y:S01]  /*393e0*/  IMAD R11, R8, 0x2, R9 ;  /* 0x00000002080b7824 */ /* 0x000fe200078e0209 */
[----:B------:R-:W3:Y:S01]  /*393f0*/  LDCU UR6, c[0x0][0x39c] ;  /* 0x00007380ff0677ac */ /* 0x000ee20008000800 */
[----:B0-----:R-:W-:-:S04]  /*39400*/  IADD3 R6, P6, PT, R9, R2, RZ ;  /* 0x0000000209067210 */ /* 0x001fc80007fde0ff */
[----:B------:R-:W-:-:S05]  /*39410*/  LEA.HI.X.SX32 R7, R9, R3, 0x1, P6 ;  /* 0x0000000309077211 */ /* 0x000fca00030f0eff */
[----:B------:R0:W-:Y:S04]  /*39420*/  @P1 STG.E.U8 desc[UR22][R6.64], R17 ;  /* 0x0000001106001986 */ /* 0x0001e8000c101116 */
[----:B0-----:R-:W4:Y:S01]  /*39430*/  LDL.LU R17, [R1+0xa80] ;  /* 0x000a800001117983 */ /* 0x001f220000300800 */
[----:B--2---:R-:W-:Y:S02]  /*39440*/  ISETP.LT.AND P1, PT, R14, UR4, !P0 ;  /* 0x000000040e007c0c */ /* 0x004fe4000c721270 */
[----:B-1----:R-:W-:Y:S01]  /*39450*/  ISETP.LT.AND P3, PT, R16, UR5, !P0 ;  /* 0x0000000510007c0c */ /* 0x002fe2000c761270 */
[----:B------:R-:W2:Y:S01]  /*39460*/  LDL.LU R14, [R1+0xa7c] ;  /* 0x000a7c00010e7983 */ /* 0x000ea20000300800 */
[----:B------:R-:W4:Y:S01]  /*39470*/  LDCU UR5, c[0x0][0x39c] ;  /* 0x00007380ff0577ac */ /* 0x000f220008000800 */
[C---:B------:R-:W-:Y:S01]  /*39480*/  IADD3 R4, P6, PT, R11.reuse, R2, RZ ;  /* 0x000000020b047210 */ /* 0x040fe20007fde0ff */
[----:B------:R-:W-:Y:S01]  /*39490*/  IMAD R9, R8, 0x2, R11 ;  /* 0x0000000208097824 */ /* 0x000fe200078e020b */
[----:B------:R-:W-:Y:S01]  /*394a0*/  PRMT R15, R50, 0x7772, RZ ;  /* 0x00007772320f7816 */ /* 0x000fe200000000ff */
[----:B------:R-:W0:Y:S01]  /*394b0*/  LDCU UR4, c[0x0][0x39c] ;  /* 0x00007380ff0477ac */ /* 0x000e220008000800 */
[----:B------:R-:W-:-:S02]  /*394c0*/  LEA.HI.X.SX32 R5, R11, R3, 0x1, P6 ;  /* 0x000000030b057211 */ /* 0x000fc400030f0eff */
[C---:B------:R-:W-:Y:S02]  /*394d0*/  IADD3 R6, P6, PT, R9.reuse, R2, RZ ;  /* 0x0000000209067210 */ /* 0x040fe40007fde0ff */
[----:B------:R-:W-:Y:S02]  /*394e0*/  PRMT R13, R50, 0x7773, RZ ;  /* 0x00007773320d7816 */ /* 0x000fe400000000ff */
[----:B------:R-:W-:Y:S01]  /*394f0*/  LEA.HI.X.SX32 R7, R9, R3, 0x1, P6 ;  /* 0x0000000309077211 */ /* 0x000fe200030f0eff */
[C---:B------:R-:W-:Y:S01]  /*39500*/  IMAD R9, R8.reuse, 0x2, R9 ;  /* 0x0000000208097824 */ /* 0x040fe200078e0209 */
[----:B------:R1:W-:Y:S03]  /*39510*/  @P5 STG.E.U8 desc[UR22][R4.64], R15 ;  /* 0x0000000f04005986 */ /* 0x0003e6000c101116 */
[----:B------:R-:W-:Y:S01]  /*39520*/  IMAD R11, R8, 0x2, R9 ;  /* 0x00000002080b7824 */ /* 0x000fe200078e0209 */
[----:B------:R0:W-:Y:S01]  /*39530*/  @P4 STG.E.U8 desc[UR22][R6.64], R13 ;  /* 0x0000000d06004986 */ /* 0x0001e2000c101116 */
[----:B-1----:R-:W-:-:S02]  /*39540*/  PRMT R15, R51, 0x7770, RZ ;  /* 0x00007770330f7816 */ /* 0x002fc400000000ff */
[----:B0-----:R-:W-:-:S04]  /*39550*/  IADD3 R6, P6, PT, R9, R2, RZ ;  /* 0x0000000209067210 */ /* 0x001fc80007fde0ff */
[----:B------:R-:W-:Y:S01]  /*39560*/  LEA.HI.X.SX32 R7, R9, R3, 0x1, P6 ;  /* 0x0000000309077211 */ /* 0x000fe200030f0eff */
[----:B------:R-:W-:Y:S01]  /*39570*/  IMAD R9, R8, 0x2, R11 ;  /* 0x0000000208097824 */ /* 0x000fe200078e020b */
[----:B------:R-:W-:-:S03]  /*39580*/  IADD3 R4, P6, PT, R11, R2, RZ ;  /* 0x000000020b047210 */ /* 0x000fc60007fde0ff */
[----:B------:R0:W-:Y:S01]  /*39590*/  @P2 STG.E.U8 desc[UR22][R6.64], R15 ;  /* 0x0000000f06002986 */ /* 0x0001e2000c101116 */
[----:B------:R-:W-:Y:S02]  /*395a0*/  LEA.HI.X.SX32 R5, R11, R3, 0x1, P6 ;  /* 0x000000030b057211 */ /* 0x000fe400030f0eff */
[----:B---3--:R-:W-:Y:S01]  /*395b0*/  ISETP.LT.AND P5, PT, R12, UR6, !P0 ;  /* 0x000000060c007c0c */ /* 0x008fe2000c7a1270 */
[----:B------:R-:W1:Y:S01]  /*395c0*/  LDCU UR6, c[0x0][0x39c] ;  /* 0x00007380ff0677ac */ /* 0x000e620008000800 */
[----:B------:R-:W3:Y:S01]  /*395d0*/  LDL.LU R12, [R1+0xbd4] ;  /* 0x000bd400010c7983 */ /* 0x000ee20000300800 */
[----:B----4-:R-:W-:-:S03]  /*395e0*/  ISETP.LT.AND P4, PT, R10, UR5, !P0 ;  /* 0x000000050a007c0c */ /* 0x010fc6000c781270 */
[----:B------:R-:W4:Y:S01]  /*395f0*/  LDL.LU R16, [R1+0xbd0] ;  /* 0x000bd00001107983 */ /* 0x000f220000300800 */
[----:B------:R-:W2:Y:S01]  /*39600*/  LDCU UR5, c[0x0][0x39c] ;  /* 0x00007380ff0577ac */ /* 0x000ea20008000800 */
[----:B0-----:R-:W-:Y:S02]  /*39610*/  IADD3 R6, P6, PT, R9, R2, RZ ;  /* 0x0000000209067210 */ /* 0x001fe40007fde0ff */
[----:B------:R-:W-:Y:S01]  /*39620*/  PRMT R11, R51, 0x7771, RZ ;  /* 0x00007771330b7816 */ /* 0x000fe200000000ff */
[----:B------:R-:W4:Y:S01]  /*39630*/  LDL.LU R10, [R1+0xa78] ;  /* 0x000a7800010a7983 */ /* 0x000f220000300800 */
[----:B------:R-:W-:Y:S02]  /*39640*/  LEA.HI.X.SX32 R7, R9, R3, 0x1, P6 ;  /* 0x0000000309077211 */ /* 0x000fe400030f0eff */
[----:B------:R-:W-:Y:S01]  /*39650*/  PRMT R13, R51, 0x7772, RZ ;  /* 0x00007772330d7816 */ /* 0x000fe200000000ff */
[----:B------:R0:W-:Y:S04]  /*39660*/  @P3 STG.E.U8 desc[UR22][R4.64], R11 ;  /* 0x0000000b04003986 */ /* 0x0001e8000c101116 */
[----:B------:R0:W-:Y:S01]  /*39670*/  @P1 STG.E.U8 desc[UR22][R6.64], R13 ;  /* 0x0000000d06001986 */ /* 0x0001e2000c101116 */
[----:B--2---:R-:W-:-:S02]  /*39680*/  ISETP.LT.AND P1, PT, R14, UR5, !P0 ;  /* 0x000000050e007c0c */ /* 0x004fc4000c721270 */
[C---:B------:R-:W-:Y:S01]  /*39690*/  ISETP.LT.AND P2, PT, R0.reuse, UR4, !P0 ;  /* 0x0000000400007c0c */ /* 0x040fe2000c741270 */
[----:B------:R-:W2:Y:S01]  /*396a0*/  LDL.LU R14, [R1+0xbcc] ;  /* 0x000bcc00010e7983 */ /* 0x000ea20000300800 */
[----:B------:R-:W-:Y:S01]  /*396b0*/  IMAD R0, R0, R8, RZ ;  /* 0x0000000800007224 */ /* 0x000fe200078e02ff */
[----:B------:R-:W3:Y:S01]  /*396c0*/  LDCU UR4, c[0x0][0x39c] ;  /* 0x00007380ff0477ac */ /* 0x000ee20008000800 */
[----:B-1----:R-:W-:Y:S01]  /*396d0*/  ISETP.LT.AND P3, PT, R17, UR6, !P0 ;  /* 0x0000000611007c0c */ /* 0x002fe2000c761270 */
[----:B------:R-:W4:Y:S02]  /*396e0*/  LDCU UR6, c[0x0][0x39c] ;  /* 0x00007380ff0677ac */ /* 0x000f240008000800 */
[-C--:B0-----:R-:W-:Y:S01]  /*396f0*/  IADD3 R4, P6, PT, R0, R2.reuse, RZ ;  /* 0x0000000200047210 */ /* 0x081fe20007fde0ff */
[----:B------:R-:W-:Y:S01]  /*39700*/  IMAD R9, R8, 0x4, R9 ;  /* 0x0000000408097824 */ /* 0x000fe200078e0209 */
        /* <DEDUP_REMOVED lines=8> */
[----:B-1----:R-:W-:-:S04]  /*39790*/  IADD3 R4, P6, PT, R11, R2, RZ ;  /* 0x000000020b047210 */ /* 0x002fc80007fde0ff */
[----:B------:R-:W-:Y:S01]  /*397a0*/  LEA.HI.X.SX32 R5, R11, R3, 0x1, P6 ;  /* 0x000000030b057211 */ /* 0x000fe200030f0eff */
[----:B------:R-:W-:Y:S01]  /*397b0*/  IMAD R11, R8, 0x2, R11 ;  /* 0x00000002080b7824 */ /* 0x000fe200078e020b */
[----:B------:R-:W-:Y:S01]  /*397c0*/  PRMT R13, R64, 0x7771, RZ ;  /* 0x00007771400d7816 */ /* 0x000fe200000000ff */
[----:B------:R-:W-:Y:S04]  /*397d0*/  @P5 STG.E.U8 desc[UR22][R6.64], R15 ;  /* 0x0000000f06005986 */ /* 0x000fe8000c101116 */
[----:B------:R1:W-:Y:S01]  /*397e0*/  @P4 STG.E.U8 desc[UR22][R4.64], R13 ;  /* 0x0000000d04004986 */ /* 0x0003e2000c101116 */
[----:B---3--:R-:W-:Y:S02]  /*397f0*/  ISETP.LT.AND P2, PT, R12, UR4, !P0 ;  /* 0x000000040c007c0c */ /* 0x008fe4000c741270 */
[----:B----4-:R-:W-:Y:S01]  /*39800*/  ISETP.LT.AND P6, PT, R16, UR6, !P0 ;  /* 0x0000000610007c0c */ /* 0x010fe2000c7c1270 */
[----:B------:R-:W3:Y:S01]  /*39810*/  LDL.LU R12, [R1+0xbc4] ;  /* 0x000bc400010c7983 */ /* 0x000ee20000300800 */
[----:B------:R-:W2:Y:S03]  /*39820*/  LDCU UR6, c[0x0][0x39c] ;  /* 0x00007380ff0677ac */ /* 0x000ea60008000800 */
[----:B------:R-:W4:Y:S01]  /*39830*/  LDL.LU R0, [R1+0xa48] ;  /* 0x000a480001007983 */ /* 0x000f220000300800 */
[----:B-1----:R-:W-:-:S02]  /*39840*/  IADD3 R4, P4, PT, R11, R2, RZ ;  /* 0x000000020b047210 */ /* 0x002fc40007f9e0ff */
[----:B------:R-:W-:Y:S01]  /*39850*/  PRMT R17, R64, 0x7772, RZ ;  /* 0x0000777240117816 */ /* 0x000fe200000000ff */
[----:B------:R-:W-:Y:S01]  /*39860*/  IMAD R9, R8, 0x2, R11 ;  /* 0x0000000208097824 */ /* 0x000fe200078e020b */
[-C--:B------:R-:W-:Y:S01]  /*39870*/  LEA.HI.X.SX32 R5, R11, R3.reuse, 0x1, P4 ;  /* 0x000000030b057211 */ /* 0x080fe200020f0eff */
[----:B------:R-:W4:Y:S01]  /*39880*/  LDCU UR4, c[0x0][0x39c] ;  /* 0x00007380ff0477ac */ /* 0x000f220008000800 */
[----:B0-----:R-:W-:Y:S02]  /*39890*/  ISETP.LT.AND P5, PT, R10, UR5, !P0 ;  /* 0x000000050a007c0c */ /* 0x001fe4000c7a1270 */
[----:B------:R-:W3:Y:S01]  /*398a0*/  LDL.LU R10, [R1+0xa74] ;  /* 0x000a7400010a7983 */ /* 0x000ee20000300800 */
[----:B------:R-:W-:Y:S01]  /*398b0*/  IADD3 R6, P4, PT, R9, R2, RZ ;  /* 0x0000000209067210 */ /* 0x000fe20007f9e0ff */
[----:B------:R-:W-:Y:S01]  /*398c0*/  IMAD R11, R8, 0x2, R9 ;  /* 0x00000002080b7824 */ /* 0x000fe200078e0209 */
[----:B------:R-:W-:Y:S01]  /*398d0*/  PRMT R15, R64, 0x7773, RZ ;  /* 0x00007773400f7816 */ /* 0x000fe200000000ff */
[----:B------:R0:W-:Y:S01]  /*398e0*/  @P3 STG.E.U8 desc[UR22][R4.64], R17 ;  /* 0x0000001104003986 */ /* 0x0001e2000c101116 */
[----:B------:R-:W-:Y:S01]  /*398f0*/  PRMT R13, R65, 0x7770, RZ ;  /* 0x00007770410d7816 */ /* 0x000fe200000000ff */
[----:B------:R-:W1:Y:S02]  /*39900*/  LDCU UR5, c[0x0][0x39c] ;  /* 0x00007380ff0577ac */ /* 0x000e640008000800 */
[----:B------:R-:W3:Y:S01]  /*39910*/  LDL.LU R18, [R1+0xa6c] ;  /* 0x000a6c0001127983 */ /* 0x000ee20000300800 */
[----:B--2---:R-:W-:Y:S01]  /*39920*/  ISETP.LT.AND P3, PT, R14, UR6, !P0 ;  /* 0x000000060e007c0c */ /* 0x004fe2000c761270 */
[----:B------:R-:W2:Y:S02]  /*39930*/  LDCU UR6, c[0x0][0x39c] ;  /* 0x00007380ff0677ac */ /* 0x000ea40008000800 */
[----:B------:R-:W2:Y:S01]  /*39940*/  LDL.LU R14, [R1+0xbc8] ;  /* 0x000bc800010e7983 */ /* 0x000ea20000300800 */
[----:B------:R-:W-:-:S02]  /*39950*/  LEA.HI.X.SX32 R7, R9, R3, 0x1, P4 ;  /* 0x0000000309077211 */ /* 0x000fc400020f0eff */
[C---:B0-----:R-:W-:Y:S01]  /*39960*/  IADD3 R4, P4, PT, R11.reuse, R2, RZ ;  /* 0x000000020b047210 */ /* 0x041fe20007f9e0ff */
[----:B------:R-:W2:Y:S03]  /*39970*/  LDL.LU R17, [R1+0xbc0] ;  /* 0x000bc00001117983 */ /* 0x000ea60000300800 */
[----:B------:R-:W-:Y:S01]  /*39980*/  LEA.HI.X.SX32 R5, R11, R3, 0x1, P4 ;  /* 0x000000030b057211 */ /* 0x000fe200020f0eff */
[C---:B------:R-:W-:Y:S01]  /*39990*/  IMAD R11, R8.reuse, 0x2, R11 ;  /* 0x00000002080b7824 */ /* 0x040fe200078e020b */
[----:B------:R0:W-:Y:S04]  /*399a0*/  @P1 STG.E.U8 desc[UR22][R6.64], R15 ;  /* 0x0000000f06001986 */ /* 0x0001e8000c101116 */
[----:B------:R1:W-:Y:S01]  /*399b0*/  @P2 STG.E.U8 desc[UR22][R4.64], R13 ;  /* 0x0000000d04002986 */ /* 0x0003e2000c101116 */
[----:B------:R-:W-:-:S03]  /*399c0*/  IMAD R9, R8, 0x2, R11 ;  /* 0x0000000208097824 */ /* 0x000fc600078e020b */
[----:B------:R-:W2:Y:S01]  /*399d0*/  LDL.LU R16, [R1+0xa68] ;  /* 0x000a680001107983 */ /* 0x000ea20000300800 */
[----:B0-----:R-:W-:Y:S02]  /*399e0*/  PRMT R15, R65, 0x7771, RZ ;  /* 0x00007771410f7816 */ /* 0x001fe400000000ff */
[----:B-1----:R-:W-:-:S04]  /*399f0*/  IADD3 R4, P4, PT, R11, R2, RZ ;  /* 0x000000020b047210 */ /* 0x002fc80007f9e0ff */
[----:B------:R-:W-:Y:S02]  /*39a00*/  LEA.HI.X.SX32 R5, R11, R3, 0x1, P4 ;  /* 0x000000030b057211 */ /* 0x000fe400020f0eff */
[----:B------:R-:W-:-:S03]  /*39a10*/  IADD3 R6, P4, PT, R9, R2, RZ ;  /* 0x0000000209067210 */ /* 0x000fc60007f9e0ff */
[----:B------:R0:W-:Y:S01]  /*39a20*/  @P6 STG.E.U8 desc[UR22][R4.64], R15 ;  /* 0x0000000f04006986 */ /* 0x0001e2000c101116 */
[----:B------:R-:W-:Y:S02]  /*39a30*/  LEA.HI.X.SX32 R7, R9, R3, 0x1, P4 ;  /* 0x0000000309077211 */ /* 0x000fe400020f0eff */
[C---:B------:R-:W-:Y:S02]  /*39a40*/  PRMT R13, R65.reuse, 0x7772, RZ ;  /* 0x00007772410d7816 */ /* 0x040fe400000000ff */
[----:B------:R-:W-:-:S03]  /*39a50*/  PRMT R65, R65, 0x7773, RZ ;  /* 0x0000777341417816 */ /* 0x000fc600000000ff */
[----:B------:R1:W-:Y:S01]  /*39a60*/  @P5 STG.E.U8 desc[UR22][R6.64], R13 ;  /* 0x0000000d06005986 */ /* 0x0003e2000c101116 */
[C---:B----4-:R-:W-:Y:S01]  /*39a70*/  ISETP.LT.AND P2, PT, R0.reuse, UR4, !P0 ;  /* 0x0000000400007c0c */ /* 0x050fe2000c741270 */
[----:B------:R-:W2:Y:S01]  /*39a80*/  LDCU UR4, c[0x0][0x39c] ;  /* 0x00007380ff0477ac */ /* 0x000ea20008000800 */
[----:B------:R-:W-:-:S05]  /*39a90*/  IMAD R0, R0, R8, RZ ;  /* 0x0000000800007224 */ /* 0x000fca00078e02ff */
[----:B0-----:R-:W-:-:S04]  /*39aa0*/  IADD3 R4, P6, PT, R0, R2, RZ ;  /* 0x0000000200047210 */ /* 0x001fc80007fde0ff */
[----:B------:R-:W-:Y:S02]  /*39ab0*/  LEA.HI.X.SX32 R5, R0, R3, 0x1, P6 ;  /* 0x0000000300057211 */ /* 0x000fe400030f0eff */
[----:B---3--:R-:W-:Y:S01]  /*39ac0*/  ISETP.LT.AND P1, PT, R12, UR7, !P0 ;  /* 0x000000070c007c0c */ /* 0x008fe2000c721270 */
[----:B------:R-:W-:Y:S01]  /*39ad0*/  IMAD R9, R8, 0x4, R9 ;  /* 0x0000000408097824 */ /* 0x000fe200078e0209 */
[----:B------:R-:W3:Y:S01]  /*39ae0*/  LDL.LU R12, [R1+0xbbc] ;  /* 0x000bbc00010c7983 */ /* 0x000ee20000300800 */
[----:B------:R-:W-:Y:S01]  /*39af0*/  ISETP.LT.AND P4, PT, R10, UR5, !P0 ;  /* 0x000000050a007c0c */ /* 0x000fe2000c781270 */
[----:B------:R-:W0:Y:S02]  /*39b00*/  LDCU UR5, c[0x0][0x39c] ;  /* 0x00007380ff0577ac */ /* 0x000e240008000800 */
[----:B------:R4:W-:Y:S01]  /*39b10*/  @P2 STG.E.U8 desc[UR22][R4.64], R65 ;  /* 0x0000004104002986 */ /* 0x0009e2000c101116 */
[----:B------:R-:W-:Y:S01]  /*39b20*/  PRMT R15, R66, 0x7770, RZ ;  /* 0x00007770420f7816 */ /* 0x000fe200000000ff */
[----:B------:R-:W0:Y:S01]  /*39b30*/  LDCU UR7, c[0x0][0x39c] ;  /* 0x00007380ff0777ac */ /* 0x000e220008000800 */
[----:B--2---:R-:W-:Y:S01]  /*39b40*/  ISETP.LT.AND P2, PT, R14, UR4, !P0 ;  /* 0x000000040e007c0c */ /* 0x004fe2000c741270 */
[----:B------:R-:W2:Y:S01]  /*39b50*/  LDCU UR4, c[0x0][0x39c] ;  /* 0x00007380ff0477ac */ /* 0x000ea20008000800 */
[----:B------:R-:W3:Y:S01]  /*39b60*/  LDL.LU R14, [R1+0xbb8] ;  /* 0x000bb800010e7983 */ /* 0x000ee20000300800 */
[----:B------:R-:W-:-:S03]  /*39b70*/  IADD3 R10, P6, PT, R9, R2, RZ ;  /* 0x00000002090a7210 */ /* 0x000fc60007fde0ff */
[----:B------:R-:W3:Y:S01]  /*39b80*/  LDL.LU R0, [R1+0xa44] ;  /* 0x000a440001007983 */ /* 0x000ee20000300800 */
[----:B------:R-:W-:Y:S01]  /*39b90*/  LEA.HI.X.SX32 R11, R9, R3, 0x1, P6 ;  /* 0x00000003090b7211 */ /* 0x000fe200030f0eff */
[----:B------:R-:W-:Y:S01]  /*39ba0*/  IMAD R9, R8, 0x2, R9 ;  /* 0x0000000208097824 */ /* 0x000fe200078e0209 */
[----:B------:R-:W-:Y:S01]  /*39bb0*/  PRMT R19, R66, 0x7771, RZ ;  /* 0x0000777142137816 */ /* 0x000fe200000000ff */
[----:B------:R-:W3:Y:S03]  /*39bc0*/  LDL.LU R21, [R1+0xa64] ;  /* 0x000a640001157983 */ /* 0x000ee60000300800 */
[----:B-1----:R-:W-:-:S04]  /*39bd0*/  IADD3 R6, P6, PT, R9, R2, RZ ;  /* 0x0000000209067210 */ /* 0x002fc80007fde0ff */
[-C--:B------:R-:W-:Y:S01]  /*39be0*/  LEA.HI.X.SX32 R7, R9, R3.reuse, 0x1, P6 ;  /* 0x0000000309077211 */ /* 0x080fe200030f0eff */
[----:B------:R1:W-:Y:S01]  /*39bf0*/  @P3 STG.E.U8 desc[UR22][R10.64], R15 ;  /* 0x0000000f0a003986 */ /* 0x0003e2000c101116 */
[----:B------:R-:W-:Y:S01]  /*39c00*/  IMAD R13, R8, 0x2, R9 ;  /* 0x00000002080d7824 */ /* 0x000fe200078e0209 */
[----:B0-----:R-:W-:Y:S01]  /*39c10*/  ISETP.LT.AND P3, PT, R17, UR5, !P0 ;  /* 0x0000000511007c0c */ /* 0x001fe2000c761270 */
[----:B------:R-:W3:Y:S01]  /*39c20*/  LDCU UR5, c[0x0][0x39c] ;  /* 0x00007380ff0577ac */ /* 0x000ee20008000800 */
[----:B------:R0:W-:Y:S01]  /*39c30*/  @P1 STG.E.U8 desc[UR22][R6.64], R19 ;  /* 0x0000001306001986 */ /* 0x0001e2000c101116 */
[----:B--2---:R-:W-:Y:S01]  /*39c40*/  ISETP.LT.AND P1, PT, R16, UR4, !P0 ;  /* 0x0000000410007c0c */ /* 0x004fe2000c721270 */
[----:B------:R-:W-:Y:S01]  /*39c50*/  IMAD R9, R8, 0x2, R13 ;  /* 0x0000000208097824 */ /* 0x000fe200078e020d */
[CC--:B----4-:R-:W-:Y:S01]  /*39c60*/  IADD3 R4, P6, PT, R13.reuse, R2.reuse, RZ ;  /* 0x000000020d047210 */ /* 0x0d0fe20007fde0ff */
[----:B------:R-:W2:Y:S01]  /*39c70*/  LDL.LU R16, [R1+0xa60] ;  /* 0x000a600001107983 */ /* 0x000ea20000300800 */
[----:B------:R-:W-:Y:S01]  /*39c80*/  ISETP.LT.AND P5, PT, R18, UR6, !P0 ;  /* 0x0000000612007c0c */ /* 0x000fe2000c7a1270 */
[----:B------:R-:W4:Y:S01]  /*39c90*/  LDCU UR6, c[0x0][0x39c] ;  /* 0x00007380ff0677ac */ /* 0x000f220008000800 */
[-C--:B------:R-:W-:Y:S01]  /*39ca0*/  LEA.HI.X.SX32 R5, R13, R3.reuse, 0x1, P6 ;  /* 0x000000030d057211 */ /* 0x080fe200030f0eff */
[----:B------:R-:W2:Y:S01]  /*39cb0*/  LDL.LU R20, [R1+0xbb4] ;  /* 0x000bb40001147983 */ /* 0x000ea20000300800 */
[C---:B-1----:R-:W-:Y:S01]  /*39cc0*/  IADD3 R10, P6, PT, R9.reuse, R2, RZ ;  /* 0x00000002090a7210 */ /* 0x042fe20007fde0ff */
[----:B------:R-:W1:Y:S01]  /*39cd0*/  LDCU UR4, c[0x0][0x39c] ;  /* 0x00007380ff0477ac */ /* 0x000e620008000800 */
[----:B------:R-:W-:Y:S01]  /*39ce0*/  PRMT R17, R66, 0x7772, RZ ;  /* 0x0000777242117816 */ /* 0x000fe200000000ff */
[----:B------:R-:W2:Y:S01]  /*39cf0*/  LDL.LU R18, [R1+0xbb0] ;  /* 0x000bb00001127983 */ /* 0x000ea20000300800 */
[----:B------:R-:W-:-:S02]  /*39d00*/  LEA.HI.X.SX32 R11, R9, R3, 0x1, P6 ;  /* 0x00000003090b7211 */ /* 0x000fc400030f0eff */
[----:B------:R-:W-:Y:S01]  /*39d10*/  PRMT R15, R66, 0x7773, RZ ;  /* 0x00007773420f7816 */ /* 0x000fe200000000ff */
[----:B------:R0:W-:Y:S04]  /*39d20*/  @P4 STG.E.U8 desc[UR22][R4.64], R17 ;  /* 0x0000001104004986 */ /* 0x0001e8000c101116 */
[----:B------:R0:W-:Y:S01]  /*39d30*/  @P5 STG.E.U8 desc[UR22][R10.64], R15 ;  /* 0x0000000f0a005986 */ /* 0x0001e2000c101116 */
[----:B------:R-:W-:Y:S01]  /*39d40*/  IMAD R9, R8, 0x2, R9 ;  /* 0x0000000208097824 */ /* 0x000fe200078e0209 */
[----:B---3--:R-:W-:-:S03]  /*39d50*/  ISETP.LT.AND P5, PT, R14, UR5, !P0 ;  /* 0x000000050e007c0c */ /* 0x008fc6000c7a1270 */
[----:B0-----:R-:W-:Y:S01]  /*39d60*/  IMAD R7, R8, 0x2, R9 ;  /* 0x0000000208077824 */ /* 0x001fe200078e0209 */
[----:B------:R-:W3:Y:S01]  /*39d70*/  LDL.LU R14, [R1+0xa2c] ;  /* 0x000a2c00010e7983 */ /* 0x000ee20000300800 */
[----:B----4-:R-:W-:Y:S01]  /*39d80*/  ISETP.LT.AND P4, PT, R12, UR6, !P0 ;  /* 0x000000060c007c0c */ /* 0x010fe2000c781270 */
[----:B------:R-:W2:Y:S01]  /*39d90*/  LDCU UR5, c[0x0][0x39c] ;  /* 0x00007380ff0577ac */ /* 0x000ea20008000800 */
[-C--:B------:R-:W-:Y:S02]  /*39da0*/  IADD3 R12, P6, PT, R9, R2.reuse, RZ ;  /* 0x00000002090c7210 */ /* 0x080fe40007fde0ff */
[----:B------:R-:W-:Y:S01]  /*39db0*/  PRMT R19, R67, 0x7770, RZ ;  /* 0x0000777043137816 */ /* 0x000fe200000000ff */
[----:B------:R-:W0:Y:S01]  /*39dc0*/  LDCU UR6, c[0x0][0x39c] ;  /* 0x00007380ff0677ac */ /* 0x000e220008000800 */
[----:B------:R-:W-:Y:S01]  /*39dd0*/  LEA.HI.X.SX32 R13, R9, R3, 0x1, P6 ;  /* 0x00000003090d7211 */ /* 0x000fe200030f0eff */
[----:B------:R-:W-:Y:S01]  /*39de0*/  IMAD R9, R8, 0x2, R7 ;  /* 0x0000000208097824 */ /* 0x000fe200078e0207 */
[----:B------:R-:W-:-:S03]  /*39df0*/  IADD3 R4, P6, PT, R7, R2, RZ ;  /* 0x0000000207047210 */ /* 0x000fc60007fde0ff */
[----:B------:R4:W-:Y:S01]  /*39e00*/  @P2 STG.E.U8 desc[UR22][R12.64], R19 ;  /* 0x000000130c002986 */ /* 0x0009e2000c101116 */
[-C--:B------:R-:W-:Y:S02]  /*39e10*/  LEA.HI.X.SX32 R5, R7, R3.reuse, 0x1, P6 ;  /* 0x0000000307057211 */ /* 0x080fe400030f0eff */
[C---:B-1----:R-:W-:Y:S01]  /*39e20*/  ISETP.LT.AND P6, PT, R0.reuse, UR4, !P0 ;  /* 0x0000000400007c0c */ /* 0x042fe2000c7c1270 */
[----:B------:R-:W-:Y:S01]  /*39e30*/  IMAD R0, R0, R8, RZ ;  /* 0x0000000800007224 */ /* 0x000fe200078e02ff */
[CC--:B------:R-:W-:Y:S01]  /*39e40*/  IADD3 R6, P2, PT, R9.reuse, R2.reuse, RZ ;  /* 0x0000000209067210 */ /* 0x0c0fe20007f5e0ff */
[----:B------:R-:W1:Y:S03]  /*39e50*/  LDCU UR4, c[0x0][0x39c] ;  /* 0x00007380ff0477ac */ /* 0x000e660008000800 */
[----:B------:R-:W-:Y:S02]  /*39e60*/  LEA.HI.X.SX32 R7, R9, R3, 0x1, P2 ;  /* 0x0000000309077211 */ /* 0x000fe400010f0eff */
[----:B------:R-:W-:Y:S01]  /*39e70*/  IADD3 R10, P2, PT, R0, R2, RZ ;  /* 0x00000002000a7210 */ /* 0x000fe20007f5e0ff */
[----:B------:R-:W-:Y:S01]  /*39e80*/  IMAD R9, R8, 0x4, R9 ;  /* 0x0000000408097824 */ /* 0x000fe200078e0209 */
[----:B------:R-:W-:-:S02]  /*39e90*/  PRMT R17, R67, 0x7771, RZ ;  /* 0x0000777143117816 */ /* 0x000fc400000000ff */
[----:B------:R-:W-:Y:S02]  /*39ea0*/  LEA.HI.X.SX32 R11, R0, R3, 0x1, P2 ;  /* 0x00000003000b7211 */ /* 0x000fe400010f0eff */
[----:B--2---:R-:W-:Y:S01]  /*39eb0*/  ISETP.LT.AND P2, PT, R16, UR5, !P0 ;  /* 0x0000000510007c0c */ /* 0x004fe2000c741270 */
[----:B------:R-:W3:Y:S01]  /*39ec0*/  LDCU UR5, c[0x0][0x39c] ;  /* 0x00007380ff0577ac */ /* 0x000ee20008000800 */
[----:B------:R-:W2:Y:S01]  /*39ed0*/  LDL.LU R16, [R1+0xbac] ;  /* 0x000bac0001107983 */ /* 0x000ea20000300800 */
[C---:B------:R-:W-:Y:S01]  /*39ee0*/  PRMT R15, R67.reuse, 0x7772, RZ ;  /* 0x00007772430f7816 */ /* 0x040fe200000000ff */
[----:B----4-:R-:W-:Y:S01]  /*39ef0*/  IMAD R13, R8, 0x2, R9 ;  /* 0x00000002080d7824 */ /* 0x010fe200078e0209 */
[----:B------:R-:W-:Y:S01]  /*39f00*/  PRMT R67, R67, 0x7773, RZ ;  /* 0x0000777343437816 */ /* 0x000fe200000000ff */
[----:B------:R-:W4:Y:S04]  /*39f10*/  LDL.LU R12, [R1+0xba8] ;  /* 0x000ba800010c7983 */ /* 0x000f280000300800 */
[----:B------:R0:W-:Y:S04]  /*39f20*/  @P3 STG.E.U8 desc[UR22][R4.64], R17 ;  /* 0x0000001104003986 */ /* 0x0001e8000c101116 */
[----:B------:R1:W-:Y:S04]  /*39f30*/  @P1 STG.E.U8 desc[UR22][R6.64], R15 ;  /* 0x0000000f06001986 */ /* 0x0003e8000c101116 */
[----:B------:R-:W-:Y:S01]  /*39f40*/  @P6 STG.E.U8 desc[UR22][R10.64], R67 ;  /* 0x000000430a006986 */ /* 0x000fe2000c101116 */
[----:B0-----:R-:W-:-:S03]  /*39f50*/  IADD3 R4, P1, PT, R9, R2, RZ ;  /* 0x0000000209047210 */ /* 0x001fc60007f3e0ff */
[----:B------:R-:W4:Y:S01]  /*39f60*/  LDL.LU R0, [R1+0xa04] ;  /* 0x000a040001007983 */ /* 0x000f220000300800 */
[----:B-1----:R-:W-:Y:S02]  /*39f70*/  IADD3 R6, P6, PT, R13, R2, RZ ;  /* 0x000000020d067210 */ /* 0x002fe40007fde0ff */
[-C--:B------:R-:W-:Y:S02]  /*39f80*/  LEA.HI.X.SX32 R5, R9, R3.reuse, 0x1, P1 ;  /* 0x0000000309057211 */ /* 0x080fe400008f0eff */
[C---:B------:R-:W-:Y:S02]  /*39f90*/  PRMT R19, R68.reuse, 0x7770, RZ ;  /* 0x0000777044137816 */ /* 0x040fe400000000ff */
[----:B------:R-:W-:Y:S02]  /*39fa0*/  LEA.HI.X.SX32 R7, R13, R3, 0x1, P6 ;  /* 0x000000030d077211 */ /* 0x000fe400030f0eff */
[----:B------:R-:W-:Y:S01]  /*39fb0*/  PRMT R17, R68, 0x7771, RZ ;  /* 0x0000777144117816 */ /* 0x000fe200000000ff */
[----:B------:R0:W-:Y:S04]  /*39fc0*/  @P4 STG.E.U8 desc[UR22][R4.64], R19 ;  /* 0x0000001304004986 */ /* 0x0001e8000c101116 */
[----:B------:R1:W-:Y:S01]  /*39fd0*/  @P5 STG.E.U8 desc[UR22][R6.64], R17 ;  /* 0x0000001106005986 */ /* 0x0003e2000c101116 */
[----:B---3--:R-:W-:-:S02]  /*39fe0*/  ISETP.LT.AND P5, PT, R14, UR5, !P0 ;  /* 0x000000050e007c0c */ /* 0x008fc4000c7a1270 */
[----:B------:R-:W-:Y:S01]  /*39ff0*/  ISETP.LT.AND P3, PT, R21, UR6, !P0 ;  /* 0x0000000615007c0c */ /* 0x000fe2000c761270 */
[----:B------:R-:W3:Y:S01]  /*3a000*/  LDL.LU R14, [R1+0xa28] ;  /* 0x000a2800010e7983 */ /* 0x000ee20000300800 */
[----:B------:R-:W1:Y:S01]  /*3a010*/  LDCU UR6, c[0x0][0x39c] ;  /* 0x00007380ff0677ac */ /* 0x000e620008000800 */
[----:B------:R-:W-:Y:S01]  /*3a020*/  IMAD R13, R8, 0x2, R13 ;  /* 0x00000002080d7824 */ /* 0x000fe200078e020d */
[C---:B0-----:R-:W-:Y:S02]  /*3a030*/  PRMT R19, R68.reuse, 0x7772, RZ ;  /* 0x0000777244137816 */ /* 0x041fe400000000ff */
[----:B------:R-:W-:Y:S01]  /*3a040*/  PRMT R15, R68, 0x7773, RZ ;  /* 0x00007773440f7816 */ /* 0x000fe200000000ff */
[----:B------:R-:W3:Y:S01]  /*3a050*/  LDCU UR5, c[0x0][0x39c] ;  /* 0x00007380ff0577ac */ /* 0x000ee20008000800 */
[----:B------:R-:W-:Y:S01]  /*3a060*/  IADD3 R10, P6, PT, R13, R2, RZ ;  /* 0x000000020d0a7210 */ /* 0x000fe20007fde0ff */
[----:B------:R-:W-:-:S03]  /*3a070*/  IMAD R9, R8, 0x2, R13 ;  /* 0x0000000208097824 */ /* 0x000fc600078e020d */
[-C--:B------:R-:W-:Y:S02]  /*3a080*/  LEA.HI.X.SX32 R11, R13, R3.reuse, 0x1, P6 ;  /* 0x000000030d0b7211 */ /* 0x080fe400030f0eff */
[----:B-1----:R-:W-:Y:S01]  /*3a090*/  ISETP.LT.AND P4, PT, R18, UR6, !P0 ;  /* 0x0000000612007c0c */ /* 0x002fe2000c781270 */
[----:B------:R-:W4:Y:S01]  /*3a0a0*/  LDCU UR6, c[0x0][0x39c] ;  /* 0x00007380ff0677ac */ /* 0x000f220008000800 */
[CC--:B------:R-:W-:Y:S01]  /*3a0b0*/  IADD3 R4, P6, PT, R9.reuse, R2.reuse, RZ ;  /* 0x0000000209047210 */ /* 0x0c0fe20007fde0ff */
[----:B------:R-:W-:Y:S01]  /*3a0c0*/  IMAD R13, R8, 0x2, R9 ;  /* 0x00000002080d7824 */ /* 0x000fe200078e0209 */
[----:B------:R0:W-:Y:S02]  /*3a0d0*/  @P3 STG.E.U8 desc[UR22][R10.64], R19 ;  /* 0x000000130a003986 */ /* 0x0001e4000c101116 */
[----:B------:R-:W-:Y:S02]  /*3a0e0*/  LEA.HI.X.SX32 R5, R9, R3, 0x1, P6 ;  /* 0x0000000309057211 */ /* 0x000fe400030f0eff */
[----:B------:R-:W-:-:S02]  /*3a0f0*/  IADD3 R6, P6, PT, R13, R2, RZ ;  /* 0x000000020d067210 */ /* 0x000fc40007fde0ff */
[----:B--2---:R-:W-:Y:S01]  /*3a100*/  ISETP.LT.AND P3, PT, R16, UR7, !P0 ;  /* 0x0000000710007c0c */ /* 0x004fe2000c761270 */
[----:B0-----:R-:W2:Y:S01]  /*3a110*/  LDL.LU R19, [R1+0xa24] ;  /* 0x000a240001137983 */ /* 0x001ea20000300800 */
[----:B------:R-:W-:Y:S01]  /*3a120*/  LEA.HI.X.SX32 R7, R13, R3, 0x1, P6 ;  /* 0x000000030d077211 */ /* 0x000fe200030f0eff */
[----:B------:R-:W-:Y:S01]  /*3a130*/  IMAD R13, R8, 0x2, R13 ;  /* 0x00000002080d7824 */ /* 0x000fe200078e020d */
[----:B------:R-:W-:Y:S01]  /*3a140*/  ISETP.LT.AND P1, PT, R20, UR4, !P0 ;  /* 0x0000000414007c0c */ /* 0x000fe2000c721270 */
[----:B------:R-:W2:Y:S01]  /*3a150*/  LDL.LU R16, [R1+0xba4] ;  /* 0x000ba40001107983 */ /* 0x000ea20000300800 */
[----:B------:R-:W-:-:S03]  /*3a160*/  PRMT R17, R69, 0x7770, RZ ;  /* 0x0000777045117816 */ /* 0x000fc600000000ff */
[----:B------:R0:W-:Y:S01]  /*3a170*/  @P2 STG.E.U8 desc[UR22][R4.64], R15 ;  /* 0x0000000f04002986 */ /* 0x0001e2000c101116 */
[----:B----4-:R-:W-:Y:S01]  /*3a180*/  ISETP.LT.AND P2, PT, R12, UR6, !P0 ;  /* 0x000000060c007c0c */ /* 0x010fe2000c741270 */
[----:B------:R-:W-:Y:S01]  /*3a190*/  IMAD R9, R8, 0x2, R13 ;  /* 0x0000000208097824 */ /* 0x000fe200078e020d */
[CC--:B------:R-:W-:Y:S01]  /*3a1a0*/  IADD3 R10, P6, PT, R13.reuse, R2.reuse, RZ ;  /* 0x000000020d0a7210 */ /* 0x0c0fe20007fde0ff */
[----:B------:R-:W4:Y:S01]  /*3a1b0*/  LDL.LU R18, [R1+0xba0] ;  /* 0x000ba00001127983 */ /* 0x000f220000300800 */
[----:B------:R-:W1:Y:S03]  /*3a1c0*/  LDCU UR4, c[0x0][0x39c] ;  /* 0x00007380ff0477ac */ /* 0x000e660008000800 */
[----:B------:R-:W4:Y:S01]  /*3a1d0*/  LDL.LU R12, [R1+0xa20] ;  /* 0x000a2000010c7983 */ /* 0x000f220000300800 */
[----:B------:R-:W-:Y:S01]  /*3a1e0*/  LEA.HI.X.SX32 R11, R13, R3, 0x1, P6 ;  /* 0x000000030d0b7211 */ /* 0x000fe200030f0eff */
[----:B------:R-:W2:Y:S01]  /*3a1f0*/  LDCU UR6, c[0x0][0x39c] ;  /* 0x00007380ff0677ac */ /* 0x000ea20008000800 */
[----:B------:R-:W-:Y:S01]  /*3a200*/  PRMT R13, R69, 0x7771, RZ ;  /* 0x00007771450d7816 */ /* 0x000fe200000000ff */
[----:B------:R-:W-:Y:S01]  /*3a210*/  @P1 STG.E.U8 desc[UR22][R6.64], R17 ;  /* 0x0000001106001986 */ /* 0x000fe2000c101116 */
[----:B------:R-:W0:Y:S03]  /*3a220*/  LDCU UR7, c[0x0][0x39c] ;  /* 0x00007380ff0777ac */ /* 0x000e260008000800 */
[----:B------:R0:W-:Y:S01]  /*3a230*/  @P4 STG.E.U8 desc[UR22][R10.64], R13 ;  /* 0x0000000d0a004986 */ /* 0x0001e2000c101116 */
[----:B---3--:R-:W-:Y:S01]  /*3a240*/  ISETP.LT.AND P4, PT, R14, UR5, !P0 ;  /* 0x000000050e007c0c */ /* 0x008fe2000c781270 */
[----:B------:R-:W4:Y:S02]  /*3a250*/  LDCU UR5, c[0x0][0x39c] ;  /* 0x00007380ff0577ac */ /* 0x000f240008000800 */
[----:B------:R-:W3:Y:S01]  /*3a260*/  LDL.LU R14, [R1+0xb9c] ;  /* 0x000b9c00010e7983 */ /* 0x000ee20000300800 */
[----:B0-----:R-:W-:-:S02]  /*3a270*/  IADD3 R4, P6, PT, R9, R2, RZ ;  /* 0x0000000209047210 */ /* 0x001fc40007fde0ff */
[----:B------:R-:W-:Y:S02]  /*3a280*/  PRMT R15, R69, 0x7772, RZ ;  /* 0x00007772450f7816 */ /* 0x000fe400000000ff */
[-C--:B------:R-:W-:Y:S01]  /*3a290*/  LEA.HI.X.SX32 R5, R9, R3.reuse, 0x1, P6 ;  /* 0x0000000309057211 */ /* 0x080fe200030f0eff */
[----:B------:R-:W-:Y:S01]  /*3a2a0*/  IMAD R9, R8, 0x4, R9 ;  /* 0x0000000408097824 */ /* 0x000fe200078e0209 */
[C---:B-1----:R-:W-:Y:S01]  /*3a2b0*/  ISETP.LT.AND P1, PT, R0.reuse, UR4, !P0 ;  /* 0x0000000400007c0c */ /* 0x042fe2000c721270 */
[----:B------:R-:W-:Y:S01]  /*3a2c0*/  IMAD R0, R0, R8, RZ ;  /* 0x0000000800007224 */ /* 0x000fe200078e02ff */
[----:B------:R-:W-:Y:S01]  /*3a2d0*/  PRMT R69, R69, 0x7773, RZ ;  /* 0x0000777345457816 */ /* 0x000fe200000000ff */
[----:B------:R0:W-:Y:S01]  /*3a2e0*/  @P5 STG.E.U8 desc[UR22][R4.64], R15 ;  /* 0x0000000f04005986 */ /* 0x0001e2000c101116 */
[CC--:B------:R-:W-:Y:S01]  /*3a2f0*/  IADD3 R10, P5, PT, R9.reuse, R2.reuse, RZ ;  /* 0x00000002090a7210 */ /* 0x0c0fe20007fbe0ff */
[----:B------:R-:W-:Y:S01]  /*3a300*/  IMAD R13, R8, 0x2, R9 ;  /* 0x00000002080d7824 */ /* 0x000fe200078e0209 */
[----:B------:R-:W-:Y:S01]  /*3a310*/  IADD3 R6, P6, PT, R0, R2, RZ ;  /* 0x0000000200067210 */ /* 0x000fe20007fde0ff */
[----:B------:R-:W1:Y:S01]  /*3a320*/  LDCU UR4, c[0x0][0x39c] ;  /* 0x00007380ff0477ac */ /* 0x000e620008000800 */
[----:B------:R-:W-:-:S02]  /*3a330*/  LEA.HI.X.SX32 R11, R9, R3, 0x1, P5 ;  /* 0x00000003090b7211 */ /* 0x000fc400028f0eff */
[-C--:B------:R-:W-:Y:S02]  /*3a340*/  LEA.HI.X.SX32 R7, R0, R3.reuse, 0x1, P6 ;  /* 0x0000000300077211 */ /* 0x080fe400030f0eff */
[C---:B0-----:R-:W-:Y:S02]  /*3a350*/  IADD3 R4, P5, PT, R13.reuse, R2, RZ ;  /* 0x000000020d047210 */ /* 0x041fe40007fbe0ff */
[C---:B------:R-:W-:Y:S02]  /*3a360*/  PRMT R17, R70.reuse, 0x7771, RZ ;  /* 0x0000777146117816 */ /* 0x040fe400000000ff */
[----:B------:R-:W-:Y:S01]  /*3a370*/  LEA.HI.X.SX32 R5, R13, R3, 0x1, P5 ;  /* 0x000000030d057211 */ /* 0x000fe200028f0eff */
[----:B------:R0:W-:Y:S01]  /*3a380*/  @P1 STG.E.U8 desc[UR22][R6.64], R69 ;  /* 0x0000004506001986 */ /* 0x0001e2000c101116 */
[----:B--2---:R-:W-:Y:S01]  /*3a390*/  ISETP.LT.AND P6, PT, R19, UR6, !P0 ;  /* 0x0000000613007c0c */ /* 0x004fe2000c7c1270 */
[----:B------:R-:W3:Y:S01]  /*3a3a0*/  LDCU UR6, c[0x0][0x39c] ;  /* 0x00007380ff0677ac */ /* 0x000ee20008000800 */
[----:B------:R-:W-:-:S02]  /*3a3b0*/  PRMT R19, R70, 0x7770, RZ ;  /* 0x0000777046137816 */ /* 0x000fc400000000ff */
[----:B------:R-:W-:Y:S01]  /*3a3c0*/  ISETP.LT.AND P1, PT, R16, UR7, !P0 ;  /* 0x0000000710007c0c */ /* 0x000fe2000c721270 */
[----:B------:R-:W-:Y:S01]  /*3a3d0*/  IMAD R9, R8, 0x2, R13 ;  /* 0x0000000208097824 */ /* 0x000fe200078e020d */
[----:B------:R-:W2:Y:S01]  /*3a3e0*/  LDL.LU R16, [R1+0xb98] ;  /* 0x000b980001107983 */ /* 0x000ea20000300800 */
[----:B------:R-:W-:Y:S01]  /*3a3f0*/  PRMT R15, R70, 0x7772, RZ ;  /* 0x00007772460f7816 */ /* 0x000fe200000000ff */
[----:B------:R-:W1:Y:S02]  /*3a400*/  LDCU UR7, c[0x0][0x39c] ;  /* 0x00007380ff0777ac */ /* 0x000e640008000800 */
[----:B------:R-:W-:Y:S04]  /*3a410*/  @P3 STG.E.U8 desc[UR22][R10.64], R19 ;  /* 0x000000130a003986 */ /* 0x000fe8000c101116 */
[----:B------:R1:W-:Y:S01]  /*3a420*/  @P2 STG.E.U8 desc[UR22][R4.64], R17 ;  /* 0x0000001104002986 */ /* 0x0003e2000c101116 */
[----:B----4-:R-:W-:Y:S01]  /*3a430*/  ISETP.LT.AND P2, PT, R12, UR5, !P0 ;  /* 0x000000050c007c0c */ /* 0x010fe2000c741270 */
[----:B------:R-:W2:Y:S02]  /*3a440*/  LDCU UR5, c[0x0][0x39c] ;  /* 0x00007380ff0577ac */ /* 0x000ea40008000800 */
[----:B------:R-:W4:Y:S04]  /*3a450*/  LDL.LU R0, [R1+0xa00] ;  /* 0x000a000001007983 */ /* 0x000f280000300800 */
[----:B------:R-:W4:Y:S01]  /*3a460*/  LDL.LU R12, [R1+0xa1c] ;  /* 0x000a1c00010c7983 */ /* 0x000f220000300800 */
[----:B0-----:R-:W-:-:S04]  /*3a470*/  IADD3 R6, P5, PT, R9, R2, RZ ;  /* 0x0000000209067210 */ /* 0x001fc80007fbe0ff */
[-C--:B------:R-:W-:Y:S02]  /*3a480*/  LEA.HI.X.SX32 R7, R9, R3.reuse, 0x1, P5 ;  /* 0x0000000309077211 */ /* 0x080fe400028f0eff */
[----:B---3--:R-:W-:Y:S01]  /*3a490*/  ISETP.LT.AND P5, PT, R14, UR6, !P0 ;  /* 0x000000060e007c0c */ /* 0x008fe2000c7a1270 */
[C---:B------:R-:W-:Y:S01]  /*3a4a0*/  IMAD R9, R8.reuse, 0x2, R9 ;  /* 0x0000000208097824 */ /* 0x040fe200078e0209 */
[----:B------:R-:W3:Y:S01]  /*3a4b0*/  LDL.LU R14, [R1+0xa0c] ;  /* 0x000a0c00010e7983 */ /* 0x000ee20000300800 */
[----:B------:R-:W4:Y:S02]  /*3a4c0*/  LDCU UR6, c[0x0][0x39c] ;  /* 0x00007380ff0677ac */ /* 0x000f240008000800 */
[----:B-1----:R-:W-:Y:S01]  /*3a4d0*/  IMAD R5, R8, 0x2, R9 ;  /* 0x0000000208057824 */ /* 0x002fe200078e0209 */
[----:B------:R0:W-:Y:S01]  /*3a4e0*/  @P4 STG.E.U8 desc[UR22][R6.64], R15 ;  /* 0x0000000f06004986 */ /* 0x0001e2000c101116 */
[C---:B------:R-:W-:Y:S02]  /*3a4f0*/  IADD3 R10, P4, PT, R9.reuse, R2, RZ ;  /* 0x00000002090a7210 */ /* 0x040fe40007f9e0ff */
[----:B------:R-:W-:Y:S01]  /*3a500*/  PRMT R13, R70, 0x7773, RZ ;  /* 0x00007773460d7816 */ /* 0x000fe200000000ff */
[----:B------:R-:W3:Y:S01]  /*3a510*/  LDL.LU R19, [R1+0xb94] ;  /* 0x000b940001137983 */ /* 0x000ee20000300800 */
[----:B------:R-:W-:-:S02]  /*3a520*/  LEA.HI.X.SX32 R11, R9, R3, 0x1, P4 ;  /* 0x00000003090b7211 */ /* 0x000fc400020f0eff */
[-C--:B------:R-:W-:Y:S01]  /*3a530*/  IADD3 R4, P4, PT, R5, R2.reuse, RZ ;  /* 0x0000000205047210 */ /* 0x080fe20007f9e0ff */
[----:B------:R-:W-:Y:S01]  /*3a540*/  IMAD R9, R8, 0x2, R5 ;  /* 0x0000000208097824 */ /* 0x000fe200078e0205 */
[----:B------:R-:W-:Y:S02]  /*3a550*/  PRMT R17, R71, 0x7770, RZ ;  /* 0x0000777047117816 */ /* 0x000fe400000000ff */
[----:B------:R-:W-:Y:S01]  /*3a560*/  LEA.HI.X.SX32 R5, R5, R3, 0x1, P4 ;  /* 0x0000000305057211 */ /* 0x000fe200020f0eff */
[----:B------:R1:W-:Y:S01]  /*3a570*/  @P6 STG.E.U8 desc[UR22][R10.64], R13 ;  /* 0x0000000d0a006986 */ /* 0x0003e2000c101116 */
[----:B0-----:R-:W-:-:S03]  /*3a580*/  IADD3 R6, P6, PT, R9, R2, RZ ;  /* 0x0000000209067210 */ /* 0x001fc60007fde0ff */
[----:B------:R0:W-:Y:S01]  /*3a590*/  @P1 STG.E.U8 desc[UR22][R4.64], R17 ;  /* 0x0000001104001986 */ /* 0x0001e2000c101116 */
[-C--:B------:R-:W-:Y:S01]  /*3a5a0*/  LEA.HI.X.SX32 R7, R9, R3.reuse, 0x1, P6 ;  /* 0x0000000309077211 */ /* 0x080fe200030f0eff */
[----:B------:R-:W-:Y:S01]  /*3a5b0*/  IMAD R9, R8, 0x2, R9 ;  /* 0x0000000208097824 */ /* 0x000fe200078e0209 */
[----:B------:R-:W-:Y:S01]  /*3a5c0*/  ISETP.LT.AND P3, PT, R18, UR4, !P0 ;  /* 0x0000000412007c0c */ /* 0x000fe2000c761270 */
[----:B------:R-:W0:Y:S01]  /*3a5d0*/  LDCU UR4, c[0x0][0x39c] ;  /* 0x00007380ff0477ac */ /* 0x000e220008000800 */
[----:B------:R-:W-:Y:S02]  /*3a5e0*/  PRMT R15, R71, 0x7771, RZ ;  /* 0x00007771470f7816 */ /* 0x000fe400000000ff */
[C---:B-1----:R-:W-:Y:S02]  /*3a5f0*/  IADD3 R10, P6, PT, R9.reuse, R2, RZ ;  /* 0x00000002090a7210 */ /* 0x042fe40007fde0ff */
[----:B--2---:R-:W-:Y:S01]  /*3a600*/  ISETP.LT.AND P4, PT, R16, UR5, !P0 ;  /* 0x0000000510007c0c */ /* 0x004fe2000c781270 */
[----:B------:R-:W3:Y:S01]  /*3a610*/  LDCU UR5, c[0x0][0x39c] ;  /* 0x00007380ff0577ac */ /* 0x000ee20008000800 */
[----:B------:R-:W2:Y:S01]  /*3a620*/  LDL.LU R16, [R1+0xb90] ;  /* 0x000b900001107983 */ /* 0x000ea20000300800 */
[----:B------:R-:W-:-:S02]  /*3a630*/  LEA.HI.X.SX32 R11, R9, R3, 0x1, P6 ;  /* 0x00000003090b7211 */ /* 0x000fc400030f0eff */
[C---:B------:R-:W-:Y:S02]  /*3a640*/  PRMT R13, R71.reuse, 0x7772, RZ ;  /* 0x00007772470d7816 */ /* 0x040fe400000000ff */
[----:B----4-:R-:W-:Y:S01]  /*3a650*/  ISETP.LT.AND P1, PT, R12, UR6, !P0 ;  /* 0x000000060c007c0c */ /* 0x010fe2000c721270 */
[----:B------:R1:W-:Y:S01]  /*3a660*/  @P3 STG.E.U8 desc[UR22][R6.64], R15 ;  /* 0x0000000f06003986 */ /* 0x0003e2000c101116 */
[----:B------:R-:W-:Y:S01]  /*3a670*/  IMAD R9, R8, 0x4, R9 ;  /* 0x0000000408097824 */ /* 0x000fe200078e0209 */
[----:B------:R-:W-:Y:S01]  /*3a680*/  PRMT R71, R71, 0x7773, RZ ;  /* 0x0000777347477816 */ /* 0x000fe200000000ff */
[----:B------:R-:W4:Y:S01]  /*3a690*/  LDCU UR6, c[0x0][0x39c] ;  /* 0x00007380ff0677ac */ /* 0x000f220008000800 */
[----:B------:R-:W4:Y:S04]  /*3a6a0*/  LDL.LU R12, [R1+0xa18] ;  /* 0x000a1800010c7983 */ /* 0x000f280000300800 */
[----:B------:R0:W-:Y:S04]  /*3a6b0*/  @P2 STG.E.U8 desc[UR22][R10.64], R13 ;  /* 0x0000000d0a002986 */ /* 0x0001e8000c101116 */
[----:B------:R-:W4:Y:S01]  /*3a6c0*/  LDL.LU R18, [R1+0xb8c] ;  /* 0x000b8c0001127983 */ /* 0x000f220000300800 */
[----:B---3--:R-:W-:Y:S01]  /*3a6d0*/  ISETP.LT.AND P2, PT, R14, UR5, !P0 ;  /* 0x000000050e007c0c */ /* 0x008fe2000c741270 */
[----:B------:R-:W4:Y:S02]  /*3a6e0*/  LDCU UR5, c[0x0][0x39c] ;  /* 0x00007380ff0577ac */ /* 0x000f240008000800 */
[----:B------:R-:W3:Y:S01]  /*3a6f0*/  LDL.LU R14, [R1+0xb88] ;  /* 0x000b8800010e7983 */ /* 0x000ee20000300800 */
[C---:B0-----:R-:W-:Y:S01]  /*3a700*/  ISETP.LT.AND P3, PT, R0.reuse, UR4, !P0 ;  /* 0x0000000400007c0c */ /* 0x041fe2000c761270 */
[----:B------:R-:W-:Y:S01]  /*3a710*/  IMAD R0, R0, R8, RZ ;  /* 0x0000000800007224 */ /* 0x000fe200078e02ff */
[----:B------:R-:W2:Y:S04]  /*3a720*/  LDCU UR4, c[0x0][0x39c] ;  /* 0x00007380ff0477ac */ /* 0x000ea80008000800 */
[----:B------:R-:W-:-:S04]  /*3a730*/  IADD3 R4, P6, PT, R0, R2, RZ ;  /* 0x0000000200047210 */ /* 0x000fc80007fde0ff */
[-C--:B------:R-:W-:Y:S02]  /*3a740*/  LEA.HI.X.SX32 R5, R0, R3.reuse, 0x1, P6 ;  /* 0x0000000300057211 */ /* 0x080fe400030f0eff */
[C---:B-1----:R-:W-:Y:S01]  /*3a750*/  IADD3 R6, P6, PT, R9.reuse, R2, RZ ;  /* 0x0000000209067210 */ /* 0x042fe20007fde0ff */
[----:B------:R-:W3:Y:S03]  /*3a760*/  LDL.LU R0, [R1+0x9f8] ;  /* 0x0009f80001007983 */ /* 0x000ee60000300800 */
[----:B------:R-:W-:Y:S01]  /*3a770*/  LEA.HI.X.SX32 R7, R9, R3, 0x1, P6 ;  /* 0x0000000309077211 */ /* 0x000fe200030f0eff */
[----:B------:R-:W-:Y:S01]  /*3a780*/  IMAD R9, R8, 0x2, R9 ;  /* 0x0000000208097824 */ /* 0x000fe200078e0209 */
[----:B------:R0:W-:Y:S01]  /*3a790*/  @P3 STG.E.U8 desc[UR22][R4.64], R71 ;  /* 0x0000004704003986 */ /* 0x0001e2000c101116 */
[----:B------:R-:W-:-:S03]  /*3a7a0*/  PRMT R15, R80, 0x7770, RZ ;  /* 0x00007770500f7816 */ /* 0x000fc600000000ff */
[----:B------:R-:W-:Y:S02]  /*3a7b0*/  IADD3 R10, P6, PT, R9, R2, RZ ;  /* 0x00000002090a7210 */ /* 0x000fe40007fde0ff */
[----:B------:R-:W-:Y:S01]  /*3a7c0*/  ISETP.LT.AND P3, PT, R19, UR7, !P0 ;  /* 0x0000000713007c0c */ /* 0x000fe2000c761270 */
[----:B------:R-:W-:Y:S01]  /*3a7d0*/  IMAD R13, R8, 0x2, R9 ;  /* 0x00000002080d7824 */ /* 0x000fe200078e0209 */
[----:B------:R-:W-:Y:S01]  /*3a7e0*/  LEA.HI.X.SX32 R11, R9, R3, 0x1, P6 ;  /* 0x00000003090b7211 */ /* 0x000fe200030f0eff */
[----:B------:R1:W-:Y:S01]  /*3a7f0*/  @P5 STG.E.U8 desc[UR22][R6.64], R15 ;  /* 0x0000000f06005986 */ /* 0x0003e2000c101116 */
[----:B------:R-:W-:Y:S01]  /*3a800*/  PRMT R19, R80, 0x7771, RZ ;  /* 0x0000777150137816 */ /* 0x000fe200000000ff */
[----:B------:R-:W3:Y:S01]  /*3a810*/  LDCU UR7, c[0x0][0x39c] ;  /* 0x00007380ff0777ac */ /* 0x000ee20008000800 */
[----:B------:R-:W-:-:S03]  /*3a820*/  IMAD R9, R8, 0x2, R13 ;  /* 0x0000000208097824 */ /* 0x000fc600078e020d */
[----:B------:R4:W-:Y:S01]  /*3a830*/  @P4 STG.E.U8 desc[UR22][R10.64], R19 ;  /* 0x000000130a004986 */ /* 0x0009e2000c101116 */
[----:B0-----:R-:W-:-:S04]  /*3a840*/  IADD3 R4, P6, PT, R13, R2, RZ ;  /* 0x000000020d047210 */ /* 0x001fc80007fde0ff */
[-C--:B------:R-:W-:Y:S02]  /*3a850*/  LEA.HI.X.SX32 R5, R13, R3.reuse, 0x1, P6 ;  /* 0x000000030d057211 */ /* 0x080fe400030f0eff */
[CC--:B-1----:R-:W-:Y:S02]  /*3a860*/  IADD3 R6, P6, PT, R9.reuse, R2.reuse, RZ ;  /* 0x0000000209067210 */ /* 0x0c2fe40007fde0ff */
[----:B--2---:R-:W-:Y:S01]  /*3a870*/  ISETP.LT.AND P5, PT, R16, UR4, !P0 ;  /* 0x0000000410007c0c */ /* 0x004fe2000c7a1270 */
[----:B------:R-:W0:Y:S01]  /*3a880*/  LDCU UR4, c[0x0][0x39c] ;  /* 0x00007380ff0477ac */ /* 0x000e220008000800 */
[----:B------:R-:W-:Y:S02]  /*3a890*/  PRMT R17, R80, 0x7772, RZ ;  /* 0x0000777250117816 */ /* 0x000fe400000000ff */
[----:B----4-:R-:W-:Y:S02]  /*3a8a0*/  ISETP.LT.AND P4, PT, R12, UR5, !P0 ;  /* 0x000000050c007c0c */ /* 0x010fe4000c781270 */
[----:B------:R-:W-:Y:S01]  /*3a8b0*/  PRMT R15, R80, 0x7773, RZ ;  /* 0x00007773500f7816 */ /* 0x000fe200000000ff */
[----:B------:R-:W2:Y:S01]  /*3a8c0*/  LDL.LU R12, [R1+0xa14] ;  /* 0x000a1400010c7983 */ /* 0x000ea20000300800 */
[-C--:B------:R-:W-:Y:S01]  /*3a8d0*/  LEA.HI.X.SX32 R7, R9, R3.reuse, 0x1, P6 ;  /* 0x0000000309077211 */ /* 0x080fe200030f0eff */
[----:B------:R-:W2:Y:S02]  /*3a8e0*/  LDCU UR5, c[0x0][0x39c] ;  /* 0x00007380ff0577ac */ /* 0x000ea40008000800 */
[----:B------:R-:W4:Y:S04]  /*3a8f0*/  LDL.LU R16, [R1+0xa08] ;  /* 0x000a080001107983 */ /* 0x000f280000300800 */
[----:B------:R1:W-:Y:S04]  /*3a900*/  @P1 STG.E.U8 desc[UR22][R4.64], R17 ;  /* 0x0000001104001986 */ /* 0x0003e8000c101116 */
[----:B------:R0:W-:Y:S01]  /*3a910*/  @P2 STG.E.U8 desc[UR22][R6.64], R15 ;  /* 0x0000000f06002986 */ /* 0x0001e2000c101116 */
[----:B------:R-:W-:Y:S01]  /*3a920*/  ISETP.LT.AND P1, PT, R18, UR6, !P0 ;  /* 0x0000000612007c0c */ /* 0x000fe2000c721270 */
[----:B------:R-:W-:Y:S01]  /*3a930*/  IMAD R9, R8, 0x2, R9 ;  /* 0x0000000208097824 */ /* 0x000fe200078e0209 */
[----:B------:R-:W-:Y:S01]  /*3a940*/  PRMT R19, R81, 0x7770, RZ ;  /* 0x0000777051137816 */ /* 0x000fe200000000ff */
[----:B------:R-:W4:Y:S01]  /*3a950*/  LDCU UR6, c[0x0][0x39c] ;  /* 0x00007380ff0677ac */ /* 0x000f220008000800 */
[----:B---3--:R-:W-:Y:S01]  /*3a960*/  ISETP.LT.AND P2, PT, R14, UR7, !P0 ;  /* 0x000000070e007c0c */ /* 0x008fe2000c741270 */
[C---:B------:R-:W-:Y:S01]  /*3a970*/  IMAD R13, R8.reuse, 0x2, R9 ;  /* 0x00000002080d7824 */ /* 0x040fe200078e0209 */
[----:B------:R-:W3:Y:S01]  /*3a980*/  LDL.LU R14, [R1+0x9fc] ;  /* 0x0009fc00010e7983 */ /* 0x000ee20000300800 */
[CC--:B------:R-:W-:Y:S01]  /*3a990*/  IADD3 R10, P6, PT, R9.reuse, R2.reuse, RZ ;  /* 0x00000002090a7210 */ /* 0x0c0fe20007fde0ff */
[----:B------:R-:W2:Y:S02]  /*3a9a0*/  LDCU UR7, c[0x0][0x39c] ;  /* 0x00007380ff0777ac */ /* 0x000ea40008000800 */
[----:B------:R-:W3:Y:S04]  /*3a9b0*/  LDL.LU R21, [R1+0xb84] ;  /* 0x000b840001157983 */ /* 0x000ee80000300800 */
[----:B------:R-:W3:Y:S04]  /*3a9c0*/  LDL.LU R20, [R1+0xb80] ;  /* 0x000b800001147983 */ /* 0x000ee80000300800 */
[----:B------:R-:W3:Y:S01]  /*3a9d0*/  LDL.LU R18, [R1+0xa10] ;  /* 0x000a100001127983 */ /* 0x000ee20000300800 */
[----:B------:R-:W-:Y:S01]  /*3a9e0*/  LEA.HI.X.SX32 R11, R9, R3, 0x1, P6 ;  /* 0x00000003090b7211 */ /* 0x000fe200030f0eff */
[----:B------:R-:W-:Y:S01]  /*3a9f0*/  IMAD R9, R8, 0x2, R13 ;  /* 0x0000000208097824 */ /* 0x000fe200078e020d */
[----:B-1----:R-:W-:-:S02]  /*3aa00*/  IADD3 R4, P6, PT, R13, R2, RZ ;  /* 0x000000020d047210 */ /* 0x002fc40007fde0ff */
[----:B0-----:R-:W-:Y:S01]  /*3aa10*/  PRMT R15, R81, 0x7771, RZ ;  /* 0x00007771510f7816 */ /* 0x001fe200000000ff */
[----:B------:R-:W-:Y:S01]  /*3aa20*/  @P3 STG.E.U8 desc[UR22][R10.64], R19 ;  /* 0x000000130a003986 */ /* 0x000fe2000c101116 */
[-C--:B------:R-:W-:Y:S02]  /*3aa30*/  LEA.HI.X.SX32 R5, R13, R3.reuse, 0x1, P6 ;  /* 0x000000030d057211 */ /* 0x080fe400030f0eff */
[C---:B------:R-:W-:Y:S01]  /*3aa40*/  ISETP.LT.AND P3, PT, R0.reuse, UR4, !P0 ;  /* 0x0000000400007c0c */ /* 0x040fe2000c761270 */
[----:B------:R-:W-:Y:S01]  /*3aa50*/  IMAD R0, R0, R8, RZ ;  /* 0x0000000800007224 */ /* 0x000fe200078e02ff */
[----:B------:R-:W-:Y:S01]  /*3aa60*/  IADD3 R6, P6, PT, R9, R2, RZ ;  /* 0x0000000209067210 */ /* 0x000fe20007fde0ff */
[----:B------:R0:W-:Y:S01]  /*3aa70*/  @P5 STG.E.U8 desc[UR22][R4.64], R15 ;  /* 0x0000000f04005986 */ /* 0x0001e2000c101116 */
[----:B------:R-:W-:Y:S01]  /*3aa80*/  PRMT R17, R81, 0x7772, RZ ;  /* 0x0000777251117816 */ /* 0x000fe200000000ff */
[----:B------:R-:W1:Y:S01]  /*3aa90*/  LDCU UR4, c[0x0][0x39c] ;  /* 0x00007380ff0477ac */ /* 0x000e620008000800 */
[----:B------:R-:W-:Y:S01]  /*3aaa0*/  LEA.HI.X.SX32 R7, R9, R3, 0x1, P6 ;  /* 0x0000000309077211 */ /* 0x000fe200030f0eff */
[----:B------:R-:W-:Y:S01]  /*3aab0*/  IMAD R9, R8, 0x4, R9 ;  /* 0x0000000408097824 */ /* 0x000fe200078e0209 */
[----:B------:R-:W-:-:S03]  /*3aac0*/  PRMT R81, R81, 0x7773, RZ ;  /* 0x0000777351517816 */ /* 0x000fc600000000ff */
[----:B------:R1:W-:Y:S01]  /*3aad0*/  @P4 STG.E.U8 desc[UR22][R6.64], R17 ;  /* 0x0000001106004986 */ /* 0x0003e2000c101116 */
[----:B0-----:R-:W-:Y:S01]  /*3aae0*/  IMAD R5, R8, 0x2, R9 ;  /* 0x0000000208057824 */ /* 0x001fe200078e0209 */
[----:B------:R-:W-:-:S03]  /*3aaf0*/  PRMT R15, R82, 0x7770, RZ ;  /* 0x00007770520f7816 */ /* 0x000fc600000000ff */
[----:B-1----:R-:W-:Y:S01]  /*3ab00*/  IMAD R7, R8, 0x2, R5 ;  /* 0x0000000208077824 */ /* 0x002fe200078e0205 */
[----:B--2---:R-:W-:Y:S01]  /*3ab10*/  ISETP.LT.AND P5, PT, R12, UR5, !P0 ;  /* 0x000000050c007c0c */ /* 0x004fe2000c7a1270 */
[----:B------:R-:W0:Y:S01]  /*3ab20*/  LDCU UR5, c[0x0][0x39c] ;  /* 0x00007380ff0577ac */ /* 0x000e220008000800 */
[----:B------:R-:W-:-:S04]  /*3ab30*/  IADD3 R12, P6, PT, R0, R2, RZ ;  /* 0x00000002000c7210 */ /* 0x000fc80007fde0ff */
[-C--:B------:R-:W-:Y:S02]  /*3ab40*/  LEA.HI.X.SX32 R13, R0, R3.reuse, 0x1, P6 ;  /* 0x00000003000d7211 */ /* 0x080fe400030f0eff */
[CC--:B------:R-:W-:Y:S02]  /*3ab50*/  IADD3 R10, P6, PT, R9.reuse, R2.reuse, RZ ;  /* 0x00000002090a7210 */ /* 0x0c0fe40007fde0ff */
[----:B----4-:R-:W-:Y:S01]  /*3ab60*/  ISETP.LT.AND P4, PT, R16, UR6, !P0 ;  /* 0x0000000610007c0c */ /* 0x010fe2000c781270 */
[----:B------:R1:W-:Y:S01]  /*3ab70*/  @P3 STG.E.U8 desc[UR22][R12.64], R81 ;  /* 0x000000510c003986 */ /* 0x0003e2000c101116 */
[----:B------:R-:W2:Y:S01]  /*3ab80*/  LDCU UR6, c[0x0][0x39c] ;  /* 0x00007380ff0677ac */ /* 0x000ea20008000800 */
[----:B------:R-:W-:Y:S01]  /*3ab90*/  LEA.HI.X.SX32 R11, R9, R3, 0x1, P6 ;  /* 0x00000003090b7211 */ /* 0x000fe200030f0eff */
[----:B------:R-:W-:Y:S01]  /*3aba0*/  IMAD R9, R8, 0x2, R7 ;  /* 0x0000000208097824 */ /* 0x000fe200078e0207 */
[----:B------:R-:W-:Y:S02]  /*3abb0*/  IADD3 R4, P3, PT, R5, R2, RZ ;  /* 0x0000000205047210 */ /* 0x000fe40007f7e0ff */
[----:B------:R-:W-:-:S02]  /*3abc0*/  PRMT R19, R82, 0x7771, RZ ;  /* 0x0000777152137816 */ /* 0x000fc400000000ff */
[-C--:B------:R-:W-:Y:S02]  /*3abd0*/  LEA.HI.X.SX32 R5, R5, R3.reuse, 0x1, P3 ;  /* 0x0000000305057211 */ /* 0x080fe400018f0eff */
[CC--:B------:R-:W-:Y:S01]  /*3abe0*/  IADD3 R6, P3, PT, R7.reuse, R2.reuse, RZ ;  /* 0x0000000207067210 */ /* 0x0c0fe20007f7e0ff */
[C---:B-1----:R-:W-:Y:S01]  /*3abf0*/  IMAD R13, R8.reuse, 0x2, R9 ;  /* 0x00000002080d7824 */ /* 0x042fe200078e0209 */
[----:B------:R1:W-:Y:S02]  /*3ac00*/  @P1 STG.E.U8 desc[UR22][R10.64], R15 ;  /* 0x0000000f0a001986 */ /* 0x0003e4000c101116 */
[-C--:B------:R-:W-:Y:S02]  /*3ac10*/  LEA.HI.X.SX32 R7, R7, R3.reuse, 0x1, P3 ;  /* 0x0000000307077211 */ /* 0x080fe400018f0eff */
[----:B------:R4:W-:Y:S01]  /*3ac20*/  @P2 STG.E.U8 desc[UR22][R4.64], R19 ;  /* 0x0000001304002986 */ /* 0x0009e2000c101116 */
[-C--:B------:R-:W-:Y:S02]  /*3ac30*/  IADD3 R12, P3, PT, R13, R2.reuse, RZ ;  /* 0x000000020d0c7210 */ /* 0x080fe40007f7e0ff */
[----:B-1----:R-:W-:Y:S01]  /*3ac40*/  IADD3 R10, P6, PT, R9, R2, RZ ;  /* 0x00000002090a7210 */ /* 0x002fe20007fde0ff */
[----:B------:R-:W-:Y:S01]  /*3ac50*/  IMAD R15, R8, 0x2, R13 ;  /* 0x00000002080f7824 */ /* 0x000fe200078e020d */
[----:B------:R-:W-:-:S02]  /*3ac60*/  LEA.HI.X.SX32 R13, R13, R3, 0x1, P3 ;  /* 0x000000030d0d7211 */ /* 0x000fc400018f0eff */
[----:B------:R-:W-:Y:S02]  /*3ac70*/  LEA.HI.X.SX32 R11, R9, R3, 0x1, P6 ;  /* 0x00000003090b7211 */ /* 0x000fe400030f0eff */
[----:B------:R-:W-:Y:S02]  /*3ac80*/  PRMT R23, R82, 0x7772, RZ ;  /* 0x0000777252177816 */ /* 0x000fe400000000ff */
[C---:B----4-:R-:W-:Y:S02]  /*3ac90*/  PRMT R5, R83.reuse, 0x7773, RZ ;  /* 0x0000777353057816 */ /* 0x050fe400000000ff */
[C---:B------:R-:W-:Y:S02]  /*3aca0*/  PRMT R9, R83.reuse, 0x7772, RZ ;  /* 0x0000777253097816 */ /* 0x040fe400000000ff */
[C---:B------:R-:W-:Y:S02]  /*3acb0*/  PRMT R19, R83.reuse, 0x7771, RZ ;  /* 0x0000777153137816 */ /* 0x040fe400000000ff */
[----:B------:R-:W-:Y:S01]  /*3acc0*/  PRMT R83, R83, 0x7770, RZ ;  /* 0x0000777053537816 */ /* 0x000fe200000000ff */
[----:B------:R1:W-:Y:S01]  /*3acd0*/  @P5 STG.E.U8 desc[UR22][R6.64], R23 ;  /* 0x0000001706005986 */ /* 0x0003e2000c101116 */
[C---:B---3--:R-:W-:Y:S01]  /*3ace0*/  IMAD R0, R14.reuse, R8, RZ ;  /* 0x000000080e007224 */ /* 0x048fe200078e02ff */
[----:B------:R-:W-:-:S04]  /*3acf0*/  ISETP.LT.AND P1, PT, R14, UR7, !P0 ;  /* 0x000000070e007c0c */ /* 0x000fc8000c721270 */
[-C--:B------:R-:W-:Y:S01]  /*3ad00*/  IADD3 R16, P2, PT, R0, R2.reuse, RZ ;  /* 0x0000000200107210 */ /* 0x080fe20007f5e0ff */
[----:B------:R-:W-:Y:S01]  /*3ad10*/  IMAD R8, R8, 0x2, R15 ;  /* 0x0000000208087824 */ /* 0x000fe200078e020f */
[----:B------:R-:W-:Y:S02]  /*3ad20*/  ISETP.LT.AND P3, PT, R21, UR4, !P0 ;  /* 0x0000000415007c0c */ /* 0x000fe4000c761270 */
[----:B------:R-:W-:Y:S02]  /*3ad30*/  LEA.HI.X.SX32 R17, R0, R3, 0x1, P2 ;  /* 0x0000000300117211 */ /* 0x000fe400010f0eff */
[----:B------:R-:W-:Y:S02]  /*3ad40*/  IADD3 R14, P6, PT, R15, R2, RZ ;  /* 0x000000020f0e7210 */ /* 0x000fe40007fde0ff */
[----:B0-----:R-:W-:Y:S02]  /*3ad50*/  ISETP.LT.AND P2, PT, R20, UR5, !P0 ;  /* 0x0000000514007c0c */ /* 0x001fe4000c741270 */
[----:B--2---:R-:W-:-:S02]  /*3ad60*/  ISETP.LT.AND P0, PT, R18, UR6, !P0 ;  /* 0x0000000612007c0c */ /* 0x004fc4000c701270 */
[-C--:B------:R-:W-:Y:S02]  /*3ad70*/  LEA.HI.X.SX32 R15, R15, R3.reuse, 0x1, P6 ;  /* 0x000000030f0f7211 */ /* 0x080fe400030f0eff */
[----:B------:R-:W-:Y:S02]  /*3ad80*/  IADD3 R2, P6, PT, R8, R2, RZ ;  /* 0x0000000208027210 */ /* 0x000fe40007fde0ff */
[----:B------:R-:W-:Y:S02]  /*3ad90*/  PRMT R21, R82, 0x7773, RZ ;  /* 0x0000777352157816 */ /* 0x000fe400000000ff */
[----:B------:R-:W-:-:S03]  /*3ada0*/  LEA.HI.X.SX32 R3, R8, R3, 0x1, P6 ;  /* 0x0000000308037211 */ /* 0x000fc600030f0eff */
[----:B------:R1:W-:Y:S04]  /*3adb0*/  @P4 STG.E.U8 desc[UR22][R10.64], R21 ;  /* 0x000000150a004986 */ /* 0x0003e8000c101116 */
[----:B------:R1:W-:Y:S04]  /*3adc0*/  @P3 STG.E.U8 desc[UR22][R12.64], R83 ;  /* 0x000000530c003986 */ /* 0x0003e8000c101116 */
[----:B------:R1:W-:Y:S04]  /*3add0*/  @P2 STG.E.U8 desc[UR22][R14.64], R19 ;  /* 0x000000130e002986 */ /* 0x0003e8000c101116 */
[----:B------:R1:W-:Y:S04]  /*3ade0*/  @P0 STG.E.U8 desc[UR22][R2.64], R9 ;  /* 0x0000000902000986 */ /* 0x0003e8000c101116 */
[----:B------:R1:W-:Y:S01]  /*3adf0*/  @P1 STG.E.U8 desc[UR22][R16.64], R5 ;  /* 0x0000000510001986 */ /* 0x0003e2000c101116 */
[----:B------:R-:W-:Y:S06]  /*3ae00*/  BAR.SYNC.DEFER_BLOCKING 0x0 ;  /* 0x0000000000007b1d */ /* 0x000fec0000010000 */
[----:B------:R-:W-:Y:S05]  /*3ae10*/  BRA.U UP0, `(.L_x_13) ;  /* 0x0000000100a07547 */ /* 0x000fea000b800000 */
[----:B------:R-:W0:Y:S01]  /*3ae20*/  S2UR UR5, SR_CgaCtaId ;  /* 0x00000000000579c3 */ /* 0x000e220000008800 */
[----:B------:R-:W-:Y:S01]  /*3ae30*/  NOP ;  /* 0x0000000000007918 */ /* 0x000fe20000000000 */
[----:B------:R-:W-:Y:S01]  /*3ae40*/  UMOV UR4, 0x50 ;  /* 0x0000005000047882 */ /* 0x000fe20000000000 */
[----:B------:R-:W-:Y:S02]  /*3ae50*/  IMAD.U32 R0, RZ, RZ, UR10 ;  /* 0x0000000aff007e24 */ /* 0x000fe4000f8e00ff */
[----:B-1----:R-:W-:Y:S02]  /*3ae60*/  IMAD.MOV.U32 R3, RZ, RZ, 0xff ;  /* 0x000000ffff037424 */ /* 0x002fe400078e00ff */
[----:B------:R-:W-:Y:S01]  /*3ae70*/  IMAD.MOV.U32 R7, RZ, RZ, 0x1 ;  /* 0x00000001ff077424 */ /* 0x000fe200078e00ff */
[----:B------:R-:W-:-:S04]  /*3ae80*/  LOP3.LUT R0, R0, 0xffff, RZ, 0xc0, !PT ;  /* 0x0000ffff00007812 */ /* 0x000fc800078ec0ff */
[----:B------:R-:W-:-:S05]  /*3ae90*/  SHF.R.U32.HI R0, RZ, 0x5, R0 ;  /* 0x00000005ff007819 */ /* 0x000fca0000011600 */
[----:B------:R-:W-:Y:S01]  /*3aea0*/  VIADD R2, R0, 0x10 ;  /* 0x0000001000027836 */ /* 0x000fe20000000000 */
[----:B------:R-:W-:Y:S01]  /*3aeb0*/  SHF.L.U32 R0, R3, R0, RZ ;  /* 0x0000000003007219 */ /* 0x000fe200000006ff */
[----:B0-----:R-:W-:-:S03]  /*3aec0*/  ULEA UR6, UR5, UR4, 0x18 ;  /* 0x0000000405067291 */ /* 0x001fc6000f8ec0ff */
[----:B------:R-:W-:-:S04]  /*3aed0*/  SHF.L.U32 R3, R7, R2, RZ ;  /* 0x0000000207037219 */ /* 0x000fc800000006ff */
[----:B------:R-:W-:Y:S02]  /*3aee0*/  LOP3.LUT R0, R3, R0, RZ, 0xfc, !PT ;  /* 0x0000000003007212 */ /* 0x000fe400078efcff */
[----:B------:R-:W0:Y:S02]  /*3aef0*/  LDS R5, [UR6] ;  /* 0x00000006ff057984 */ /* 0x000e240008000800 */
[C---:B------:R-:W-:Y:S02]  /*3af00*/  LOP3.LUT R2, R0.reuse, 0xffff, RZ, 0xc0, !PT ;  /* 0x0000ffff00027812 */ /* 0x040fe400078ec0ff */
[----:B0-----:R-:W-:-:S04]  /*3af10*/  LOP3.LUT R3, R0, 0xffff, R5, 0x80, !PT ;  /* 0x0000ffff00037812 */ /* 0x001fc800078e8005 */
[----:B------:R-:W-:-:S13]  /*3af20*/  ISETP.NE.AND P0, PT, R3, R2, PT ;  /* 0x000000020300720c */ /* 0x000fda0003f05270 */
[----:B------:R-:W-:Y:S05]  /*3af30*/  @P0 BRA `(.L_x_14) ;  /* 0x0000000000500947 */ /* 0x000fea0003800000 */
[----:B------:R-:W-:Y:S02]  /*3af40*/  SHF.R.U32.HI R5, RZ, 0x10, R5 ;  /* 0x00000010ff057819 */ /* 0x000fe40000011605 */
[----:B------:R-:W-:-:S04]  /*3af50*/  SHF.R.U32.HI R2, RZ, 0x10, R0 ;  /* 0x00000010ff027819 */ /* 0x000fc80000011600 */
[----:B------:R-:W-:-:S04]  /*3af60*/  LOP3.LUT R5, R5, R2, RZ, 0xc0, !PT ;  /* 0x0000000205057212 */ /* 0x000fc800078ec0ff */
[----:B------:R-:W-:-:S13]  /*3af70*/  ISETP.NE.AND P0, PT, R5, R2, PT ;  /* 0x000000020500720c */ /* 0x000fda0003f05270 */
[----:B------:R-:W-:Y:S05]  /*3af80*/  @P0 BRA `(.L_x_15) ;  /* 0x0000000000300947 */ /* 0x000fea0003800000 */
[----:B------:R-:W-:Y:S01]  /*3af90*/  R2UR UR4, R0 ;  /* 0x00000000000472ca */ /* 0x000fe200000e0000 */
[----:B------:R-:W-:Y:S01]  /*3afa0*/  VOTEU.ANY UR5, UPT, PT ;  /* 0x0000000000057886 */ /* 0x000fe200038e0100 */
[----:B------:R-:W0:Y:S01]  /*3afb0*/  S2R R0, SR_LANEID ;  /* 0x0000000000007919 */ /* 0x000e220000000000 */
[----:B------:R-:W-:-:S10]  /*3afc0*/  UFLO.U32 UR5, UR5 ;  /* 0x00000005000572bd */ /* 0x000fd400080e0000 */
[----:B------:R-:W-:-:S06]  /*3afd0*/  ULOP3.LUT UR4, URZ, UR4, URZ, 0x33, !UPT ;  /* 0x00000004ff047292 */ /* 0x000fcc000f8e33ff */
[----:B------:R-:W-:-:S04]  /*3afe0*/  IMAD.U32 R2, RZ, RZ, UR4 ;  /* 0x00000004ff027e24 */ /* 0x000fc8000f8e00ff */
[----:B------:R-:W1:Y:S02]  /*3aff0*/  REDUX UR7, R2 ;  /* 0x00000000020773c4 */ /* 0x000e640000000000 */
[----:B------:R2:W-:Y:S01]  /*3b000*/  UTCATOMSWS.AND URZ, UR4 ;  /* 0x0000000400ff79e3 */ /* 0x0005e20008000000 */
[----:B0-----:R-:W-:Y:S01]  /*3b010*/  ISETP.EQ.U32.AND P0, PT, R0, UR5, PT ;  /* 0x0000000500007c0c */ /* 0x001fe2000bf02070 */
[----:B-1----:R-:W-:-:S12]  /*3b020*/  IMAD.U32 R0, RZ, RZ, UR7 ;  /* 0x00000007ff007e24 */ /* 0x002fd8000f8e00ff */
[----:B------:R2:W-:Y:S01]  /*3b030*/  @P0 ATOMS.AND RZ, [UR6], R0 ;  /* 0x00000000ffff098c */ /* 0x0005e2000a800006 */
[----:B------:R-:W-:Y:S05]  /*3b040*/  BRA `(.L_x_13) ;  /* 0x0000000000147947 */ /* 0x000fea0003800000 */
.L_x_15:
[----:B------:R-:W-:-:S07]  /*3b050*/  MOV R2, 0x3b070 ;  /* 0x0003b07000027802 */ /* 0x000fce0000000f00 */
[----:B------:R-:W-:Y:S05]  /*3b060*/  CALL.REL.NOINC `($__internal_0_$__cuda_sm10x_tcgen05_guardrail_trap_col_being_dealloced_not_returned_by_alloc) ;  /* 0x00000000002c7944 */ /* 0x000fea0003c00000 */
[----:B------:R-:W-:Y:S05]  /*3b070*/  BRA `(.L_x_13) ;  /* 0x0000000000087947 */ /* 0x000fea0003800000 */
.L_x_14:
[----:B------:R-:W-:-:S07]  /*3b080*/  MOV R2, 0x3b0a0 ;  /* 0x0003b0a000027802 */ /* 0x000fce0000000f00 */
[----:B------:R-:W-:Y:S05]  /*3b090*/  CALL.REL.NOINC `($__internal_2_$__cuda_sm10x_tcgen05_guardrail_trap_unallocated_columns_being_dealloced) ;  /* 0x0000000000387944 */ /* 0x000fea0003c00000 */
.L_x_13:
[----:B------:R-:W-:Y:S01]  /*3b0a0*/  NOP ;  /* 0x0000000000007918 */ /* 0x000fe20000000000 */
[----:B--2---:R-:W-:Y:S05]  /*3b0b0*/  EXIT ;  /* 0x000000000000794d */ /* 0x004fea0003800000 */
.L_x_8:
[----:B------:R-:W0:Y:S02]  /*3b0c0*/  SYNCS.PHASECHK.TRANS64.TRYWAIT P2, [UR8], R0 ;  /* 0x00000000ff0075a7 */ /* 0x000e240008041108 */
[----:B0-----:R-:W-:Y:S05]  /*3b0d0*/  @!P2 BRA `(.L_x_8) ;  /* 0xfffffffc00f8a947 */ /* 0x001fea000383ffff */
[----:B------:R-:W-:Y:S05]  /*3b0e0*/  BRA `(.L_x_16) ;  /* 0xfffffeb000307947 */ /* 0x000fea000383ffff */
.L_x_12:
[----:B------:R-:W0:Y:S02]  /*3b0f0*/  SYNCS.PHASECHK.TRANS64.TRYWAIT P3, [UR8], R2 ;  /* 0x00000002ff0075a7 */ /* 0x000e240008061108 */
[----:B0-----:R-:W-:Y:S05]  /*3b100*/  @!P3 BRA `(.L_x_12) ;  /* 0xfffffffc00f8b947 */ /* 0x001fea000383ffff */
[----:B------:R-:W-:Y:S05]  /*3b110*/  BRA `(.L_x_11) ;  /* 0xffffff4800247947 */ /* 0x000fea000383ffff */
        .weak           $__internal_0_$__cuda_sm10x_tcgen05_guardrail_trap_col_being_dealloced_not_returned_by_alloc
        .type           $__internal_0_$__cuda_sm10x_tcgen05_guardrail_trap_col_being_dealloced_not_returned_by_alloc,@function
        .size           $__internal_0_$__cuda_sm10x_tcgen05_guardrail_trap_col_being_dealloced_not_returned_by_alloc,($__internal_1_$__cuda_sm10x_tcgen05_guardrail_trap_phase_invalid_during_alloc - $__internal_0_$__cuda_sm10x_tcgen05_guardrail_trap_col_being_dealloced_not_returned_by_alloc)
$__internal_0_$__cuda_sm10x_tcgen05_guardrail_trap_col_being_dealloced_not_returned_by_alloc:
[----:B------:R-:W-:Y:S05]  /*3b120*/  BPT.TRAP 0x1 ;  /* 0x000000040000795c */ /* 0x000fea0000300000 */
[----:B------:R-:W-:-:S04]  /*3b130*/  IMAD.MOV.U32 R3, RZ, RZ, 0x0 ;  /* 0x00000000ff037424 */ /* 0x000fc800078e00ff */
[----:B------:R-:W-:Y:S05]  /*3b140*/  RET.REL.NODEC R2 `(matmul_kernel) ;  /* 0xfffffc4c02ac7950 */ /* 0x000fea0003c3ffff */
        .weak           $__internal_1_$__cuda_sm10x_tcgen05_guardrail_trap_phase_invalid_during_alloc
        .type           $__internal_1_$__cuda_sm10x_tcgen05_guardrail_trap_phase_invalid_during_alloc,@function
        .size           $__internal_1_$__cuda_sm10x_tcgen05_guardrail_trap_phase_invalid_during_alloc,($__internal_2_$__cuda_sm10x_tcgen05_guardrail_trap_unallocated_columns_being_dealloced - $__internal_1_$__cuda_sm10x_tcgen05_guardrail_trap_phase_invalid_during_alloc)
$__internal_1_$__cuda_sm10x_tcgen05_guardrail_trap_phase_invalid_during_alloc:
[----:B------:R-:W-:Y:S05]  /*3b150*/  BPT.TRAP 0x1 ;  /* 0x000000040000795c */ /* 0x000fea0000300000 */
[----:B------:R-:W-:-:S04]  /*3b160*/  IMAD.MOV.U32 R3, RZ, RZ, 0x0 ;  /* 0x00000000ff037424 */ /* 0x000fc800078e00ff */
[----:B------:R-:W-:Y:S05]  /*3b170*/  RET.REL.NODEC R2 `(matmul_kernel) ;  /* 0xfffffc4c02a07950 */ /* 0x000fea0003c3ffff */
        .weak           $__internal_2_$__cuda_sm10x_tcgen05_guardrail_trap_unallocated_columns_being_dealloced
        .type           $__internal_2_$__cuda_sm10x_tcgen05_guardrail_trap_unallocated_columns_being_dealloced,@function
        .size           $__internal_2_$__cuda_sm10x_tcgen05_guardrail_trap_unallocated_columns_being_dealloced,(.L_x_20 - $__internal_2_$__cuda_sm10x_tcgen05_guardrail_trap_unallocated_columns_being_dealloced)
$__internal_2_$__cuda_sm10x_tcgen05_guardrail_trap_unallocated_columns_being_dealloced:
[----:B------:R-:W-:Y:S05]  /*3b180*/  BPT.TRAP 0x1 ;  /* 0x000000040000795c */ /* 0x000fea0000300000 */
[----:B------:R-:W-:-:S04]  /*3b190*/  IMAD.MOV.U32 R3, RZ, RZ, 0x0 ;  /* 0x00000000ff037424 */ /* 0x000fc800078e00ff */
[----:B------:R-:W-:Y:S05]  /*3b1a0*/  RET.REL.NODEC R2 `(matmul_kernel) ;  /* 0xfffffc4c02947950 */ /* 0x000fea0003c3ffff */
.L_x_17:
[----:B------:R-:W-:-:S00]  /*3b1b0*/  BRA `(.L_x_17) ;  /* 0xfffffffc00fc7947 */ /* 0x000fc0000383ffff */
[----:B------:R-:W-:-:S00]  /*3b1c0*/  NOP ;  /* 0x0000000000007918 */ /* 0x000fc00000000000 */
        /* <DEDUP_REMOVED lines=11> */
.L_x_20:


//--------------------- .nv.shared.matmul_kernel  --------------------------
	.section	.nv.shared.matmul_kernel,"aw",@nobits
	.sectionflags	@""
	.align	16
	.zero		1024


//--------------------- .nv.shared.reserved.0     --------------------------
	.section	.nv.shared.reserved.0,"aw",@nobits
	.align	8
	.weak		__nv_reservedSMEM_offset_0_alias
	.size		__nv_reservedSMEM_offset_0_alias, 0, 64
	.other		__nv_reservedSMEM_offset_0_alias,@"STO_CUDA_RESERVED_SHARED STV_DEFAULT"
__nv_reservedSMEM_offset_0_alias:
	.zero		0
.nv.shared.reserved.0:
	.zero		64
	.weak		__nv_reservedSMEM_allocation_phase
	.type		__nv_reservedSMEM_allocation_phase,@object
	.size		__nv_reservedSMEM_allocation_phase,(.L_0 - __nv_reservedSMEM_allocation_phase)
__nv_reservedSMEM_allocation_phase:
	.zero		1
.L_0:
	.zero		7
	.weak		__nv_reservedSMEM_devtool_atexit_pc
	.type		__nv_reservedSMEM_devtool_atexit_pc,@object
	.size		__nv_reservedSMEM_devtool_atexit_pc,(__nv_reservedSMEM_allocation_mask - __nv_reservedSMEM_devtool_atexit_pc)
__nv_reservedSMEM_devtool_atexit_pc:
	.zero		8
	.weak		__nv_reservedSMEM_allocation_mask
	.type		__nv_reservedSMEM_allocation_mask,@object
	.size		__nv_reservedSMEM_allocation_mask,(.L_2 - __nv_reservedSMEM_allocation_mask)
__nv_reservedSMEM_allocation_mask:
	.zero		4
.L_2:


//--------------------- .nv.constant0.matmul_kernel --------------------------
	.section	.nv.constant0.matmul_kernel,"a",@progbits
	.sectionflags	@""
	.align	4
.nv.constant0.matmul_kernel:
	.zero		976


//--------------------- SYMBOLS --------------------------

	.type		.nv.reservedSmem.offset0,@object
	.size		.nv.reservedSmem.offset0,0x4
	.type		.nv.reservedSmem.cap,@object
	.size		.nv.reservedSmem.cap,0x4
